def attn_fwd(
    Q,
    K,
    V,
    Out,
    Lse,
    sm_scale,
    stride_qz,
    stride_qh,
    stride_qm,
    stride_qk,
    stride_kz,
    stride_kh,
    stride_kn,
    stride_kk,
    stride_vz,
    stride_vh,
    stride_vn,
    stride_vk,
    stride_oz,
    stride_oh,
    stride_om,
    stride_ok,
    seqlen_q,
    seqlen_k,
    BLOCK_M: tl.constexpr,
    BLOCK_N: tl.constexpr,
    HEAD_DIM: tl.constexpr,
    CAUSAL: tl.constexpr,
):
    start_m = tl.program_id(0)
    off_hz = tl.program_id(1)
    q_off = off_hz * stride_qh
    k_off = off_hz * stride_kh
    v_off = off_hz * stride_vh
    offs_m = start_m * BLOCK_M + tl.arange(0, BLOCK_M)
    offs_d = tl.arange(0, HEAD_DIM)
    offs_n = tl.arange(0, BLOCK_N)
    q_ptrs = Q + q_off + offs_m[:, None] * stride_qm + offs_d[None, :] * stride_qk
    k_ptrs = K + k_off + offs_d[:, None] * stride_kk + offs_n[None, :] * stride_kn
    v_ptrs = V + v_off + offs_n[:, None] * stride_vn + offs_d[None, :] * stride_vk
    m_i = tl.full([BLOCK_M], float("-inf"), dtype=tl.float32)
    l_i = tl.zeros([BLOCK_M], dtype=tl.float32) + 1.0
    acc = tl.zeros([BLOCK_M, HEAD_DIM], dtype=tl.float32)
    q = tl.load(q_ptrs)
    acc, l_i, m_i = _attn_fwd_inner(
        acc,
        l_i,
        m_i,
        q,
        k_ptrs,
        v_ptrs,
        sm_scale,
        stride_kn,
        stride_vn,
        start_m,
        seqlen_k,
        BLOCK_M,
        BLOCK_N,
        HEAD_DIM,
        CAUSAL,
    )
    acc = acc / l_i[:, None]
    lse = m_i + tl.math.log2(l_i) / 1.4426950408889634
    o_ptrs = (
        Out
        + off_hz * stride_oh
        + offs_m[:, None] * stride_om
        + offs_d[None, :] * stride_ok
    )
    tl.store(o_ptrs, acc.to(Out.dtype.element_ty))
    tl.store(Lse + off_hz * seqlen_q + offs_m, lse)

# config = {"BLOCK_M": 64, "BLOCK_N": 128, "HEAD_DIM": 256, "arch": "sm_90", "causal": true, "dtype": "fp8e4m3", "num_stages": 4, "num_warps": 4}
# arch = sm_90


// ===== COMPILED SASS (sm_90a) =====

	.target	sm_90a

	.elftype	@"ET_EXEC"


//--------------------- .note.nv.tkinfo           --------------------------
	.section	.note.nv.tkinfo,"",@"SHT_NOTE"
	.sectionflags	@"SHF_NOTE_NV_TKINFO"
	.tkinfo
        /*0018*/ 	.word	0x00000002
        /*0030*/ 	.string	""
        /*0030*/ 	.string	"ptxas"
        /*0030*/ 	.string	"Cuda compilation tools, release 13.0, V13.0.88"
        /*0030*/ 	.string	"Build cuda_13.0.r13.0/compiler.36424714_0"
        /*0030*/ 	.string	"-v  -suppress-debug-info  -lineinfo  -arch sm_90a "



//--------------------- .note.nv.cuinfo           --------------------------
	.section	.note.nv.cuinfo,"",@"SHT_NOTE"
	.sectionflags	@"SHF_NOTE_NV_CUINFO"
        /*0018*/ 	.short	0x0002
        /*001a*/ 	.short	0x005a
        /*001c*/ 	.short	0x0082
	.zero		2


//--------------------- .nv.info                  --------------------------
	.section	.nv.info,"",@"SHT_CUDA_INFO"
	.align	4


	//----- nvinfo : EIATTR_REGCOUNT
	.align		4
        /*0000*/ 	.byte	0x04, 0x2f
        /*0002*/ 	.short	(.L_2 - .L_1)
	.align		4
.L_1:
        /*0004*/ 	.word	index@(attn_fwd)
        /*0008*/ 	.word	0x000000ff


	//----- nvinfo : EIATTR_FRAME_SIZE
	.align		4
.L_2:
        /*000c*/ 	.byte	0x04, 0x11
        /*000e*/ 	.short	(.L_4 - .L_3)
	.align		4
.L_3:
        /*0010*/ 	.word	index@(attn_fwd)
        /*0014*/ 	.word	0x00001188


	//----- nvinfo : EIATTR_MIN_STACK_SIZE
	.align		4
.L_4:
        /*0018*/ 	.byte	0x04, 0x12
        /*001a*/ 	.short	(.L_6 - .L_5)
	.align		4
.L_5:
        /*001c*/ 	.word	index@(attn_fwd)
        /*0020*/ 	.word	0x00001188
.L_6:


//--------------------- .nv.compat                --------------------------
	.section	.nv.compat,"",@"SHT_CUDA_COMPAT_INFO"
	.align	4
        /*0000*/ 	.byte	0x02, 0x09, 0x01, 0x00, 0x02, 0x02, 0x04, 0x00, 0x02, 0x05, 0x05, 0x00, 0x03, 0x07, 0x01, 0x01
        /*0010*/ 	.byte	0x02, 0x03, 0x00, 0x00, 0x02, 0x06, 0x01, 0x00, 0x04, 0x0b, 0x08, 0x00, 0x00, 0x00, 0x00, 0x00
        /*0020*/ 	.byte	0x00, 0x00, 0x00, 0x00


//--------------------- .nv.info.attn_fwd         --------------------------
	.section	.nv.info.attn_fwd,"",@"SHT_CUDA_INFO"
	.sectionflags	@""
	.align	4


	//----- nvinfo : EIATTR_CUDA_API_VERSION
	.align		4
        /*0000*/ 	.byte	0x04, 0x37
        /*0002*/ 	.short	(.L_8 - .L_7)
.L_7:
        /*0004*/ 	.word	0x00000082


	//----- nvinfo : EIATTR_KPARAM_INFO
	.align		4
.L_8:
        /*0008*/ 	.byte	0x04, 0x17
        /*000a*/ 	.short	(.L_10 - .L_9)
.L_9:
        /*000c*/ 	.word	0x00000000
        /*0010*/ 	.short	0x0019
        /*0012*/ 	.short	0x0080
        /*0014*/ 	.byte	0x00, 0xf4, 0x21, 0x00


	//----- nvinfo : EIATTR_KPARAM_INFO
	.align		4
.L_10:
        /*0018*/ 	.byte	0x04, 0x17
        /*001a*/ 	.short	(.L_12 - .L_11)
.L_11:
        /*001c*/ 	.word	0x00000000
        /*0020*/ 	.short	0x0018
        /*0022*/ 	.short	0x0078
        /*0024*/ 	.byte	0x00, 0xf4, 0x21, 0x00


	//----- nvinfo : EIATTR_KPARAM_INFO
	.align		4
.L_12:
        /*0028*/ 	.byte	0x04, 0x17
        /*002a*/ 	.short	(.L_14 - .L_13)
.L_13:
        /*002c*/ 	.word	0x00000000
        /*0030*/ 	.short	0x0017
        /*0032*/ 	.short	0x0070
        /*0034*/ 	.byte	0x00, 0xf0, 0x11, 0x00


	//----- nvinfo : EIATTR_KPARAM_INFO
	.align		4
.L_14:
        /*0038*/ 	.byte	0x04, 0x17
        /*003a*/ 	.short	(.L_16 - .L_15)
.L_15:
        /*003c*/ 	.word	0x00000000
        /*0040*/ 	.short	0x0016
        /*0042*/ 	.short	0x006c
        /*0044*/ 	.byte	0x00, 0xf0, 0x11, 0x00


	//----- nvinfo : EIATTR_KPARAM_INFO
	.align		4
.L_16:
        /*0048*/ 	.byte	0x04, 0x17
        /*004a*/ 	.short	(.L_18 - .L_17)
.L_17:
        /*004c*/ 	.word	0x00000000
        /*0050*/ 	.short	0x0015
        /*0052*/ 	.short	0x0068
        /*0054*/ 	.byte	0x00, 0xf0, 0x11, 0x00


	//----- nvinfo : EIATTR_KPARAM_INFO
	.align		4
.L_18:
        /*0058*/ 	.byte	0x04, 0x17
        /*005a*/ 	.short	(.L_20 - .L_19)
.L_19:
        /*005c*/ 	.word	0x00000000
        /*0060*/ 	.short	0x0014
        /*0062*/ 	.short	0x0064
        /*0064*/ 	.byte	0x00, 0xf0, 0x11, 0x00


	//----- nvinfo : EIATTR_KPARAM_INFO
	.align		4
.L_20:
        /*0068*/ 	.byte	0x04, 0x17
        /*006a*/ 	.short	(.L_22 - .L_21)
.L_21:
        /*006c*/ 	.word	0x00000000
        /*0070*/ 	.short	0x0013
        /*0072*/ 	.short	0x0060
        /*0074*/ 	.byte	0x00, 0xf0, 0x11, 0x00


	//----- nvinfo : EIATTR_KPARAM_INFO
	.align		4
.L_22:
        /*0078*/ 	.byte	0x04, 0x17
        /*007a*/ 	.short	(.L_24 - .L_23)
.L_23:
        /*007c*/ 	.word	0x00000000
        /*0080*/ 	.short	0x0012
        /*0082*/ 	.short	0x005c
        /*0084*/ 	.byte	0x00, 0xf0, 0x11, 0x00


	//----- nvinfo : EIATTR_KPARAM_INFO
	.align		4
.L_24:
        /*0088*/ 	.byte	0x04, 0x17
        /*008a*/ 	.short	(.L_26 - .L_25)
.L_25:
        /*008c*/ 	.word	0x00000000
        /*0090*/ 	.short	0x0011
        /*0092*/ 	.short	0x0058
        /*0094*/ 	.byte	0x00, 0xf0, 0x11, 0x00


	//----- nvinfo : EIATTR_KPARAM_INFO
	.align		4
.L_26:
        /*0098*/ 	.byte	0x04, 0x17
        /*009a*/ 	.short	(.L_28 - .L_27)
.L_27:
        /*009c*/ 	.word	0x00000000
        /*00a0*/ 	.short	0x0010
        /*00a2*/ 	.short	0x0054
        /*00a4*/ 	.byte	0x00, 0xf0, 0x11, 0x00


	//----- nvinfo : EIATTR_KPARAM_INFO
	.align		4
.L_28:
        /*00a8*/ 	.byte	0x04, 0x17
        /*00aa*/ 	.short	(.L_30 - .L_29)
.L_29:
        /*00ac*/ 	.word	0x00000000
        /*00b0*/ 	.short	0x000f
        /*00b2*/ 	.short	0x0050
        /*00b4*/ 	.byte	0x00, 0xf0, 0x11, 0x00


	//----- nvinfo : EIATTR_KPARAM_INFO
	.align		4
.L_30:
        /*00b8*/ 	.byte	0x04, 0x17
        /*00ba*/ 	.short	(.L_32 - .L_31)
.L_31:
        /*00bc*/ 	.word	0x00000000
        /*00c0*/ 	.short	0x000e
        /*00c2*/ 	.short	0x004c
        /*00c4*/ 	.byte	0x00, 0xf0, 0x11, 0x00


	//----- nvinfo : EIATTR_KPARAM_INFO
	.align		4
.L_32:
        /*00c8*/ 	.byte	0x04, 0x17
        /*00ca*/ 	.short	(.L_34 - .L_33)
.L_33:
        /*00cc*/ 	.word	0x00000000
        /*00d0*/ 	.short	0x000d
        /*00d2*/ 	.short	0x0048
        /*00d4*/ 	.byte	0x00, 0xf0, 0x11, 0x00


	//----- nvinfo : EIATTR_KPARAM_INFO
	.align		4
.L_34:
        /*00d8*/ 	.byte	0x04, 0x17
        /*00da*/ 	.short	(.L_36 - .L_35)
.L_35:
        /*00dc*/ 	.word	0x00000000
        /*00e0*/ 	.short	0x000c
        /*00e2*/ 	.short	0x0044
        /*00e4*/ 	.byte	0x00, 0xf0, 0x11, 0x00


	//----- nvinfo : EIATTR_KPARAM_INFO
	.align		4
.L_36:
        /*00e8*/ 	.byte	0x04, 0x17
        /*00ea*/ 	.short	(.L_38 - .L_37)
.L_37:
        /*00ec*/ 	.word	0x00000000
        /*00f0*/ 	.short	0x000b
        /*00f2*/ 	.short	0x0040
        /*00f4*/ 	.byte	0x00, 0xf0, 0x11, 0x00


	//----- nvinfo : EIATTR_KPARAM_INFO
	.align		4
.L_38:
        /*00f8*/ 	.byte	0x04, 0x17
        /*00fa*/ 	.short	(.L_40 - .L_39)
.L_39:
        /*00fc*/ 	.word	0x00000000
        /*0100*/ 	.short	0x000a
        /*0102*/ 	.short	0x003c
        /*0104*/ 	.byte	0x00, 0xf0, 0x11, 0x00


	//----- nvinfo : EIATTR_KPARAM_INFO
	.align		4
.L_40:
        /*0108*/ 	.byte	0x04, 0x17
        /*010a*/ 	.short	(.L_42 - .L_41)
.L_41:
        /*010c*/ 	.word	0x00000000
        /*0110*/ 	.short	0x0009
        /*0112*/ 	.short	0x0038
        /*0114*/ 	.byte	0x00, 0xf0, 0x11, 0x00


	//----- nvinfo : EIATTR_KPARAM_INFO
	.align		4
.L_42:
        /*0118*/ 	.byte	0x04, 0x17
        /*011a*/ 	.short	(.L_44 - .L_43)
.L_43:
        /*011c*/ 	.word	0x00000000
        /*0120*/ 	.short	0x0008
        /*0122*/ 	.short	0x0034
        /*0124*/ 	.byte	0x00, 0xf0, 0x11, 0x00


	//----- nvinfo : EIATTR_KPARAM_INFO
	.align		4
.L_44:
        /*0128*/ 	.byte	0x04, 0x17
        /*012a*/ 	.short	(.L_46 - .L_45)
.L_45:
        /*012c*/ 	.word	0x00000000
        /*0130*/ 	.short	0x0007
        /*0132*/ 	.short	0x0030
        /*0134*/ 	.byte	0x00, 0xf0, 0x11, 0x00


	//----- nvinfo : EIATTR_KPARAM_INFO
	.align		4
.L_46:
        /*0138*/ 	.byte	0x04, 0x17
        /*013a*/ 	.short	(.L_48 - .L_47)
.L_47:
        /*013c*/ 	.word	0x00000000
        /*0140*/ 	.short	0x0006
        /*0142*/ 	.short	0x002c
        /*0144*/ 	.byte	0x00, 0xf0, 0x11, 0x00


	//----- nvinfo : EIATTR_KPARAM_INFO
	.align		4
.L_48:
        /*0148*/ 	.byte	0x04, 0x17
        /*014a*/ 	.short	(.L_50 - .L_49)
.L_49:
        /*014c*/ 	.word	0x00000000
        /*0150*/ 	.short	0x0005
        /*0152*/ 	.short	0x0028
        /*0154*/ 	.byte	0x00, 0xf0, 0x11, 0x00


	//----- nvinfo : EIATTR_KPARAM_INFO
	.align		4
.L_50:
        /*0158*/ 	.byte	0x04, 0x17
        /*015a*/ 	.short	(.L_52 - .L_51)
.L_51:
        /*015c*/ 	.word	0x00000000
        /*0160*/ 	.short	0x0004
        /*0162*/ 	.short	0x0020
        /*0164*/ 	.byte	0x00, 0xf4, 0x21, 0x00


	//----- nvinfo : EIATTR_KPARAM_INFO
	.align		4
.L_52:
        /*0168*/ 	.byte	0x04, 0x17
        /*016a*/ 	.short	(.L_54 - .L_53)
.L_53:
        /*016c*/ 	.word	0x00000000
        /*0170*/ 	.short	0x0003
        /*0172*/ 	.short	0x0018
        /*0174*/ 	.byte	0x00, 0xf4, 0x21, 0x00


	//----- nvinfo : EIATTR_KPARAM_INFO
	.align		4
.L_54:
        /*0178*/ 	.byte	0x04, 0x17
        /*017a*/ 	.short	(.L_56 - .L_55)
.L_55:
        /*017c*/ 	.word	0x00000000
        /*0180*/ 	.short	0x0002
        /*0182*/ 	.short	0x0010
        /*0184*/ 	.byte	0x00, 0xf4, 0x21, 0x00


	//----- nvinfo : EIATTR_KPARAM_INFO
	.align		4
.L_56:
        /*0188*/ 	.byte	0x04, 0x17
        /*018a*/ 	.short	(.L_58 - .L_57)
.L_57:
        /*018c*/ 	.word	0x00000000
        /*0190*/ 	.short	0x0001
        /*0192*/ 	.short	0x0008
        /*0194*/ 	.byte	0x00, 0xf4, 0x21, 0x00


	//----- nvinfo : EIATTR_KPARAM_INFO
	.align		4
.L_58:
        /*0198*/ 	.byte	0x04, 0x17
        /*019a*/ 	.short	(.L_60 - .L_59)
.L_59:
        /*019c*/ 	.word	0x00000000
        /*01a0*/ 	.short	0x0000
        /*01a2*/ 	.short	0x0000
        /*01a4*/ 	.byte	0x00, 0xf4, 0x21, 0x00


	//----- nvinfo : EIATTR_SPARSE_MMA_MASK
	.align		4
.L_60:
        /*01a8*/ 	.byte	0x03, 0x50
        /*01aa*/ 	.short	0x0000


	//----- nvinfo : EIATTR_MAXREG_COUNT
	.align		4
        /*01ac*/ 	.byte	0x03, 0x1b
        /*01ae*/ 	.short	0x00ff


	//----- nvinfo : EIATTR_NUM_BARRIERS
	.align		4
        /*01b0*/ 	.byte	0x02, 0x4c
        /*01b2*/ 	.byte	0x01
	.zero		1


	//----- nvinfo : EIATTR_ANNOTATIONS
	.align		4
        /*01b4*/ 	.byte	0x04, 0x55
        /*01b6*/ 	.short	(.L_62 - .L_61)


	//   ....[0]....
.L_61:
        /*01b8*/ 	.word	0x00000001
        /*01bc*/ 	.byte	0x30, 0x2a, 0x00, 0x00, 0x01, 0x00, 0x00, 0x00, 0x40, 0x2a, 0x00, 0x00, 0x01, 0x00, 0x00, 0x00
        /* <DEDUP_REMOVED lines=1231> */
        /*4ebc*/ 	.byte	0x80, 0x08, 0x02, 0x00, 0x01, 0x00, 0x00, 0x00, 0xd0, 0x08, 0x02, 0x00


	//----- nvinfo : EIATTR_MERCURY_ISA_VERSION
	.align		4
.L_62:
        /*4ec8*/ 	.byte	0x03, 0x5f
        /*4eca*/ 	.short	0x0101


	//----- nvinfo : EIATTR_COOP_GROUP_MASK_REGIDS
	.align		4
        /*4ecc*/ 	.byte	0x04, 0x29
        /*4ece*/ 	.short	(.L_64 - .L_63)


	//   ....[0]....
.L_63:
        /*4ed0*/ 	.word	0xffffffff


	//   ....[1]....
        /*4ed4*/ 	.word	0xffffffff


	//   ....[2]....
        /*4ed8*/ 	.word	0xffffffff


	//   ....[3]....
        /*4edc*/ 	.word	0xffffffff


	//   ....[4]....
        /*4ee0*/ 	.word	0xffffffff


	//   ....[5]....
        /*4ee4*/ 	.word	0xffffffff


	//   ....[6]....
        /*4ee8*/ 	.word	0xffffffff


	//   ....[7]....
        /*4eec*/ 	.word	0xffffffff


	//   ....[8]....
        /*4ef0*/ 	.word	0xffffffff


	//   ....[9]....
        /*4ef4*/ 	.word	0xffffffff


	//   ....[10]....
        /*4ef8*/ 	.word	0xffffffff


	//   ....[11]....
        /*4efc*/ 	.word	0xffffffff


	//   ....[12]....
        /*4f00*/ 	.word	0xffffffff


	//   ....[13]....
        /*4f04*/ 	.word	0xffffffff


	//   ....[14]....
        /*4f08*/ 	.word	0xffffffff


	//   ....[15]....
        /*4f0c*/ 	.word	0xffffffff


	//   ....[16]....
        /*4f10*/ 	.word	0xffffffff


	//   ....[17]....
        /*4f14*/ 	.word	0xffffffff


	//   ....[18]....
        /*4f18*/ 	.word	0xffffffff


	//   ....[19]....
        /*4f1c*/ 	.word	0xffffffff


	//   ....[20]....
        /*4f20*/ 	.word	0xffffffff


	//   ....[21]....
        /*4f24*/ 	.word	0xffffffff


	//   ....[22]....
        /*4f28*/ 	.word	0xffffffff


	//   ....[23]....
        /*4f2c*/ 	.word	0xffffffff


	//----- nvinfo : EIATTR_COOP_GROUP_INSTR_OFFSETS
	.align		4
.L_64:
        /*4f30*/ 	.byte	0x04, 0x28
        /*4f32*/ 	.short	(.L_66 - .L_65)


	//   ....[0]....
.L_65:
        /*4f34*/ 	.word	0x0001be70


	//   ....[1]....
        /*4f38*/ 	.word	0x0001be90


	//   ....[2]....
        /*4f3c*/ 	.word	0x0001c6b0


	//   ....[3]....
        /*4f40*/ 	.word	0x0001c7c0


	//   ....[4]....
        /*4f44*/ 	.word	0x0001da80


	//   ....[5]....
        /*4f48*/ 	.word	0x0001da90


	//   ....[6]....
        /*4f4c*/ 	.word	0x0001daa0


	//   ....[7]....
        /*4f50*/ 	.word	0x0001dab0


	//   ....[8]....
        /*4f54*/ 	.word	0x0001dac0


	//   ....[9]....
        /*4f58*/ 	.word	0x0001dad0


	//   ....[10]....
        /*4f5c*/ 	.word	0x0001dae0


	//   ....[11]....
        /*4f60*/ 	.word	0x0001daf0


	//   ....[12]....
        /*4f64*/ 	.word	0x0001f720


	//   ....[13]....
        /*4f68*/ 	.word	0x0001f740


	//   ....[14]....
        /*4f6c*/ 	.word	0x0001f750


	//   ....[15]....
        /*4f70*/ 	.word	0x0001f760


	//   ....[16]....
        /*4f74*/ 	.word	0x0001f770


	//   ....[17]....
        /*4f78*/ 	.word	0x0001f780


	//   ....[18]....
        /*4f7c*/ 	.word	0x0001f790


	//   ....[19]....
        /*4f80*/ 	.word	0x0001f7a0


	//   ....[20]....
        /*4f84*/ 	.word	0x000206f0


	//   ....[21]....
        /*4f88*/ 	.word	0x00020700


	//   ....[22]....
        /*4f8c*/ 	.word	0x00020740


	//   ....[23]....
        /*4f90*/ 	.word	0x00020750


	//----- nvinfo : EIATTR_EXIT_INSTR_OFFSETS
	.align		4
.L_66:
        /*4f94*/ 	.byte	0x04, 0x1c
        /*4f96*/ 	.short	(.L_68 - .L_67)


	//   ....[0]....
.L_67:
        /*4f98*/ 	.word	0x000270e0


	//   ....[1]....
        /*4f9c*/ 	.word	0x00027110


	//----- nvinfo : EIATTR_REQNTID
	.align		4
.L_68:
        /*4fa0*/ 	.byte	0x04, 0x10
        /*4fa2*/ 	.short	(.L_70 - .L_69)
.L_69:
        /*4fa4*/ 	.word	0x00000080
        /*4fa8*/ 	.word	0x00000001
        /*4fac*/ 	.word	0x00000001


	//----- nvinfo : EIATTR_CBANK_PARAM_SIZE
	.align		4
.L_70:
        /*4fb0*/ 	.byte	0x03, 0x19
        /*4fb2*/ 	.short	0x0088


	//----- nvinfo : EIATTR_PARAM_CBANK
	.align		4
        /*4fb4*/ 	.byte	0x04, 0x0a
        /*4fb6*/ 	.short	(.L_72 - .L_71)
	.align		4
.L_71:
        /*4fb8*/ 	.word	index@(.nv.constant0.attn_fwd)
        /*4fbc*/ 	.short	0x0210
        /*4fbe*/ 	.short	0x0088


	//----- nvinfo : EIATTR_SW_WAR
	.align		4
.L_72:
        /*4fc0*/ 	.byte	0x04, 0x36
        /*4fc2*/ 	.short	(.L_74 - .L_73)
.L_73:
        /*4fc4*/ 	.word	0x00000008
.L_74:


//--------------------- .nv.callgraph             --------------------------
	.section	.nv.callgraph,"",@"SHT_CUDA_CALLGRAPH"
	.align	4
	.sectionentsize	8
	.align		4
        /*0000*/ 	.word	0x00000000
	.align		4
        /*0004*/ 	.word	0xffffffff
	.align		4
        /*0008*/ 	.word	0x00000000
	.align		4
        /*000c*/ 	.word	0xfffffffe
	.align		4
        /*0010*/ 	.word	0x00000000
	.align		4
        /*0014*/ 	.word	0xfffffffd
	.align		4
        /*0018*/ 	.word	0x00000000
	.align		4
        /*001c*/ 	.word	0xfffffffc


//--------------------- .nv.constant4             --------------------------
	.section	.nv.constant4,"a",@progbits
	.align	8
	.align		8
.nv.constant4:
        /*0000*/ 	.dword	_$_str


//--------------------- .text.attn_fwd            --------------------------
	.section	.text.attn_fwd,"ax",@progbits
	.align	128
        .global         attn_fwd
        .type           attn_fwd,@function
        .size           attn_fwd,(.L_x_3 - attn_fwd)
        .other          attn_fwd,@"STO_CUDA_ENTRY STV_DEFAULT"
attn_fwd:
.text.attn_fwd:
[----:B------:R-:W0:Y:S01]  /*0000*/  LDC R1, c[0x0][0x28] ;  /* 0x00000a00ff017b82 */ /* 0x000e220000000800 */
[----:B------:R-:W1:Y:S07]  /*0010*/  S2R R3, SR_CTAID.X ;  /* 0x0000000000037919 */ /* 0x000e6e0000002500 */
[----:B------:R-:W2:Y:S01]  /*0020*/  S2UR UR18, SR_CTAID.Y ;  /* 0x00000000001279c3 */ /* 0x000ea20000002600 */
[----:B------:R-:W-:Y:S01]  /*0030*/  ULDC.64 UR4, c[0x0][0x240] ;  /* 0x0000900000047ab9 */ /* 0x000fe20000000a00 */
[----:B------:R-:W-:Y:S01]  /*0040*/  ULDC.64 UR44, c[0x0][0x208] ;  /* 0x00008200002c7ab9 */ /* 0x000fe20000000a00 */
[----:B------:R-:W3:Y:S01]  /*0050*/  S2R R216, SR_TID.X ;  /* 0x0000000000d87919 */ /* 0x000ee20000002100 */
[----:B0-----:R-:W-:-:S04]  /*0060*/  VIADD R1, R1, 0xffffee78 ;  /* 0xffffee7801017836 */ /* 0x001fc80000000000 */
[----:B------:R-:W0:Y:S08]  /*0070*/  LDC R9, c[0x0][0x248] ;  /* 0x00009200ff097b82 */ /* 0x000e300000000800 */
[----:B------:R-:W4:Y:S01]  /*0080*/  LDC.64 R10, c[0x0][0x210] ;  /* 0x00008400ff0a7b82 */ /* 0x000f220000000a00 */
[----:B--2---:R-:W-:Y:S01]  /*0090*/  UIMAD UR4, UR18, UR4, URZ ;  /* 0x00000004120472a4 */ /* 0x004fe2000f8e023f */
[----:B-1----:R-:W-:Y:S01]  /*00a0*/  IMAD.SHL.U32 R3, R3, 0x40, RZ ;  /* 0x0000004003037824 */ /* 0x002fe200078e00ff */
[----:B---3--:R-:W-:-:S04]  /*00b0*/  LEA.HI R2, R216, 0xfe, RZ, 0x1a ;  /* 0x000000fed8027811 */ /* 0x008fc800078fd0ff */
[--C-:B------:R-:W-:Y:S02]  /*00c0*/  LOP3.LUT R4, R3, 0x3f, R216.reuse, 0xf8, !PT ;  /* 0x0000003f03047812 */ /* 0x100fe400078ef8d8 */
[----:B------:R-:W-:Y:S01]  /*00d0*/  SHF.R.U32.HI R0, RZ, 0x6, R216 ;  /* 0x00000006ff007819 */ /* 0x000fe200000116d8 */
[----:B0-----:R-:W-:Y:S02]  /*00e0*/  IMAD R6, R2, R9, RZ ;  /* 0x0000000902067224 */ /* 0x001fe400078e02ff */
[----:B------:R-:W-:Y:S01]  /*00f0*/  IMAD R7, R4, UR5, RZ ;  /* 0x0000000504077c24 */ /* 0x000fe2000f8e02ff */
[----:B------:R-:W-:Y:S01]  /*0100*/  USHF.R.S32.HI UR5, URZ, 0x1f, UR4 ;  /* 0x0000001f3f057899 */ /* 0x000fe20008011404 */
[----:B------:R-:W-:-:S03]  /*0110*/  SGXT.U32 R0, R0, 0x1 ;  /* 0x000000010000781a */ /* 0x000fc60000000000 */
[----:B----4-:R-:W-:Y:S02]  /*0120*/  IADD3 R5, P0, P1, R7, UR4, R10 ;  /* 0x0000000407057c10 */ /* 0x010fe4000f91e00a */
[----:B------:R-:W-:Y:S01]  /*0130*/  SHF.R.S32.HI R2, RZ, 0x1f, R7 ;  /* 0x0000001fff027819 */ /* 0x000fe20000011407 */
[----:B------:R-:W-:Y:S01]  /*0140*/  IMAD R4, R0, R9, RZ ;  /* 0x0000000900047224 */ /* 0x000fe200078e02ff */
[----:B------:R-:W-:Y:S02]  /*0150*/  LEA.HI R8, R216, 0xe, RZ, 0x1a ;  /* 0x0000000ed8087811 */ /* 0x000fe400078fd0ff */
[----:B------:R-:W-:Y:S01]  /*0160*/  IADD3.X R2, R2, UR5, R11, P0, P1 ;  /* 0x0000000502027c10 */ /* 0x000fe200087e240b */
[----:B------:R-:W-:Y:S01]  /*0170*/  IMAD R30, R9, 0x2, R4 ;  /* 0x00000002091e7824 */ /* 0x000fe200078e0204 */
[----:B------:R-:W-:Y:S01]  /*0180*/  IADD3 R16, P1, R6, R5, RZ ;  /* 0x0000000506107210 */ /* 0x000fe20007f3e0ff */
[----:B------:R-:W-:Y:S01]  /*0190*/  IMAD R15, R8, R9, RZ ;  /* 0x00000009080f7224 */ /* 0x000fe200078e02ff */
[----:B------:R-:W-:-:S02]  /*01a0*/  IADD3 R10, P0, R4, R5, RZ ;  /* 0x00000005040a7210 */ /* 0x000fc40007f1e0ff */
[-C--:B------:R-:W-:Y:S02]  /*01b0*/  LEA.HI.X.SX32 R17, R6, R2.reuse, 0x1, P1 ;  /* 0x0000000206117211 */ /* 0x080fe400008f0eff */
[C---:B------:R-:W-:Y:S02]  /*01c0*/  LEA.HI R14, R216.reuse, 0x8e, RZ, 0x1a ;  /* 0x0000008ed80e7811 */ /* 0x040fe400078fd0ff */
[----:B------:R-:W-:Y:S02]  /*01d0*/  LEA.HI R8, R216, 0x1e, RZ, 0x1a ;  /* 0x0000001ed8087811 */ /* 0x000fe400078fd0ff */
[----:B------:R-:W-:Y:S01]  /*01e0*/  LEA.HI.X.SX32 R11, R4, R2, 0x1, P0 ;  /* 0x00000002040b7211 */ /* 0x000fe200000f0eff */
[----:B------:R-:W-:Y:S01]  /*01f0*/  IMAD R19, R14, R9, RZ ;  /* 0x000000090e137224 */ /* 0x000fe200078e02ff */
[-C--:B------:R-:W-:Y:S01]  /*0200*/  IADD3 R12, P1, R30, R5.reuse, RZ ;  /* 0x000000051e0c7210 */ /* 0x080fe20007f3e0ff */
[----:B------:R0:W2:Y:S01]  /*0210*/  LDG.E.U8 R4, desc[UR44][R16.64] ;  /* 0x0000002c10047981 */ /* 0x0000a2000c1e1100 */
[----:B------:R-:W-:-:S02]  /*0220*/  IADD3 R14, P0, R15, R5, RZ ;  /* 0x000000050f0e7210 */ /* 0x000fc40007f1e0ff */
[----:B------:R-:W-:Y:S01]  /*0230*/  LEA.HI R18, R216, 0x2e, RZ, 0x1a ;  /* 0x0000002ed8127811 */ /* 0x000fe200078fd0ff */
[----:B------:R1:W3:Y:S01]  /*0240*/  LDG.E.U8 R6, desc[UR44][R10.64] ;  /* 0x0000002c0a067981 */ /* 0x0002e2000c1e1100 */
[-C--:B------:R-:W-:Y:S01]  /*0250*/  LEA.HI.X.SX32 R13, R30, R2.reuse, 0x1, P1 ;  /* 0x000000021e0d7211 */ /* 0x080fe200008f0eff */
[----:B0-----:R-:W-:Y:S01]  /*0260*/  IMAD R17, R8, R9, RZ ;  /* 0x0000000908117224 */ /* 0x001fe200078e02ff */
[----:B------:R-:W-:-:S03]  /*0270*/  LEA.HI.X.SX32 R15, R15, R2, 0x1, P0 ;  /* 0x000000020f0f7211 */ /* 0x000fc600000f0eff */
[----:B------:R0:W4:Y:S01]  /*0280*/  LDG.E.U8 R7, desc[UR44][R12.64] ;  /* 0x0000002c0c077981 */ /* 0x000122000c1e1100 */
[----:B------:R-:W-:Y:S01]  /*0290*/  LEA.HI R24, R216, 0x3e, RZ, 0x1a ;  /* 0x0000003ed8187811 */ /* 0x000fe200078fd0ff */
[----:B-1----:R-:W-:Y:S01]  /*02a0*/  IMAD R11, R18, R9, RZ ;  /* 0x00000009120b7224 */ /* 0x002fe200078e02ff */
[----:B------:R-:W-:Y:S01]  /*02b0*/  LEA.HI R22, R216, 0x9e, RZ, 0x1a ;  /* 0x0000009ed8167811 */ /* 0x000fe200078fd0ff */
[----:B------:R1:W5:Y:S01]  /*02c0*/  LDG.E.U8 R8, desc[UR44][R14.64] ;  /* 0x0000002c0e087981 */ /* 0x000362000c1e1100 */
[-C--:B------:R-:W-:Y:S02]  /*02d0*/  IADD3 R16, P0, R17, R5.reuse, RZ ;  /* 0x0000000511107210 */ /* 0x080fe40007f1e0ff */
[----:B------:R-:W-:Y:S01]  /*02e0*/  IADD3 R20, P1, R19, R5, RZ ;  /* 0x0000000513147210 */ /* 0x000fe20007f3e0ff */
[-C--:B------:R-:W-:Y:S01]  /*02f0*/  IMAD R23, R22, R9.reuse, RZ ;  /* 0x0000000916177224 */ /* 0x080fe200078e02ff */
[----:B------:R-:W-:Y:S01]  /*0300*/  LEA.HI.X.SX32 R17, R17, R2, 0x1, P0 ;  /* 0x0000000211117211 */ /* 0x000fe200000f0eff */
[----:B0-----:R-:W-:Y:S01]  /*0310*/  IMAD R13, R24, R9, RZ ;  /* 0x00000009180d7224 */ /* 0x001fe200078e02ff */
[----:B------:R-:W-:-:S02]  /*0320*/  LEA.HI R26, R216, 0xae, RZ, 0x1a ;  /* 0x000000aed81a7811 */ /* 0x000fc400078fd0ff */
[----:B------:R-:W-:Y:S01]  /*0330*/  IADD3 R18, P0, R11, R5, RZ ;  /* 0x000000050b127210 */ /* 0x000fe20007f1e0ff */
[----:B------:R0:W2:Y:S01]  /*0340*/  LDG.E.U8 R12, desc[UR44][R16.64] ;  /* 0x0000002c100c7981 */ /* 0x0000a2000c1e1100 */
[----:B------:R-:W-:Y:S01]  /*0350*/  LEA.HI R24, R216, 0x4e, RZ, 0x1a ;  /* 0x0000004ed8187811 */ /* 0x000fe200078fd0ff */
[-C--:B-1----:R-:W-:Y:S01]  /*0360*/  IMAD R15, R26, R9.reuse, RZ ;  /* 0x000000091a0f7224 */ /* 0x082fe200078e02ff */
[-C--:B------:R-:W-:Y:S02]  /*0370*/  LEA.HI.X.SX32 R21, R19, R2.reuse, 0x1, P1 ;  /* 0x0000000213157211 */ /* 0x080fe400008f0eff */
[----:B------:R-:W-:Y:S01]  /*0380*/  LEA.HI.X.SX32 R19, R11, R2, 0x1, P0 ;  /* 0x000000020b137211 */ /* 0x000fe200000f0eff */
[----:B------:R-:W-:Y:S01]  /*0390*/  IMAD R24, R24, R9, RZ ;  /* 0x0000000918187224 */ /* 0x000fe200078e02ff */
[----:B------:R-:W-:Y:S01]  /*03a0*/  IADD3 R22, P1, R23, R5, RZ ;  /* 0x0000000517167210 */ /* 0x000fe20007f3e0ff */
[----:B------:R1:W2:Y:S01]  /*03b0*/  LDG.E.U8 R10, desc[UR44][R20.64] ;  /* 0x0000002c140a7981 */ /* 0x0002a2000c1e1100 */
[----:B------:R-:W-:-:S02]  /*03c0*/  LEA.HI R26, R216, 0xbe, RZ, 0x1a ;  /* 0x000000bed81a7811 */ /* 0x000fc400078fd0ff */
[----:B0-----:R-:W-:Y:S01]  /*03d0*/  IADD3 R16, P0, R13, R5, RZ ;  /* 0x000000050d107210 */ /* 0x001fe20007f1e0ff */
[----:B------:R0:W2:Y:S01]  /*03e0*/  LDG.E.U8 R14, desc[UR44][R18.64] ;  /* 0x0000002c120e7981 */ /* 0x0000a2000c1e1100 */
[-C--:B------:R-:W-:Y:S01]  /*03f0*/  LEA.HI.X.SX32 R23, R23, R2.reuse, 0x1, P1 ;  /* 0x0000000217177211 */ /* 0x080fe200008f0eff */
[----:B------:R-:W-:Y:S01]  /*0400*/  IMAD R25, R26, R9, RZ ;  /* 0x000000091a197224 */ /* 0x000fe200078e02ff */
[-C--:B------:R-:W-:Y:S02]  /*0410*/  LEA.HI.X.SX32 R17, R13, R2.reuse, 0x1, P0 ;  /* 0x000000020d117211 */ /* 0x080fe400000f0eff */
[----:B------:R-:W-:Y:S01]  /*0420*/  LEA.HI R26, R216, 0xce, RZ, 0x1a ;  /* 0x000000ced81a7811 */ /* 0x000fe200078fd0ff */
[----:B------:R0:W2:Y:S01]  /*0430*/  LDG.E.U8 R11, desc[UR44][R22.64] ;  /* 0x0000002c160b7981 */ /* 0x0000a2000c1e1100 */
[CC--:B-1----:R-:W-:Y:S02]  /*0440*/  IADD3 R20, P1, R15.reuse, R5.reuse, RZ ;  /* 0x000000050f147210 */ /* 0x0c2fe40007f3e0ff */
[----:B0-----:R-:W-:Y:S01]  /*0450*/  IADD3 R18, P0, R24, R5, RZ ;  /* 0x0000000518127210 */ /* 0x001fe20007f1e0ff */
[----:B------:R-:W2:Y:S01]  /*0460*/  LDG.E.U8 R16, desc[UR44][R16.64] ;  /* 0x0000002c10107981 */ /* 0x000ea2000c1e1100 */
[----:B------:R-:W-:-:S02]  /*0470*/  LEA.HI.X.SX32 R21, R15, R2, 0x1, P1 ;  /* 0x000000020f157211 */ /* 0x000fc400008f0eff */
[-C--:B------:R-:W-:Y:S01]  /*0480*/  LEA.HI.X.SX32 R19, R24, R2.reuse, 0x1, P0 ;  /* 0x0000000218137211 */ /* 0x080fe200000f0eff */
[----:B------:R-:W-:Y:S01]  /*0490*/  IMAD R27, R26, R9, RZ ;  /* 0x000000091a1b7224 */ /* 0x000fe200078e02ff */
[C---:B------:R-:W-:Y:S01]  /*04a0*/  LEA.HI R24, R216.reuse, 0x5e, RZ, 0x1a ;  /* 0x0000005ed8187811 */ /* 0x040fe200078fd0ff */
[----:B------:R0:W2:Y:S01]  /*04b0*/  LDG.E.U8 R13, desc[UR44][R20.64] ;  /* 0x0000002c140d7981 */ /* 0x0000a2000c1e1100 */
[-C--:B------:R-:W-:Y:S02]  /*04c0*/  IADD3 R22, P1, R25, R5.reuse, RZ ;  /* 0x0000000519167210 */ /* 0x080fe40007f3e0ff */
[----:B------:R-:W-:Y:S01]  /*04d0*/  LEA.HI R28, R216, 0xde, RZ, 0x1a ;  /* 0x000000ded81c7811 */ /* 0x000fe200078fd0ff */
[----:B------:R-:W-:Y:S01]  /*04e0*/  IMAD R30, R9, 0x2, R30 ;  /* 0x00000002091e7824 */ /* 0x000fe200078e021e */
[-C--:B------:R-:W-:Y:S01]  /*04f0*/  LEA.HI.X.SX32 R23, R25, R2.reuse, 0x1, P1 ;  /* 0x0000000219177211 */ /* 0x080fe200008f0eff */
[----:B------:R-:W2:Y:S01]  /*0500*/  LDG.E.U8 R18, desc[UR44][R18.64] ;  /* 0x0000002c12127981 */ /* 0x000ea2000c1e1100 */
[C---:B------:R-:W-:Y:S01]  /*0510*/  IADD3 R26, P1, R27.reuse, R5, RZ ;  /* 0x000000051b1a7210 */ /* 0x040fe20007f3e0ff */
[-C--:B0-----:R-:W-:Y:S01]  /*0520*/  IMAD R21, R24, R9.reuse, RZ ;  /* 0x0000000918157224 */ /* 0x081fe200078e02ff */
[----:B------:R-:W-:Y:S01]  /*0530*/  LEA.HI R24, R216, 0x6e, RZ, 0x1a ;  /* 0x0000006ed8187811 */ /* 0x000fe200078fd0ff */
[----:B------:R0:W2:Y:S01]  /*0540*/  LDG.E.U8 R15, desc[UR44][R22.64] ;  /* 0x0000002c160f7981 */ /* 0x0000a2000c1e1100 */
[----:B------:R-:W-:Y:S01]  /*0550*/  LEA.HI.X.SX32 R27, R27, R2, 0x1, P1 ;  /* 0x000000021b1b7211 */ /* 0x000fe200008f0eff */
[----:B------:R-:W-:Y:S01]  /*0560*/  IMAD R25, R28, R9, RZ ;  /* 0x000000091c197224 */ /* 0x000fe200078e02ff */
[----:B------:R-:W-:-:S02]  /*0570*/  IADD3 R20, P0, R21, R5, RZ ;  /* 0x0000000515147210 */ /* 0x000fc40007f1e0ff */
[----:B------:R-:W-:Y:S01]  /*0580*/  LEA.HI R28, R216, 0xee, RZ, 0x1a ;  /* 0x000000eed81c7811 */ /* 0x000fe200078fd0ff */
[----:B------:R1:W2:Y:S01]  /*0590*/  LDG.E.U8 R17, desc[UR44][R26.64] ;  /* 0x0000002c1a117981 */ /* 0x0002a2000c1e1100 */
[-C--:B0-----:R-:W-:Y:S01]  /*05a0*/  IMAD R23, R24, R9.reuse, RZ ;  /* 0x0000000918177224 */ /* 0x081fe200078e02ff */
[----:B------:R-:W-:Y:S02]  /*05b0*/  LEA.HI R22, R216, 0x7e, RZ, 0x1a ;  /* 0x0000007ed8167811 */ /* 0x000fe400078fd0ff */
[----:B------:R-:W-:Y:S01]  /*05c0*/  IMAD R28, R28, R9, RZ ;  /* 0x000000091c1c7224 */ /* 0x000fe200078e02ff */
[----:B------:R-:W-:Y:S02]  /*05d0*/  IADD3 R32, P1, R25, R5, RZ ;  /* 0x0000000519207210 */ /* 0x000fe40007f3e0ff */
[----:B------:R-:W-:Y:S01]  /*05e0*/  LEA.HI.X.SX32 R21, R21, R2, 0x1, P0 ;  /* 0x0000000215157211 */ /* 0x000fe200000f0eff */
[----:B-1----:R-:W-:Y:S01]  /*05f0*/  IMAD R27, R22, R9, RZ ;  /* 0x00000009161b7224 */ /* 0x002fe200078e02ff */
[----:B------:R-:W-:-:S02]  /*0600*/  IADD3 R24, P0, R23, R5, RZ ;  /* 0x0000000517187210 */ /* 0x000fc40007f1e0ff */
[-C--:B------:R-:W-:Y:S01]  /*0610*/  LEA.HI.X.SX32 R33, R25, R2.reuse, 0x1, P1 ;  /* 0x0000000219217211 */ /* 0x080fe200008f0eff */
[----:B------:R-:W-:Y:S01]  /*0620*/  IMAD R36, R9, 0x2, R30 ;  /* 0x0000000209247824 */ /* 0x000fe200078e021e */
[-C--:B------:R-:W-:Y:S01]  /*0630*/  LEA.HI.X.SX32 R25, R23, R2.reuse, 0x1, P0 ;  /* 0x0000000217197211 */ /* 0x080fe200000f0eff */
[----:B------:R-:W2:Y:S01]  /*0640*/  LDG.E.U8 R20, desc[UR44][R20.64] ;  /* 0x0000002c14147981 */ /* 0x000ea2000c1e1100 */
[CC--:B------:R-:W-:Y:S02]  /*0650*/  IADD3 R34, P1, R28.reuse, R5.reuse, RZ ;  /* 0x000000051c227210 */ /* 0x0c0fe40007f3e0ff */
[----:B------:R-:W-:Y:S01]  /*0660*/  IADD3 R26, P0, R27, R5, RZ ;  /* 0x000000051b1a7210 */ /* 0x000fe20007f1e0ff */
[----:B------:R-:W-:Y:S01]  /*0670*/  IMAD R38, R9, 0x2, R36 ;  /* 0x0000000209267824 */ /* 0x000fe200078e0224 */
[-C--:B------:R-:W-:Y:S01]  /*0680*/  LEA.HI.X.SX32 R35, R28, R2.reuse, 0x1, P1 ;  /* 0x000000021c237211 */ /* 0x080fe200008f0eff */
[----:B------:R0:W2:Y:S01]  /*0690*/  LDG.E.U8 R19, desc[UR44][R32.64] ;  /* 0x0000002c20137981 */ /* 0x0000a2000c1e1100 */
[----:B------:R-:W-:-:S02]  /*06a0*/  LEA.HI.X.SX32 R27, R27, R2, 0x1, P0 ;  /* 0x000000021b1b7211 */ /* 0x000fc400000f0eff */
[CC--:B------:R-:W-:Y:S01]  /*06b0*/  IADD3 R28, P0, R30.reuse, R5.reuse, RZ ;  /* 0x000000051e1c7210 */ /* 0x0c0fe20007f1e0ff */
[----:B------:R-:W-:Y:S01]  /*06c0*/  IMAD R40, R9, 0x2, R38 ;  /* 0x0000000209287824 */ /* 0x000fe200078e0226 */
[----:B------:R1:W2:Y:S02]  /*06d0*/  LDG.E.U8 R21, desc[UR44][R34.64] ;  /* 0x0000002c22157981 */ /* 0x0002a4000c1e1100 */
[-C--:B------:R-:W-:Y:S02]  /*06e0*/  LEA.HI.X.SX32 R29, R30, R2.reuse, 0x1, P0 ;  /* 0x000000021e1d7211 */ /* 0x080fe400000f0eff */
[CC--:B------:R-:W-:Y:S01]  /*06f0*/  IADD3 R30, P0, R36.reuse, R5.reuse, RZ ;  /* 0x00000005241e7210 */ /* 0x0c0fe20007f1e0ff */
[----:B------:R-:W2:Y:S03]  /*0700*/  LDG.E.U8 R22, desc[UR44][R24.64] ;  /* 0x0000002c18167981 */ /* 0x000ea6000c1e1100 */
[----:B------:R-:W-:Y:S01]  /*0710*/  LEA.HI.X.SX32 R31, R36, R2, 0x1, P0 ;  /* 0x00000002241f7211 */ /* 0x000fe200000f0eff */
[----:B------:R-:W2:Y:S01]  /*0720*/  LDG.E.U8 R23, desc[UR44][R26.64] ;  /* 0x0000002c1a177981 */ /* 0x000ea2000c1e1100 */
[----:B0-----:R-:W-:-:S04]  /*0730*/  IADD3 R32, P0, R38, R5, RZ ;  /* 0x0000000526207210 */ /* 0x001fc80007f1e0ff */
[-C--:B------:R-:W-:Y:S01]  /*0740*/  LEA.HI.X.SX32 R33, R38, R2.reuse, 0x1, P0 ;  /* 0x0000000226217211 */ /* 0x080fe200000f0eff */
[C---:B------:R-:W-:Y:S01]  /*0750*/  IMAD R38, R9.reuse, 0x2, R40 ;  /* 0x0000000209267824 */ /* 0x040fe200078e0228 */
[-C--:B-1----:R-:W-:Y:S01]  /*0760*/  IADD3 R34, P0, R40, R5.reuse, RZ ;  /* 0x0000000528227210 */ /* 0x082fe20007f1e0ff */
[----:B------:R0:W5:Y:S02]  /*0770*/  LDG.E.U8 R25, desc[UR44][R30.64] ;  /* 0x0000002c1e197981 */ /* 0x000164000c1e1100 */
[C---:B------:R-:W-:Y:S01]  /*0780*/  IMAD R42, R9.reuse, 0x4, R38 ;  /* 0x00000004092a7824 */ /* 0x040fe200078e0226 */
[-C--:B------:R-:W-:Y:S01]  /*0790*/  IADD3 R36, P1, R38, R5.reuse, RZ ;  /* 0x0000000526247210 */ /* 0x080fe20007f3e0ff */
[----:B------:R1:W2:Y:S02]  /*07a0*/  LDG.E.U8 R26, desc[UR44][R32.64] ;  /* 0x0000002c201a7981 */ /* 0x0002a4000c1e1100 */
[C---:B------:R-:W-:Y:S01]  /*07b0*/  IMAD R44, R9.reuse, 0x2, R42 ;  /* 0x00000002092c7824 */ /* 0x040fe200078e022a */
[-C--:B------:R-:W-:Y:S01]  /*07c0*/  LEA.HI.X.SX32 R35, R40, R2.reuse, 0x1, P0 ;  /* 0x0000000228237211 */ /* 0x080fe200000f0eff */
[----:B------:R-:W5:Y:S01]  /*07d0*/  LDG.E.U8 R24, desc[UR44][R28.64] ;  /* 0x0000002c1c187981 */ /* 0x000f62000c1e1100 */
[-C--:B------:R-:W-:Y:S01]  /*07e0*/  LEA.HI.X.SX32 R37, R38, R2.reuse, 0x1, P1 ;  /* 0x0000000226257211 */ /* 0x080fe200008f0eff */
[C---:B0-----:R-:W-:Y:S01]  /*07f0*/  IMAD R30, R9.reuse, 0x2, R44 ;  /* 0x00000002091e7824 */ /* 0x041fe200078e022c */
[C---:B------:R-:W-:Y:S01]  /*0800*/  IADD3 R38, P0, R42.reuse, R5, RZ ;  /* 0x000000052a267210 */ /* 0x040fe20007f1e0ff */
[----:B------:R0:W2:Y:S02]  /*0810*/  LDG.E.U8 R27, desc[UR44][R34.64] ;  /* 0x0000002c221b7981 */ /* 0x0000a4000c1e1100 */
[----:B------:R-:W-:Y:S01]  /*0820*/  IMAD R46, R9, 0x2, R30 ;  /* 0x00000002092e7824 */ /* 0x000fe200078e021e */
[----:B------:R-:W-:-:S02]  /*0830*/  LEA.HI.X.SX32 R39, R42, R2, 0x1, P0 ;  /* 0x000000022a277211 */ /* 0x000fc400000f0eff */
[CC--:B------:R-:W-:Y:S01]  /*0840*/  IADD3 R40, P0, R44.reuse, R5.reuse, RZ ;  /* 0x000000052c287210 */ /* 0x0c0fe20007f1e0ff */
[C---:B-1----:R-:W-:Y:S01]  /*0850*/  IMAD R32, R9.reuse, 0x2, R46 ;  /* 0x0000000209207824 */ /* 0x042fe200078e022e */
[----:B------:R1:W2:Y:S02]  /*0860*/  LDG.E.U8 R28, desc[UR44][R36.64] ;  /* 0x0000002c241c7981 */ /* 0x0002a4000c1e1100 */
[-C--:B------:R-:W-:Y:S02]  /*0870*/  LEA.HI.X.SX32 R41, R44, R2.reuse, 0x1, P0 ;  /* 0x000000022c297211 */ /* 0x080fe400000f0eff */
[-C--:B------:R-:W-:Y:S01]  /*0880*/  IADD3 R42, P0, R30, R5.reuse, RZ ;  /* 0x000000051e2a7210 */ /* 0x080fe20007f1e0ff */
[----:B------:R1:W2:Y:S01]  /*0890*/  LDG.E.U8 R29, desc[UR44][R38.64] ;  /* 0x0000002c261d7981 */ /* 0x0002a2000c1e1100 */
[----:B------:R-:W-:Y:S01]  /*08a0*/  IADD3 R44, P1, R46, R5, RZ ;  /* 0x000000052e2c7210 */ /* 0x000fe20007f3e0ff */
[----:B0-----:R-:W-:Y:S01]  /*08b0*/  IMAD R34, R9, 0x2, R32 ;  /* 0x0000000209227824 */ /* 0x001fe200078e0220 */
[----:B------:R-:W-:-:S02]  /*08c0*/  LEA.HI.X.SX32 R43, R30, R2, 0x1, P0 ;  /* 0x000000021e2b7211 */ /* 0x000fc400000f0eff */
[-C--:B------:R-:W-:Y:S01]  /*08d0*/  LEA.HI.X.SX32 R45, R46, R2.reuse, 0x1, P1 ;  /* 0x000000022e2d7211 */ /* 0x080fe200008f0eff */
[C---:B-1----:R-:W-:Y:S01]  /*08e0*/  IMAD R36, R9.reuse, 0x2, R34 ;  /* 0x0000000209247824 */ /* 0x042fe200078e0222 */
[CC--:B------:R-:W-:Y:S01]  /*08f0*/  IADD3 R46, P0, R32.reuse, R5.reuse, RZ ;  /* 0x00000005202e7210 */ /* 0x0c0fe20007f1e0ff */
[----:B------:R0:W2:Y:S03]  /*0900*/  LDG.E.U8 R30, desc[UR44][R40.64] ;  /* 0x0000002c281e7981 */ /* 0x0000a6000c1e1100 */
[-C--:B------:R-:W-:Y:S01]  /*0910*/  LEA.HI.X.SX32 R47, R32, R2.reuse, 0x1, P0 ;  /* 0x00000002202f7211 */ /* 0x080fe200000f0eff */
[C---:B------:R-:W-:Y:S01]  /*0920*/  IMAD R50, R9.reuse, 0x4, R36 ;  /* 0x0000000409327824 */ /* 0x040fe200078e0224 */
[CC--:B------:R-:W-:Y:S01]  /*0930*/  IADD3 R38, P0, R34.reuse, R5.reuse, RZ ;  /* 0x0000000522267210 */ /* 0x0c0fe20007f1e0ff */
[----:B------:R1:W2:Y:S02]  /*0940*/  LDG.E.U8 R31, desc[UR44][R42.64] ;  /* 0x0000002c2a1f7981 */ /* 0x0002a4000c1e1100 */
[----:B------:R-:W-:Y:S01]  /*0950*/  IMAD R52, R9, 0x2, R50 ;  /* 0x0000000209347824 */ /* 0x000fe200078e0232 */
[----:B------:R-:W-:Y:S01]  /*0960*/  LEA.HI.X.SX32 R39, R34, R2, 0x1, P0 ;  /* 0x0000000222277211 */ /* 0x000fe200000f0eff */
[----:B------:R1:W2:Y:S01]  /*0970*/  LDG.E.U8 R32, desc[UR44][R44.64] ;  /* 0x0000002c2c207981 */ /* 0x0002a2000c1e1100 */
[----:B0-----:R-:W-:-:S02]  /*0980*/  IADD3 R40, P0, R36, R5, RZ ;  /* 0x0000000524287210 */ /* 0x001fc40007f1e0ff */
[-C--:B------:R-:W-:Y:S01]  /*0990*/  IADD3 R48, P1, R50, R5.reuse, RZ ;  /* 0x0000000532307210 */ /* 0x080fe20007f3e0ff */
[----:B------:R0:W2:Y:S01]  /*09a0*/  LDG.E.U8 R33, desc[UR44][R46.64] ;  /* 0x0000002c2e217981 */ /* 0x0000a2000c1e1100 */
[-C--:B------:R-:W-:Y:S02]  /*09b0*/  LEA.HI.X.SX32 R41, R36, R2.reuse, 0x1, P0 ;  /* 0x0000000224297211 */ /* 0x080fe400000f0eff */
[-C--:B------:R-:W-:Y:S01]  /*09c0*/  LEA.HI.X.SX32 R49, R50, R2.reuse, 0x1, P1 ;  /* 0x0000000232317211 */ /* 0x080fe200008f0eff */
[C---:B------:R-:W-:Y:S01]  /*09d0*/  IMAD R50, R9.reuse, 0x2, R52 ;  /* 0x0000000209327824 */ /* 0x040fe200078e0234 */
[CC--:B-1----:R-:W-:Y:S01]  /*09e0*/  IADD3 R42, P0, R52.reuse, R5.reuse, RZ ;  /* 0x00000005342a7210 */ /* 0x0c2fe20007f1e0ff */
[----:B------:R-:W2:Y:S03]  /*09f0*/  LDG.E.U8 R34, desc[UR44][R38.64] ;  /* 0x0000002c26227981 */ /* 0x000ea6000c1e1100 */
[-C--:B------:R-:W-:Y:S01]  /*0a00*/  LEA.HI.X.SX32 R43, R52, R2.reuse, 0x1, P0 ;  /* 0x00000002342b7211 */ /* 0x080fe200000f0eff */
[C---:B------:R-:W-:Y:S01]  /*0a10*/  IMAD R52, R9.reuse, 0x2, R50 ;  /* 0x0000000209347824 */ /* 0x040fe200078e0232 */
[CC--:B------:R-:W-:Y:S01]  /*0a20*/  IADD3 R44, P0, R50.reuse, R5.reuse, RZ ;  /* 0x00000005322c7210 */ /* 0x0c0fe20007f1e0ff */
[----:B------:R-:W2:Y:S02]  /*0a30*/  LDG.E.U8 R36, desc[UR44][R48.64] ;  /* 0x0000002c30247981 */ /* 0x000ea4000c1e1100 */
[C---:B------:R-:W-:Y:S01]  /*0a40*/  IMAD R54, R9.reuse, 0x2, R52 ;  /* 0x0000000209367824 */ /* 0x040fe200078e0234 */
[----:B------:R-:W-:Y:S01]  /*0a50*/  LEA.HI.X.SX32 R45, R50, R2, 0x1, P0 ;  /* 0x00000002322d7211 */ /* 0x000fe200000f0eff */
[----:B------:R1:W2:Y:S02]  /*0a60*/  LDG.E.U8 R37, desc[UR44][R42.64] ;  /* 0x0000002c2a257981 */ /* 0x0002a4000c1e1100 */
[----:B------:R-:W-:Y:S01]  /*0a70*/  IMAD R56, R9, 0x2, R54 ;  /* 0x0000000209387824 */ /* 0x000fe200078e0236 */
[-C--:B------:R-:W-:Y:S01]  /*0a80*/  IADD3 R50, P1, R54, R5.reuse, RZ ;  /* 0x0000000536327210 */ /* 0x080fe20007f3e0ff */
[----:B------:R1:W2:Y:S01]  /*0a90*/  LDG.E.U8 R38, desc[UR44][R44.64] ;  /* 0x0000002c2c267981 */ /* 0x0002a2000c1e1100 */
[----:B0-----:R-:W-:-:S02]  /*0aa0*/  IADD3 R46, P0, R52, R5, RZ ;  /* 0x00000005342e7210 */ /* 0x001fc40007f1e0ff */
[-C--:B------:R-:W-:Y:S01]  /*0ab0*/  LEA.HI.X.SX32 R51, R54, R2.reuse, 0x1, P1 ;  /* 0x0000000236337211 */ /* 0x080fe200008f0eff */
[C---:B------:R-:W-:Y:S01]  /*0ac0*/  IMAD R54, R9.reuse, 0x2, R56 ;  /* 0x0000000209367824 */ /* 0x040fe200078e0238 */
[-C--:B------:R-:W-:Y:S01]  /*0ad0*/  LEA.HI.X.SX32 R47, R52, R2.reuse, 0x1, P0 ;  /* 0x00000002342f7211 */ /* 0x080fe200000f0eff */
[----:B------:R-:W2:Y:S01]  /*0ae0*/  LDG.E.U8 R35, desc[UR44][R40.64] ;  /* 0x0000002c28237981 */ /* 0x000ea2000c1e1100 */
[CC--:B------:R-:W-:Y:S01]  /*0af0*/  IADD3 R52, P0, R56.reuse, R5.reuse, RZ ;  /* 0x0000000538347210 */ /* 0x0c0fe20007f1e0ff */
[C---:B-1----:R-:W-:Y:S02]  /*0b00*/  IMAD R42, R9.reuse, 0x4, R54 ;  /* 0x00000004092a7824 */ /* 0x042fe400078e0236 */
[----:B------:R0:W2:Y:S01]  /*0b10*/  LDG.E.U8 R39, desc[UR44][R46.64] ;  /* 0x0000002c2e277981 */ /* 0x0000a2000c1e1100 */
[----:B------:R-:W-:Y:S01]  /*0b20*/  LEA.HI.X.SX32 R53, R56, R2, 0x1, P0 ;  /* 0x0000000238357211 */ /* 0x000fe200000f0eff */
[----:B------:R-:W-:Y:S01]  /*0b30*/  IMAD R58, R9, 0x2, R42 ;  /* 0x00000002093a7824 */ /* 0x000fe200078e022a */
[----:B------:R-:W-:-:S03]  /*0b40*/  IADD3 R48, P0, R54, R5, RZ ;  /* 0x0000000536307210 */ /* 0x000fc60007f1e0ff */
[C---:B------:R-:W-:Y:S01]  /*0b50*/  IMAD R44, R9.reuse, 0x2, R58 ;  /* 0x00000002092c7824 */ /* 0x040fe200078e023a */
[-C--:B------:R-:W-:Y:S01]  /*0b60*/  LEA.HI.X.SX32 R49, R54, R2.reuse, 0x1, P0 ;  /* 0x0000000236317211 */ /* 0x080fe200000f0eff */
[----:B------:R1:W2:Y:S01]  /*0b70*/  LDG.E.U8 R40, desc[UR44][R50.64] ;  /* 0x0000002c32287981 */ /* 0x0002a2000c1e1100 */
[-C--:B------:R-:W-:Y:S02]  /*0b80*/  IADD3 R54, P0, R42, R5.reuse, RZ ;  /* 0x000000052a367210 */ /* 0x080fe40007f1e0ff */
[-C--:B------:R-:W-:Y:S01]  /*0b90*/  IADD3 R56, P1, R58, R5.reuse, RZ ;  /* 0x000000053a387210 */ /* 0x080fe20007f3e0ff */
[C---:B0-----:R-:W-:Y:S01]  /*0ba0*/  IMAD R46, R9.reuse, 0x2, R44 ;  /* 0x00000002092e7824 */ /* 0x041fe200078e022c */
[-C--:B------:R-:W-:Y:S01]  /*0bb0*/  LEA.HI.X.SX32 R55, R42, R2.reuse, 0x1, P0 ;  /* 0x000000022a377211 */ /* 0x080fe200000f0eff */
[----:B------:R0:W2:Y:S01]  /*0bc0*/  LDG.E.U8 R41, desc[UR44][R52.64] ;  /* 0x0000002c34297981 */ /* 0x0000a2000c1e1100 */
[-C--:B------:R-:W-:Y:S02]  /*0bd0*/  LEA.HI.X.SX32 R57, R58, R2.reuse, 0x1, P1 ;  /* 0x000000023a397211 */ /* 0x080fe400008f0eff */
[C---:B------:R-:W-:Y:S01]  /*0be0*/  IADD3 R58, P0, R44.reuse, R5, RZ ;  /* 0x000000052c3a7210 */ /* 0x040fe20007f1e0ff */
[----:B------:R-:W-:Y:S01]  /*0bf0*/  IMAD R62, R9, 0x2, R46 ;  /* 0x00000002093e7824 */ /* 0x000fe200078e022e */
[----:B------:R0:W2:Y:S02]  /*0c00*/  LDG.E.U8 R42, desc[UR44][R48.64] ;  /* 0x0000002c302a7981 */ /* 0x0000a4000c1e1100 */
[----:B------:R-:W-:-:S02]  /*0c10*/  LEA.HI.X.SX32 R59, R44, R2, 0x1, P0 ;  /* 0x000000022c3b7211 */ /* 0x000fc400000f0eff */
[CC--:B-1----:R-:W-:Y:S01]  /*0c20*/  IADD3 R50, P0, R46.reuse, R5.reuse, RZ ;  /* 0x000000052e327210 */ /* 0x0c2fe20007f1e0ff */
[C---:B------:R-:W-:Y:S01]  /*0c30*/  IMAD R64, R9.reuse, 0x2, R62 ;  /* 0x0000000209407824 */ /* 0x040fe200078e023e */
[----:B------:R1:W2:Y:S02]  /*0c40*/  LDG.E.U8 R43, desc[UR44][R54.64] ;  /* 0x0000002c362b7981 */ /* 0x0002a4000c1e1100 */
[-C--:B------:R-:W-:Y:S02]  /*0c50*/  LEA.HI.X.SX32 R51, R46, R2.reuse, 0x1, P0 ;  /* 0x000000022e337211 */ /* 0x080fe400000f0eff */
[-C--:B0-----:R-:W-:Y:S01]  /*0c60*/  IADD3 R52, P0, R62, R5.reuse, RZ ;  /* 0x000000053e347210 */ /* 0x081fe20007f1e0ff */
[C---:B------:R-:W-:Y:S01]  /*0c70*/  IMAD R48, R9.reuse, 0x2, R64 ;  /* 0x0000000209307824 */ /* 0x040fe200078e0240 */
[-C--:B------:R-:W-:Y:S01]  /*0c80*/  IADD3 R60, P1, R64, R5.reuse, RZ ;  /* 0x00000005403c7210 */ /* 0x080fe20007f3e0ff */
[----:B------:R0:W2:Y:S01]  /*0c90*/  LDG.E.U8 R44, desc[UR44][R56.64] ;  /* 0x0000002c382c7981 */ /* 0x0000a2000c1e1100 */
[-C--:B------:R-:W-:Y:S01]  /*0ca0*/  LEA.HI.X.SX32 R53, R62, R2.reuse, 0x1, P0 ;  /* 0x000000023e357211 */ /* 0x080fe200000f0eff */
[C---:B------:R-:W-:Y:S01]  /*0cb0*/  IMAD R62, R9.reuse, 0x4, R48 ;  /* 0x00000004093e7824 */ /* 0x040fe200078e0230 */
[----:B------:R-:W-:Y:S01]  /*0cc0*/  LEA.HI.X.SX32 R61, R64, R2, 0x1, P1 ;  /* 0x00000002403d7211 */ /* 0x000fe200008f0eff */
[----:B------:R0:W2:Y:S01]  /*0cd0*/  LDG.E.U8 R45, desc[UR44][R58.64] ;  /* 0x0000002c3a2d7981 */ /* 0x0000a2000c1e1100 */
[----:B-1----:R-:W-:Y:S01]  /*0ce0*/  IADD3 R54, P0, R48, R5, RZ ;  /* 0x0000000530367210 */ /* 0x002fe20007f1e0ff */
[----:B------:R-:W-:-:S02]  /*0cf0*/  IMAD R64, R9, 0x2, R62 ;  /* 0x0000000209407824 */ /* 0x000fc400078e023e */
[----:B------:R-:W2:Y:S01]  /*0d00*/  LDG.E.U8 R46, desc[UR44][R50.64] ;  /* 0x0000002c322e7981 */ /* 0x000ea2000c1e1100 */
[-C--:B------:R-:W-:Y:S01]  /*0d10*/  LEA.HI.X.SX32 R55, R48, R2.reuse, 0x1, P0 ;  /* 0x0000000230377211 */ /* 0x080fe200000f0eff */
[C---:B------:R-:W-:Y:S01]  /*0d20*/  IMAD R66, R9.reuse, 0x2, R64 ;  /* 0x0000000209427824 */ /* 0x040fe200078e0240 */
[CC--:B0-----:R-:W-:Y:S01]  /*0d30*/  IADD3 R56, P0, R62.reuse, R5.reuse, RZ ;  /* 0x000000053e387210 */ /* 0x0c1fe20007f1e0ff */
[----:B------:R-:W2:Y:S03]  /*0d40*/  LDG.E.U8 R48, desc[UR44][R60.64] ;  /* 0x0000002c3c307981 */ /* 0x000ea6000c1e1100 */
[----:B------:R-:W-:Y:S01]  /*0d50*/  LEA.HI.X.SX32 R57, R62, R2, 0x1, P0 ;  /* 0x000000023e397211 */ /* 0x000fe200000f0eff */
[----:B------:R-:W-:Y:S01]  /*0d60*/  IMAD R68, R9, 0x2, R66 ;  /* 0x0000000209447824 */ /* 0x000fe200078e0242 */
[-C--:B------:R-:W-:Y:S01]  /*0d70*/  IADD3 R62, P1, R66, R5.reuse, RZ ;  /* 0x00000005423e7210 */ /* 0x080fe20007f3e0ff */
[----:B------:R0:W2:Y:S01]  /*0d80*/  LDG.E.U8 R49, desc[UR44][R54.64] ;  /* 0x0000002c36317981 */ /* 0x0000a2000c1e1100 */
[----:B------:R-:W-:-:S02]  /*0d90*/  IADD3 R58, P0, R64, R5, RZ ;  /* 0x00000005403a7210 */ /* 0x000fc40007f1e0ff */
[-C--:B------:R-:W-:Y:S01]  /*0da0*/  LEA.HI.X.SX32 R63, R66, R2.reuse, 0x1, P1 ;  /* 0x00000002423f7211 */ /* 0x080fe200008f0eff */
[C---:B------:R-:W-:Y:S01]  /*0db0*/  IMAD R66, R9.reuse, 0x2, R68 ;  /* 0x0000000209427824 */ /* 0x040fe200078e0244 */
[----:B------:R-:W-:Y:S01]  /*0dc0*/  LEA.HI.X.SX32 R59, R64, R2, 0x1, P0 ;  /* 0x00000002403b7211 */ /* 0x000fe200000f0eff */
[----:B------:R1:W2:Y:S01]  /*0dd0*/  LDG.E.U8 R50, desc[UR44][R56.64] ;  /* 0x0000002c38327981 */ /* 0x0002a2000c1e1100 */
[----:B------:R-:W-:Y:S01]  /*0de0*/  IADD3 R64, P0, R68, R5, RZ ;  /* 0x0000000544407210 */ /* 0x000fe20007f1e0ff */
[----:B0-----:R-:W-:-:S03]  /*0df0*/  IMAD R54, R9, 0x2, R66 ;  /* 0x0000000209367824 */ /* 0x001fc600078e0242 */
[-C--:B------:R-:W-:Y:S01]  /*0e00*/  LEA.HI.X.SX32 R65, R68, R2.reuse, 0x1, P0 ;  /* 0x0000000244417211 */ /* 0x080fe200000f0eff */
[----:B------:R0:W2:Y:S01]  /*0e10*/  LDG.E.U8 R51, desc[UR44][R58.64] ;  /* 0x0000002c3a337981 */ /* 0x0000a2000c1e1100 */
[CC--:B------:R-:W-:Y:S01]  /*0e20*/  IADD3 R60, P0, R66.reuse, R5.reuse, RZ ;  /* 0x00000005423c7210 */ /* 0x0c0fe20007f1e0ff */
[C---:B------:R-:W-:Y:S02]  /*0e30*/  IMAD R70, R9.reuse, 0x2, R54 ;  /* 0x0000000209467824 */ /* 0x040fe400078e0236 */
[----:B------:R-:W2:Y:S01]  /*0e40*/  LDG.E.U8 R47, desc[UR44][R52.64] ;  /* 0x0000002c342f7981 */ /* 0x000ea2000c1e1100 */
[-C--:B------:R-:W-:Y:S01]  /*0e50*/  LEA.HI.X.SX32 R61, R66, R2.reuse, 0x1, P0 ;  /* 0x00000002423d7211 */ /* 0x080fe200000f0eff */
[C---:B-1----:R-:W-:Y:S01]  /*0e60*/  IMAD R56, R9.reuse, 0x4, R70 ;  /* 0x0000000409387824 */ /* 0x042fe200078e0246 */
[-C--:B------:R-:W-:Y:S02]  /*0e70*/  IADD3 R66, P0, R54, R5.reuse, RZ ;  /* 0x0000000536427210 */ /* 0x080fe40007f1e0ff */
[----:B------:R-:W-:Y:S01]  /*0e80*/  IADD3 R68, P1, R70, R5, RZ ;  /* 0x0000000546447210 */ /* 0x000fe20007f3e0ff */
[----:B0-----:R-:W-:Y:S01]  /*0e90*/  IMAD R58, R9, 0x2, R56 ;  /* 0x00000002093a7824 */ /* 0x001fe200078e0238 */
[----:B------:R-:W-:-:S02]  /*0ea0*/  LEA.HI.X.SX32 R67, R54, R2, 0x1, P0 ;  /* 0x0000000236437211 */ /* 0x000fc400000f0eff */
[-C--:B------:R-:W-:Y:S01]  /*0eb0*/  LEA.HI.X.SX32 R69, R70, R2.reuse, 0x1, P1 ;  /* 0x0000000246457211 */ /* 0x080fe200008f0eff */
[C---:B------:R-:W-:Y:S01]  /*0ec0*/  IMAD R74, R9.reuse, 0x2, R58 ;  /* 0x00000002094a7824 */ /* 0x040fe200078e023a */
[CC--:B------:R-:W-:Y:S01]  /*0ed0*/  IADD3 R70, P0, R56.reuse, R5.reuse, RZ ;  /* 0x0000000538467210 */ /* 0x0c0fe20007f1e0ff */
[----:B------:R0:W2:Y:S03]  /*0ee0*/  LDG.E.U8 R52, desc[UR44][R62.64] ;  /* 0x0000002c3e347981 */ /* 0x0000a6000c1e1100 */
[----:B------:R-:W-:Y:S01]  /*0ef0*/  LEA.HI.X.SX32 R71, R56, R2, 0x1, P0 ;  /* 0x0000000238477211 */ /* 0x000fe200000f0eff */
[----:B------:R-:W-:Y:S01]  /*0f00*/  IMAD R76, R9, 0x2, R74 ;  /* 0x00000002094c7824 */ /* 0x000fe200078e024a */
[----:B------:R1:W2:Y:S04]  /*0f10*/  LDG.E.U8 R53, desc[UR44][R64.64] ;  /* 0x0000002c40357981 */ /* 0x0002a8000c1e1100 */
[----:B------:R1:W2:Y:S01]  /*0f20*/  LDG.E.U8 R54, desc[UR44][R60.64] ;  /* 0x0000002c3c367981 */ /* 0x0002a2000c1e1100 */
[----:B0-----:R-:W-:-:S03]  /*0f30*/  IADD3 R62, P0, R58, R5, RZ ;  /* 0x000000053a3e7210 */ /* 0x001fc60007f1e0ff */
[----:B------:R0:W2:Y:S01]  /*0f40*/  LDG.E.U8 R55, desc[UR44][R66.64] ;  /* 0x0000002c42377981 */ /* 0x0000a2000c1e1100 */
[-C--:B------:R-:W-:Y:S02]  /*0f50*/  LEA.HI.X.SX32 R63, R58, R2.reuse, 0x1, P0 ;  /* 0x000000023a3f7211 */ /* 0x080fe400000f0eff */
[-C--:B-1----:R-:W-:Y:S01]  /*0f60*/  IADD3 R64, P0, R74, R5.reuse, RZ ;  /* 0x000000054a407210 */ /* 0x082fe20007f1e0ff */
[----:B------:R1:W2:Y:S01]  /*0f70*/  LDG.E.U8 R56, desc[UR44][R68.64] ;  /* 0x0000002c44387981 */ /* 0x0002a2000c1e1100 */
[C---:B------:R-:W-:Y:S01]  /*0f80*/  IMAD R60, R9.reuse, 0x2, R76 ;  /* 0x00000002093c7824 */ /* 0x040fe200078e024c */
[-C--:B------:R-:W-:Y:S02]  /*0f90*/  IADD3 R72, P1, R76, R5.reuse, RZ ;  /* 0x000000054c487210 */ /* 0x080fe40007f3e0ff */
[----:B------:R3:W2:Y:S01]  /*0fa0*/  LDG.E.U8 R57, desc[UR44][R70.64] ;  /* 0x0000002c46397981 */ /* 0x0006a2000c1e1100 */
[-C--:B------:R-:W-:Y:S01]  /*0fb0*/  LEA.HI.X.SX32 R65, R74, R2.reuse, 0x1, P0 ;  /* 0x000000024a417211 */ /* 0x080fe200000f0eff */
[C---:B------:R-:W-:Y:S01]  /*0fc0*/  IMAD R74, R9.reuse, 0x2, R60 ;  /* 0x00000002094a7824 */ /* 0x040fe200078e023c */
[----:B------:R-:W-:Y:S01]  /*0fd0*/  LEA.HI.X.SX32 R73, R76, R2, 0x1, P1 ;  /* 0x000000024c497211 */ /* 0x000fe200008f0eff */
[----:B------:R-:W2:Y:S01]  /*0fe0*/  LDG.E.U8 R58, desc[UR44][R62.64] ;  /* 0x0000002c3e3a7981 */ /* 0x000ea2000c1e1100 */
[----:B0-----:R-:W-:Y:S01]  /*0ff0*/  IADD3 R66, P0, R60, R5, RZ ;  /* 0x000000053c427210 */ /* 0x001fe20007f1e0ff */
[----:B------:R-:W-:-:S02]  /*1000*/  IMAD R76, R9, 0x2, R74 ;  /* 0x00000002094c7824 */ /* 0x000fc400078e024a */
[----:B------:R-:W2:Y:S01]  /*1010*/  LDG.E.U8 R59, desc[UR44][R64.64] ;  /* 0x0000002c403b7981 */ /* 0x000ea2000c1e1100 */
[-C--:B------:R-:W-:Y:S01]  /*1020*/  LEA.HI.X.SX32 R67, R60, R2.reuse, 0x1, P0 ;  /* 0x000000023c437211 */ /* 0x080fe200000f0eff */
[C---:B------:R-:W-:Y:S01]  /*1030*/  IMAD R78, R9.reuse, 0x4, R76 ;  /* 0x00000004094e7824 */ /* 0x040fe200078e024c */
[CC--:B-1----:R-:W-:Y:S01]  /*1040*/  IADD3 R68, P0, R74.reuse, R5.reuse, RZ ;  /* 0x000000054a447210 */ /* 0x0c2fe20007f1e0ff */
[----:B------:R-:W2:Y:S03]  /*1050*/  LDG.E.U8 R60, desc[UR44][R72.64] ;  /* 0x0000002c483c7981 */ /* 0x000ea6000c1e1100 */
[----:B------:R-:W-:Y:S01]  /*1060*/  LEA.HI.X.SX32 R69, R74, R2, 0x1, P0 ;  /* 0x000000024a457211 */ /* 0x000fe200000f0eff */
[----:B------:R-:W-:Y:S01]  /*1070*/  IMAD R80, R9, 0x2, R78 ;  /* 0x0000000209507824 */ /* 0x000fe200078e024e */
[-C--:B------:R-:W-:Y:S01]  /*1080*/  IADD3 R74, P1, R78, R5.reuse, RZ ;  /* 0x000000054e4a7210 */ /* 0x080fe20007f3e0ff */
[----:B------:R0:W2:Y:S01]  /*1090*/  LDG.E.U8 R61, desc[UR44][R66.64] ;  /* 0x0000002c423d7981 */ /* 0x0000a2000c1e1100 */
[----:B---3--:R-:W-:-:S02]  /*10a0*/  IADD3 R70, P0, R76, R5, RZ ;  /* 0x000000054c467210 */ /* 0x008fc40007f1e0ff */
[-C--:B------:R-:W-:Y:S01]  /*10b0*/  LEA.HI.X.SX32 R75, R78, R2.reuse, 0x1, P1 ;  /* 0x000000024e4b7211 */ /* 0x080fe200008f0eff */
[C---:B------:R-:W-:Y:S01]  /*10c0*/  IMAD R78, R9.reuse, 0x2, R80 ;  /* 0x00000002094e7824 */ /* 0x040fe200078e0250 */
[----:B------:R-:W-:Y:S01]  /*10d0*/  LEA.HI.X.SX32 R71, R76, R2, 0x1, P0 ;  /* 0x000000024c477211 */ /* 0x000fe200000f0eff */
[----:B------:R1:W3:Y:S01]  /*10e0*/  LDG.E.U8 R62, desc[UR44][R68.64] ;  /* 0x0000002c443e7981 */ /* 0x0002e2000c1e1100 */
[----:B------:R-:W-:Y:S01]  /*10f0*/  IADD3 R76, P0, R80, R5, RZ ;  /* 0x00000005504c7210 */ /* 0x000fe20007f1e0ff */
[----:B0-----:R-:W-:-:S03]  /*1100*/  IMAD R66, R9, 0x2, R78 ;  /* 0x0000000209427824 */ /* 0x001fc600078e024e */
[-C--:B------:R-:W-:Y:S01]  /*1110*/  LEA.HI.X.SX32 R77, R80, R2.reuse, 0x1, P0 ;  /* 0x00000002504d7211 */ /* 0x080fe200000f0eff */
[----:B------:R0:W3:Y:S01]  /*1120*/  LDG.E.U8 R63, desc[UR44][R70.64] ;  /* 0x0000002c463f7981 */ /* 0x0000e2000c1e1100 */
[CC--:B------:R-:W-:Y:S01]  /*1130*/  IADD3 R72, P0, R78.reuse, R5.reuse, RZ ;  /* 0x000000054e487210 */ /* 0x0c0fe20007f1e0ff */
[C---:B------:R-:W-:Y:S02]  /*1140*/  IMAD R82, R9.reuse, 0x2, R66 ;  /* 0x0000000209527824 */ /* 0x040fe400078e0242 */
[----:B------:R4:W3:Y:S01]  /*1150*/  LDG.E.U8 R64, desc[UR44][R74.64] ;  /* 0x0000002c4a407981 */ /* 0x0008e2000c1e1100 */
[-C--:B------:R-:W-:Y:S01]  /*1160*/  LEA.HI.X.SX32 R73, R78, R2.reuse, 0x1, P0 ;  /* 0x000000024e497211 */ /* 0x080fe200000f0eff */
[C---:B-1----:R-:W-:Y:S01]  /*1170*/  IMAD R68, R9.reuse, 0x2, R82 ;  /* 0x0000000209447824 */ /* 0x042fe200078e0252 */
[-C--:B------:R-:W-:Y:S01]  /*1180*/  IADD3 R78, P0, R66, R5.reuse, RZ ;  /* 0x00000005424e7210 */ /* 0x080fe20007f1e0ff */
[----:B------:R-:W3:Y:S01]  /*1190*/  LDG.E.U8 R65, desc[UR44][R76.64] ;  /* 0x0000002c4c417981 */ /* 0x000ee2000c1e1100 */
[----:B------:R-:W-:Y:S01]  /*11a0*/  IADD3 R80, P1, R82, R5, RZ ;  /* 0x0000000552507210 */ /* 0x000fe20007f3e0ff */
[----:B0-----:R-:W-:Y:S01]  /*11b0*/  IMAD R70, R9, 0x2, R68 ;  /* 0x0000000209467824 */ /* 0x001fe200078e0244 */
[----:B------:R-:W-:-:S02]  /*11c0*/  LEA.HI.X.SX32 R79, R66, R2, 0x1, P0 ;  /* 0x00000002424f7211 */ /* 0x000fc400000f0eff */
[-C--:B------:R-:W-:Y:S01]  /*11d0*/  LEA.HI.X.SX32 R81, R82, R2.reuse, 0x1, P1 ;  /* 0x0000000252517211 */ /* 0x080fe200008f0eff */
[C---:B------:R-:W-:Y:S01]  /*11e0*/  IMAD R86, R9.reuse, 0x4, R70 ;  /* 0x0000000409567824 */ /* 0x040fe200078e0246 */
[CC--:B------:R-:W-:Y:S01]  /*11f0*/  IADD3 R82, P0, R68.reuse, R5.reuse, RZ ;  /* 0x0000000544527210 */ /* 0x0c0fe20007f1e0ff */
[----:B------:R0:W3:Y:S03]  /*1200*/  LDG.E.U8 R66, desc[UR44][R72.64] ;  /* 0x0000002c48427981 */ /* 0x0000e6000c1e1100 */
[-C--:B------:R-:W-:Y:S01]  /*1210*/  LEA.HI.X.SX32 R83, R68, R2.reuse, 0x1, P0 ;  /* 0x0000000244537211 */ /* 0x080fe200000f0eff */
[----:B------:R1:W3:Y:S01]  /*1220*/  LDG.E.U8 R67, desc[UR44][R78.64] ;  /* 0x0000002c4e437981 */ /* 0x0002e2000c1e1100 */
[CC--:B----4-:R-:W-:Y:S01]  /*1230*/  IADD3 R74, P0, R70.reuse, R5.reuse, RZ ;  /* 0x00000005464a7210 */ /* 0x0d0fe20007f1e0ff */
[C---:B------:R-:W-:Y:S02]  /*1240*/  IMAD R88, R9.reuse, 0x2, R86 ;  /* 0x0000000209587824 */ /* 0x040fe400078e0256 */
[----:B------:R4:W3:Y:S01]  /*1250*/  LDG.E.U8 R68, desc[UR44][R80.64] ;  /* 0x0000002c50447981 */ /* 0x0008e2000c1e1100 */
[----:B------:R-:W-:Y:S01]  /*1260*/  LEA.HI.X.SX32 R75, R70, R2, 0x1, P0 ;  /* 0x00000002464b7211 */ /* 0x000fe200000f0eff */
[----:B0-----:R-:W-:Y:S01]  /*1270*/  IMAD R72, R9, 0x2, R88 ;  /* 0x0000000209487824 */ /* 0x001fe200078e0258 */
[-C--:B------:R-:W-:Y:S01]  /*1280*/  IADD3 R76, P0, R86, R5.reuse, RZ ;  /* 0x00000005564c7210 */ /* 0x080fe20007f1e0ff */
[----:B------:R0:W3:Y:S01]  /*1290*/  LDG.E.U8 R69, desc[UR44][R82.64] ;  /* 0x0000002c52457981 */ /* 0x0000e2000c1e1100 */
[----:B------:R-:W-:-:S02]  /*12a0*/  IADD3 R84, P1, R88, R5, RZ ;  /* 0x0000000558547210 */ /* 0x000fc40007f3e0ff */
[-C--:B------:R-:W-:Y:S01]  /*12b0*/  LEA.HI.X.SX32 R77, R86, R2.reuse, 0x1, P0 ;  /* 0x00000002564d7211 */ /* 0x080fe200000f0eff */
[C---:B------:R-:W-:Y:S01]  /*12c0*/  IMAD R86, R9.reuse, 0x2, R72 ;  /* 0x0000000209567824 */ /* 0x040fe200078e0248 */
[-C--:B------:R-:W-:Y:S01]  /*12d0*/  LEA.HI.X.SX32 R85, R88, R2.reuse, 0x1, P1 ;  /* 0x0000000258557211 */ /* 0x080fe200008f0eff */
[----:B------:R-:W3:Y:S01]  /*12e0*/  LDG.E.U8 R70, desc[UR44][R74.64] ;  /* 0x0000002c4a467981 */ /* 0x000ee2000c1e1100 */
[CC--:B-1----:R-:W-:Y:S01]  /*12f0*/  IADD3 R78, P0, R72.reuse, R5.reuse, RZ ;  /* 0x00000005484e7210 */ /* 0x0c2fe20007f1e0ff */
[C---:B------:R-:W-:Y:S02]  /*1300*/  IMAD R88, R9.reuse, 0x2, R86 ;  /* 0x0000000209587824 */ /* 0x040fe400078e0256 */
[----:B------:R-:W3:Y:S01]  /*1310*/  LDG.E.U8 R71, desc[UR44][R76.64] ;  /* 0x0000002c4c477981 */ /* 0x000ee2000c1e1100 */
[-C--:B------:R-:W-:Y:S01]  /*1320*/  LEA.HI.X.SX32 R79, R72, R2.reuse, 0x1, P0 ;  /* 0x00000002484f7211 */ /* 0x080fe200000f0eff */
[C---:B------:R-:W-:Y:S01]  /*1330*/  IMAD R90, R9.reuse, 0x2, R88 ;  /* 0x00000002095a7824 */ /* 0x040fe200078e0258 */
[CC--:B----4-:R-:W-:Y:S01]  /*1340*/  IADD3 R80, P0, R86.reuse, R5.reuse, RZ ;  /* 0x0000000556507210 */ /* 0x0d0fe20007f1e0ff */
[----:B------:R-:W4:Y:S03]  /*1350*/  LDG.E.U8 R72, desc[UR44][R84.64] ;  /* 0x0000002c54487981 */ /* 0x000f26000c1e1100 */
[----:B------:R-:W-:Y:S01]  /*1360*/  LEA.HI.X.SX32 R81, R86, R2, 0x1, P0 ;  /* 0x0000000256517211 */ /* 0x000fe200000f0eff */
[----:B------:R-:W-:Y:S01]  /*1370*/  IMAD R92, R9, 0x2, R90 ;  /* 0x00000002095c7824 */ /* 0x000fe200078e025a */
[-C--:B------:R-:W-:Y:S01]  /*1380*/  IADD3 R86, P1, R90, R5.reuse, RZ ;  /* 0x000000055a567210 */ /* 0x080fe20007f3e0ff */
[----:B------:R1:W4:Y:S01]  /*1390*/  LDG.E.U8 R73, desc[UR44][R78.64] ;  /* 0x0000002c4e497981 */ /* 0x000322000c1e1100 */
[----:B0-----:R-:W-:-:S02]  /*13a0*/  IADD3 R82, P0, R88, R5, RZ ;  /* 0x0000000558527210 */ /* 0x001fc40007f1e0ff */
[-C--:B------:R-:W-:Y:S01]  /*13b0*/  LEA.HI.X.SX32 R87, R90, R2.reuse, 0x1, P1 ;  /* 0x000000025a577211 */ /* 0x080fe200008f0eff */
[C---:B------:R-:W-:Y:S01]  /*13c0*/  IMAD R90, R9.reuse, 0x4, R92 ;  /* 0x00000004095a7824 */ /* 0x040fe200078e025c */
[----:B------:R-:W-:Y:S01]  /*13d0*/  LEA.HI.X.SX32 R83, R88, R2, 0x1, P0 ;  /* 0x0000000258537211 */ /* 0x000fe200000f0eff */
[----:B------:R0:W4:Y:S01]  /*13e0*/  LDG.E.U8 R74, desc[UR44][R80.64] ;  /* 0x0000002c504a7981 */ /* 0x000122000c1e1100 */
[----:B------:R-:W-:Y:S01]  /*13f0*/  IADD3 R88, P0, R92, R5, RZ ;  /* 0x000000055c587210 */ /* 0x000fe20007f1e0ff */
[----:B-1----:R-:W-:-:S03]  /*1400*/  IMAD R78, R9, 0x2, R90 ;  /* 0x00000002094e7824 */ /* 0x002fc600078e025a */
[-C--:B------:R-:W-:Y:S01]  /*1410*/  LEA.HI.X.SX32 R89, R92, R2.reuse, 0x1, P0 ;  /* 0x000000025c597211 */ /* 0x080fe200000f0eff */
[----:B------:R1:W4:Y:S01]  /*1420*/  LDG.E.U8 R75, desc[UR44][R82.64] ;  /* 0x0000002c524b7981 */ /* 0x000322000c1e1100 */
[CC--:B------:R-:W-:Y:S01]  /*1430*/  IADD3 R84, P0, R90.reuse, R5.reuse, RZ ;  /* 0x000000055a547210 */ /* 0x0c0fe20007f1e0ff */
[C---:B------:R-:W-:Y:S02]  /*1440*/  IMAD R94, R9.reuse, 0x2, R78 ;  /* 0x00000002095e7824 */ /* 0x040fe400078e024e */
[----:B------:R1:W4:Y:S01]  /*1450*/  LDG.E.U8 R76, desc[UR44][R86.64] ;  /* 0x0000002c564c7981 */ /* 0x000322000c1e1100 */
[-C--:B------:R-:W-:Y:S01]  /*1460*/  LEA.HI.X.SX32 R85, R90, R2.reuse, 0x1, P0 ;  /* 0x000000025a557211 */ /* 0x080fe200000f0eff */
[C---:B0-----:R-:W-:Y:S01]  /*1470*/  IMAD R80, R9.reuse, 0x2, R94 ;  /* 0x0000000209507824 */ /* 0x041fe200078e025e */
[-C--:B------:R-:W-:Y:S01]  /*1480*/  IADD3 R90, P0, R78, R5.reuse, RZ ;  /* 0x000000054e5a7210 */ /* 0x080fe20007f1e0ff */
[----:B------:R-:W4:Y:S01]  /*1490*/  LDG.E.U8 R77, desc[UR44][R88.64] ;  /* 0x0000002c584d7981 */ /* 0x000f22000c1e1100 */
[----:B------:R-:W-:Y:S01]  /*14a0*/  IADD3 R92, P1, R94, R5, RZ ;  /* 0x000000055e5c7210 */ /* 0x000fe20007f3e0ff */
[----:B-1----:R-:W-:Y:S01]  /*14b0*/  IMAD R82, R9, 0x2, R80 ;  /* 0x0000000209527824 */ /* 0x002fe200078e0250 */
[----:B------:R-:W-:-:S02]  /*14c0*/  LEA.HI.X.SX32 R91, R78, R2, 0x1, P0 ;  /* 0x000000024e5b7211 */ /* 0x000fc400000f0eff */
[-C--:B------:R-:W-:Y:S01]  /*14d0*/  LEA.HI.X.SX32 R93, R94, R2.reuse, 0x1, P1 ;  /* 0x000000025e5d7211 */ /* 0x080fe200008f0eff */
[C---:B------:R-:W-:Y:S01]  /*14e0*/  IMAD R98, R9.reuse, 0x2, R82 ;  /* 0x0000000209627824 */ /* 0x040fe200078e0252 */
[CC--:B------:R-:W-:Y:S01]  /*14f0*/  IADD3 R94, P0, R80.reuse, R5.reuse, RZ ;  /* 0x00000005505e7210 */ /* 0x0c0fe20007f1e0ff */
[----:B------:R0:W3:Y:S03]  /*1500*/  LDG.E.U8 R78, desc[UR44][R84.64] ;  /* 0x0000002c544e7981 */ /* 0x0000e6000c1e1100 */
[-C--:B------:R-:W-:Y:S01]  /*1510*/  LEA.HI.X.SX32 R95, R80, R2.reuse, 0x1, P0 ;  /* 0x00000002505f7211 */ /* 0x080fe200000f0eff */
[C---:B------:R-:W-:Y:S01]  /*1520*/  IMAD R100, R9.reuse, 0x2, R98 ;  /* 0x0000000209647824 */ /* 0x040fe200078e0262 */
[CC--:B------:R-:W-:Y:S01]  /*1530*/  IADD3 R86, P0, R82.reuse, R5.reuse, RZ ;  /* 0x0000000552567210 */ /* 0x0c0fe20007f1e0ff */
[----:B------:R1:W4:Y:S03]  /*1540*/  LDG.E.U8 R79, desc[UR44][R90.64] ;  /* 0x0000002c5a4f7981 */ /* 0x000326000c1e1100 */
[-C--:B------:R-:W-:Y:S01]  /*1550*/  LEA.HI.X.SX32 R87, R82, R2.reuse, 0x1, P0 ;  /* 0x0000000252577211 */ /* 0x080fe200000f0eff */
[C---:B0-----:R-:W-:Y:S01]  /*1560*/  IMAD R84, R9.reuse, 0x4, R100 ;  /* 0x0000000409547824 */ /* 0x041fe200078e0264 */
[CC--:B------:R-:W-:Y:S01]  /*1570*/  IADD3 R88, P0, R98.reuse, R5.reuse, RZ ;  /* 0x0000000562587210 */ /* 0x0c0fe20007f1e0ff */
[----:B------:R0:W4:Y:S03]  /*1580*/  LDG.E.U8 R80, desc[UR44][R92.64] ;  /* 0x0000002c5c507981 */ /* 0x000126000c1e1100 */
[-C--:B------:R-:W-:Y:S01]  /*1590*/  LEA.HI.X.SX32 R89, R98, R2.reuse, 0x1, P0 ;  /* 0x0000000262597211 */ /* 0x080fe200000f0eff */
[C---:B------:R-:W-:Y:S01]  /*15a0*/  IMAD R98, R9.reuse, 0x2, R84 ;  /* 0x0000000209627824 */ /* 0x040fe200078e0254 */
[CC--:B-1----:R-:W-:Y:S01]  /*15b0*/  IADD3 R90, P0, R84.reuse, R5.reuse, RZ ;  /* 0x00000005545a7210 */ /* 0x0c2fe20007f1e0ff */
[----:B------:R1:W4:Y:S03]  /*15c0*/  LDG.E.U8 R81, desc[UR44][R94.64] ;  /* 0x0000002c5e517981 */ /* 0x000326000c1e1100 */
[----:B------:R-:W-:Y:S01]  /*15d0*/  LEA.HI.X.SX32 R91, R84, R2, 0x1, P0 ;  /* 0x00000002545b7211 */ /* 0x000fe200000f0eff */
[----:B------:R-:W-:Y:S01]  /*15e0*/  IMAD R102, R9, 0x2, R98 ;  /* 0x0000000209667824 */ /* 0x000fe200078e0262 */
[-C--:B0-----:R-:W-:Y:S01]  /*15f0*/  IADD3 R92, P0, R98, R5.reuse, RZ ;  /* 0x00000005625c7210 */ /* 0x081fe20007f1e0ff */
[----:B------:R0:W4:Y:S01]  /*1600*/  LDG.E.U8 R83, desc[UR44][R88.64] ;  /* 0x0000002c58537981 */ /* 0x000122000c1e1100 */
[----:B------:R-:W-:-:S02]  /*1610*/  IADD3 R96, P1, R100, R5, RZ ;  /* 0x0000000564607210 */ /* 0x000fc40007f3e0ff */
[-C--:B------:R-:W-:Y:S01]  /*1620*/  LEA.HI.X.SX32 R93, R98, R2.reuse, 0x1, P0 ;  /* 0x00000002625d7211 */ /* 0x080fe200000f0eff */
[C---:B------:R-:W-:Y:S01]  /*1630*/  IMAD R98, R9.reuse, 0x2, R102 ;  /* 0x0000000209627824 */ /* 0x040fe200078e0266 */
[-C--:B------:R-:W-:Y:S01]  /*1640*/  LEA.HI.X.SX32 R97, R100, R2.reuse, 0x1, P1 ;  /* 0x0000000264617211 */ /* 0x080fe200008f0eff */
[----:B------:R-:W4:Y:S02]  /*1650*/  LDG.E.U8 R85, desc[UR44][R90.64] ;  /* 0x0000002c5a557981 */ /* 0x000f24000c1e1100 */
[C---:B------:R-:W-:Y:S01]  /*1660*/  IMAD R104, R9.reuse, 0x2, R98 ;  /* 0x0000000209687824 */ /* 0x040fe200078e0262 */
[CC--:B-1----:R-:W-:Y:S01]  /*1670*/  IADD3 R94, P0, R102.reuse, R5.reuse, RZ ;  /* 0x00000005665e7210 */ /* 0x0c2fe20007f1e0ff */
[----:B------:R1:W4:Y:S03]  /*1680*/  LDG.E.U8 R84, desc[UR44][R96.64] ;  /* 0x0000002c60547981 */ /* 0x000326000c1e1100 */
[----:B------:R-:W-:Y:S01]  /*1690*/  LEA.HI.X.SX32 R95, R102, R2, 0x1, P0 ;  /* 0x00000002665f7211 */ /* 0x000fe200000f0eff */
[----:B------:R-:W4:Y:S01]  /*16a0*/  LDG.E.U8 R82, desc[UR44][R86.64] ;  /* 0x0000002c56527981 */ /* 0x000f22000c1e1100 */
[-C--:B0-----:R-:W-:Y:S01]  /*16b0*/  IADD3 R88, P0, R104, R5.reuse, RZ ;  /* 0x0000000568587210 */ /* 0x081fe20007f1e0ff */
[----:B-1----:R-:W-:Y:S01]  /*16c0*/  IMAD R96, R9, 0x2, R104 ;  /* 0x0000000209607824 */ /* 0x002fe200078e0268 */
[----:B------:R-:W-:-:S03]  /*16d0*/  IADD3 R100, P1, R98, R5, RZ ;  /* 0x0000000562647210 */ /* 0x000fc60007f3e0ff */
[C---:B------:R-:W-:Y:S01]  /*16e0*/  IMAD R102, R9.reuse, 0x2, R96 ;  /* 0x0000000209667824 */ /* 0x040fe200078e0260 */
[-C--:B------:R-:W-:Y:S01]  /*16f0*/  LEA.HI.X.SX32 R89, R104, R2.reuse, 0x1, P0 ;  /* 0x0000000268597211 */ /* 0x080fe200000f0eff */
[----:B------:R0:W4:Y:S02]  /*1700*/  LDG.E.U8 R86, desc[UR44][R92.64] ;  /* 0x0000002c5c567981 */ /* 0x000124000c1e1100 */
[C---:B------:R-:W-:Y:S01]  /*1710*/  IMAD R106, R9.reuse, 0x4, R102 ;  /* 0x00000004096a7824 */ /* 0x040fe200078e0266 */
[-C--:B------:R-:W-:Y:S01]  /*1720*/  LEA.HI.X.SX32 R101, R98, R2.reuse, 0x1, P1 ;  /* 0x0000000262657211 */ /* 0x080fe200008f0eff */
[----:B------:R-:W4:Y:S01]  /*1730*/  LDG.E.U8 R87, desc[UR44][R94.64] ;  /* 0x0000002c5e577981 */ /* 0x000f22000c1e1100 */
[C---:B------:R-:W-:Y:S01]  /*1740*/  IADD3 R90, P0, R96.reuse, R5, RZ ;  /* 0x00000005605a7210 */ /* 0x040fe20007f1e0ff */
[----:B------:R-:W-:Y:S02]  /*1750*/  IMAD R108, R9, 0x2, R106 ;  /* 0x00000002096c7824 */ /* 0x000fe400078e026a */
[----:B------:R1:W4:Y:S01]  /*1760*/  LDG.E.U8 R98, desc[UR44][R100.64] ;  /* 0x0000002c64627981 */ /* 0x000322000c1e1100 */
[----:B------:R-:W-:-:S02]  /*1770*/  LEA.HI.X.SX32 R91, R96, R2, 0x1, P0 ;  /* 0x00000002605b7211 */ /* 0x000fc400000f0eff */
[CC--:B0-----:R-:W-:Y:S01]  /*1780*/  IADD3 R92, P0, R102.reuse, R5.reuse, RZ ;  /* 0x00000005665c7210 */ /* 0x0c1fe20007f1e0ff */
[----:B------:R0:W4:Y:S03]  /*1790*/  LDG.E.U8 R99, desc[UR44][R88.64] ;  /* 0x0000002c58637981 */ /* 0x000126000c1e1100 */
[----:B------:R-:W-:Y:S01]  /*17a0*/  LEA.HI.X.SX32 R93, R102, R2, 0x1, P0 ;  /* 0x00000002665d7211 */ /* 0x000fe200000f0eff */
[----:B------:R5:W4:Y:S01]  /*17b0*/  LDG.E.U8 R104, desc[UR44][R90.64] ;  /* 0x0000002c5a687981 */ /* 0x000b22000c1e1100 */
[C---:B-1----:R-:W-:Y:S01]  /*17c0*/  IMAD R100, R9.reuse, 0x2, R108 ;  /* 0x0000000209647824 */ /* 0x042fe200078e026c */
[-C--:B------:R-:W-:Y:S02]  /*17d0*/  IADD3 R94, P0, R108, R5.reuse, RZ ;  /* 0x000000056c5e7210 */ /* 0x080fe40007f1e0ff */
[----:B------:R-:W4:Y:S01]  /*17e0*/  LDG.E.U8 R105, desc[UR44][R92.64] ;  /* 0x0000002c5c697981 */ /* 0x000f22000c1e1100 */
[----:B------:R-:W-:Y:S01]  /*17f0*/  IMAD R102, R9, 0x2, R100 ;  /* 0x0000000209667824 */ /* 0x000fe200078e0264 */
[----:B------:R-:W-:-:S02]  /*1800*/  IADD3 R96, P1, R106, R5, RZ ;  /* 0x000000056a607210 */ /* 0x000fc40007f3e0ff */
[-C--:B------:R-:W-:Y:S01]  /*1810*/  LEA.HI.X.SX32 R95, R108, R2.reuse, 0x1, P0 ;  /* 0x000000026c5f7211 */ /* 0x080fe200000f0eff */
[C---:B------:R-:W-:Y:S01]  /*1820*/  IMAD R110, R9.reuse, 0x2, R102 ;  /* 0x00000002096e7824 */ /* 0x040fe200078e0266 */
[-C--:B------:R-:W-:Y:S02]  /*1830*/  LEA.HI.X.SX32 R97, R106, R2.reuse, 0x1, P1 ;  /* 0x000000026a617211 */ /* 0x080fe400008f0eff */
[CC--:B0-----:R-:W-:Y:S01]  /*1840*/  IADD3 R88, P0, R100.reuse, R5.reuse, RZ ;  /* 0x0000000564587210 */ /* 0x0c1fe20007f1e0ff */
[----:B------:R-:W-:Y:S01]  /*1850*/  IMAD R112, R9, 0x2, R110 ;  /* 0x0000000209707824 */ /* 0x000fe200078e026e */
[----:B------:R-:W4:Y:S02]  /*1860*/  LDG.E.U8 R107, desc[UR44][R94.64] ;  /* 0x0000002c5e6b7981 */ /* 0x000f24000c1e1100 */
[----:B------:R-:W-:Y:S02]  /*1870*/  LEA.HI.X.SX32 R89, R100, R2, 0x1, P0 ;  /* 0x0000000264597211 */ /* 0x000fe400000f0eff */
[----:B------:R0:W4:Y:S01]  /*1880*/  LDG.E.U8 R106, desc[UR44][R96.64] ;  /* 0x0000002c606a7981 */ /* 0x000122000c1e1100 */
[----:B-----5:R-:W-:-:S02]  /*1890*/  IADD3 R90, P0, R102, R5, RZ ;  /* 0x00000005665a7210 */ /* 0x020fc40007f1e0ff */
[-C--:B------:R-:W-:Y:S01]  /*18a0*/  IADD3 R100, P1, R110, R5.reuse, RZ ;  /* 0x000000056e647210 */ /* 0x080fe20007f3e0ff */
[----:B------:R1:W5:Y:S01]  /*18b0*/  LDG.E.U8 R108, desc[UR44][R88.64] ;  /* 0x0000002c586c7981 */ /* 0x000362000c1e1100 */
[----:B------:R-:W-:Y:S01]  /*18c0*/  LEA.HI.X.SX32 R91, R102, R2, 0x1, P0 ;  /* 0x00000002665b7211 */ /* 0x000fe200000f0eff */
[----:B0-----:R-:W-:Y:S01]  /*18d0*/  IMAD R96, R9, 0x2, R112 ;  /* 0x0000000209607824 */ /* 0x001fe200078e0270 */
[----:B------:R-:W-:-:S03]  /*18e0*/  IADD3 R92, P0, R112, R5, RZ ;  /* 0x00000005705c7210 */ /* 0x000fc60007f1e0ff */
[----:B------:R-:W5:Y:S01]  /*18f0*/  LDG.E.U8 R109, desc[UR44][R90.64] ;  /* 0x0000002c5a6d7981 */ /* 0x000f62000c1e1100 */
[C---:B------:R-:W-:Y:S01]  /*1900*/  IMAD R102, R9.reuse, 0x4, R96 ;  /* 0x0000000409667824 */ /* 0x040fe200078e0260 */
[-C--:B------:R-:W-:Y:S02]  /*1910*/  LEA.HI.X.SX32 R101, R110, R2.reuse, 0x1, P1 ;  /* 0x000000026e657211 */ /* 0x080fe400008f0eff */
[-C--:B------:R-:W-:Y:S01]  /*1920*/  LEA.HI.X.SX32 R93, R112, R2.reuse, 0x1, P0 ;  /* 0x00000002705d7211 */ /* 0x080fe200000f0eff */
[C---:B------:R-:W-:Y:S01]  /*1930*/  IMAD R110, R9.reuse, 0x2, R102 ;  /* 0x00000002096e7824 */ /* 0x040fe200078e0266 */
[CC--:B------:R-:W-:Y:S01]  /*1940*/  IADD3 R94, P0, R96.reuse, R5.reuse, RZ ;  /* 0x00000005605e7210 */ /* 0x0c0fe20007f1e0ff */
[----:B------:R0:W5:Y:S02]  /*1950*/  LDG.E.U8 R111, desc[UR44][R100.64] ;  /* 0x0000002c646f7981 */ /* 0x000164000c1e1100 */
[----:B------:R-:W-:Y:S01]  /*1960*/  IMAD R112, R9, 0x2, R110 ;  /* 0x0000000209707824 */ /* 0x000fe200078e026e */
[----:B------:R-:W-:Y:S01]  /*1970*/  LEA.HI.X.SX32 R95, R96, R2, 0x1, P0 ;  /* 0x00000002605f7211 */ /* 0x000fe200000f0eff */
[----:B------:R0:W5:Y:S01]  /*1980*/  LDG.E.U8 R113, desc[UR44][R92.64] ;  /* 0x0000002c5c717981 */ /* 0x000162000c1e1100 */
[----:B-1----:R-:W-:-:S02]  /*1990*/  IADD3 R88, P0, R102, R5, RZ ;  /* 0x0000000566587210 */ /* 0x002fc40007f1e0ff */
[-C--:B------:R-:W-:Y:S01]  /*19a0*/  IADD3 R96, P1, R110, R5.reuse, RZ ;  /* 0x000000056e607210 */ /* 0x080fe20007f3e0ff */
[----:B------:R1:W5:Y:S01]  /*19b0*/  LDG.E.U8 R114, desc[UR44][R94.64] ;  /* 0x0000002c5e727981 */ /* 0x000362000c1e1100 */
[C---:B0-----:R-:W-:Y:S01]  /*19c0*/  IMAD R100, R9.reuse, 0x2, R112 ;  /* 0x0000000209647824 */ /* 0x041fe200078e0270 */
[-C--:B------:R-:W-:Y:S02]  /*19d0*/  LEA.HI.X.SX32 R89, R102, R2.reuse, 0x1, P0 ;  /* 0x0000000266597211 */ /* 0x080fe400000f0eff */
[-C--:B------:R-:W-:Y:S01]  /*19e0*/  IADD3 R90, P0, R112, R5.reuse, RZ ;  /* 0x00000005705a7210 */ /* 0x080fe20007f1e0ff */
[C---:B------:R-:W-:Y:S01]  /*19f0*/  IMAD R102, R9.reuse, 0x2, R100 ;  /* 0x0000000209667824 */ /* 0x040fe200078e0264 */
[-C--:B------:R-:W-:Y:S01]  /*1a00*/  LEA.HI.X.SX32 R97, R110, R2.reuse, 0x1, P1 ;  /* 0x000000026e617211 */ /* 0x080fe200008f0eff */
[----:B------:R-:W5:Y:S01]  /*1a10*/  LDG.E.U8 R115, desc[UR44][R88.64] ;  /* 0x0000002c58737981 */ /* 0x000f62000c1e1100 */
        /* <DEDUP_REMOVED lines=10> */
[----:B------:R-:W-:Y:S01]  /*1ac0*/  LEA.HI.X.SX32 R95, R102, R2, 0x1, P0 ;  /* 0x00000002665f7211 */ /* 0x000fe200000f0eff */
[----:B0-----:R-:W-:Y:S01]  /*1ad0*/  IMAD R96, R9, 0x4, R112 ;  /* 0x0000000409607824 */ /* 0x001fe200078e0270 */
[----:B------:R-:W-:-:S03]  /*1ae0*/  IADD3 R88, P0, R112, R5, RZ ;  /* 0x0000000570587210 */ /* 0x000fc60007f1e0ff */
[C---:B------:R-:W-:Y:S01]  /*1af0*/  IMAD R102, R9.reuse, 0x2, R96 ;  /* 0x0000000209667824 */ /* 0x040fe200078e0260 */
[-C--:B------:R-:W-:Y:S01]  /*1b00*/  LEA.HI.X.SX32 R89, R112, R2.reuse, 0x1, P0 ;  /* 0x0000000270597211 */ /* 0x080fe200000f0eff */
[----:B------:R0:W5:Y:S01]  /*1b10*/  LDG.E.U8 R119, desc[UR44][R94.64] ;  /* 0x0000002c5e777981 */ /* 0x000162000c1e1100 */
[-C--:B------:R-:W-:Y:S01]  /*1b20*/  LEA.HI.X.SX32 R101, R110, R2.reuse, 0x1, P1 ;  /* 0x000000026e657211 */ /* 0x080fe200008f0eff */
[C---:B------:R-:W-:Y:S01]  /*1b30*/  IMAD R110, R9.reuse, 0x2, R102 ;  /* 0x00000002096e7824 */ /* 0x040fe200078e0266 */
[CC--:B------:R-:W-:Y:S01]  /*1b40*/  IADD3 R90, P0, R96.reuse, R5.reuse, RZ ;  /* 0x00000005605a7210 */ /* 0x0c0fe20007f1e0ff */
[----:B------:R-:W5:Y:S02]  /*1b50*/  LDG.E.U8 R121, desc[UR44][R88.64] ;  /* 0x0000002c58797981 */ /* 0x000f64000c1e1100 */
[----:B------:R-:W-:Y:S01]  /*1b60*/  IMAD R112, R9, 0x2, R110 ;  /* 0x0000000209707824 */ /* 0x000fe200078e026e */
[----:B------:R-:W-:Y:S01]  /*1b70*/  LEA.HI.X.SX32 R91, R96, R2, 0x1, P0 ;  /* 0x00000002605b7211 */ /* 0x000fe200000f0eff */
[----:B------:R0:W5:Y:S01]  /*1b80*/  LDG.E.U8 R120, desc[UR44][R100.64] ;  /* 0x0000002c64787981 */ /* 0x000162000c1e1100 */
[----:B-1----:R-:W-:-:S02]  /*1b90*/  IADD3 R92, P0, R102, R5, RZ ;  /* 0x00000005665c7210 */ /* 0x002fc40007f1e0ff */
[-C--:B------:R-:W-:Y:S01]  /*1ba0*/  IADD3 R96, P1, R110, R5.reuse, RZ ;  /* 0x000000056e607210 */ /* 0x080fe20007f3e0ff */
[----:B------:R1:W5:Y:S01]  /*1bb0*/  LDG.E.U8 R122, desc[UR44][R90.64] ;  /* 0x0000002c5a7a7981 */ /* 0x000362000c1e1100 */
[----:B------:R-:W-:Y:S02]  /*1bc0*/  LEA.HI.X.SX32 R93, R102, R2, 0x1, P0 ;  /* 0x00000002665d7211 */ /* 0x000fe400000f0eff */
[----:B0-----:R-:W-:Y:S01]  /*1bd0*/  IADD3 R94, P0, R112, R5, RZ ;  /* 0x00000005705e7210 */ /* 0x001fe20007f1e0ff */
[----:B------:R-:W-:-:S03]  /*1be0*/  IMAD R100, R9, 0x2, R112 ;  /* 0x0000000209647824 */ /* 0x000fc600078e0270 */
[-C--:B------:R-:W-:Y:S01]  /*1bf0*/  LEA.HI.X.SX32 R95, R112, R2.reuse, 0x1, P0 ;  /* 0x00000002705f7211 */ /* 0x080fe200000f0eff */
[----:B------:R0:W5:Y:S01]  /*1c00*/  LDG.E.U8 R123, desc[UR44][R92.64] ;  /* 0x0000002c5c7b7981 */ /* 0x000162000c1e1100 */
[C---:B------:R-:W-:Y:S01]  /*1c10*/  IMAD R102, R9.reuse, 0x2, R100 ;  /* 0x0000000209667824 */ /* 0x040fe200078e0264 */
[-C--:B------:R-:W-:Y:S02]  /*1c20*/  IADD3 R88, P0, R100, R5.reuse, RZ ;  /* 0x0000000564587210 */ /* 0x080fe40007f1e0ff */
[----:B------:R0:W5:Y:S01]  /*1c30*/  LDG.E.U8 R125, desc[UR44][R94.64] ;  /* 0x0000002c5e7d7981 */ /* 0x000162000c1e1100 */
[-C--:B------:R-:W-:Y:S01]  /*1c40*/  LEA.HI.X.SX32 R97, R110, R2.reuse, 0x1, P1 ;  /* 0x000000026e617211 */ /* 0x080fe200008f0eff */
[C---:B------:R-:W-:Y:S01]  /*1c50*/  IMAD R110, R9.reuse, 0x2, R102 ;  /* 0x00000002096e7824 */ /* 0x040fe200078e0266 */
[-C--:B------:R-:W-:Y:S02]  /*1c60*/  LEA.HI.X.SX32 R89, R100, R2.reuse, 0x1, P0 ;  /* 0x0000000264597211 */ /* 0x080fe400000f0eff */
[-C--:B-1----:R-:W-:Y:S01]  /*1c70*/  IADD3 R90, P0, R102, R5.reuse, RZ ;  /* 0x00000005665a7210 */ /* 0x082fe20007f1e0ff */
[C---:B------:R-:W-:Y:S01]  /*1c80*/  IMAD R112, R9.reuse, 0x4, R110 ;  /* 0x0000000409707824 */ /* 0x040fe200078e026e */
[-C--:B------:R-:W-:Y:S01]  /*1c90*/  IADD3 R100, P1, R110, R5.reuse, RZ ;  /* 0x000000056e647210 */ /* 0x080fe20007f3e0ff */
[----:B------:R1:W5:Y:S01]  /*1ca0*/  LDG.E.U8 R124, desc[UR44][R96.64] ;  /* 0x0000002c607c7981 */ /* 0x000362000c1e1100 */
[-C--:B------:R-:W-:Y:S01]  /*1cb0*/  LEA.HI.X.SX32 R91, R102, R2.reuse, 0x1, P0 ;  /* 0x00000002665b7211 */ /* 0x080fe200000f0eff */
[C---:B------:R-:W-:Y:S01]  /*1cc0*/  IMAD R102, R9.reuse, 0x2, R112 ;  /* 0x0000000209667824 */ /* 0x040fe200078e0270 */
[-C--:B0-----:R-:W-:Y:S01]  /*1cd0*/  IADD3 R92, P0, R112, R5.reuse, RZ ;  /* 0x00000005705c7210 */ /* 0x081fe20007f1e0ff */
[----:B------:R-:W5:Y:S02]  /*1ce0*/  LDG.E.U8 R126, desc[UR44][R88.64] ;  /* 0x0000002c587e7981 */ /* 0x000f64000c1e1100 */
[C---:B------:R-:W-:Y:S01]  /*1cf0*/  IMAD R94, R9.reuse, 0x2, R102 ;  /* 0x00000002095e7824 */ /* 0x040fe200078e0266 */
[-C--:B------:R-:W-:Y:S01]  /*1d00*/  LEA.HI.X.SX32 R101, R110, R2.reuse, 0x1, P1 ;  /* 0x000000026e657211 */ /* 0x080fe200008f0eff */
[----:B------:R0:W5:Y:S01]  /*1d10*/  LDG.E.U8 R127, desc[UR44][R90.64] ;  /* 0x0000002c5a7f7981 */ /* 0x000162000c1e1100 */
[-C--:B------:R-:W-:Y:S01]  /*1d20*/  LEA.HI.X.SX32 R93, R112, R2.reuse, 0x1, P0 ;  /* 0x00000002705d7211 */ /* 0x080fe200000f0eff */
[C---:B------:R-:W-:Y:S01]  /*1d30*/  IMAD R110, R9.reuse, 0x2, R94 ;  /* 0x00000002096e7824 */ /* 0x040fe200078e025e */
[CC--:B-1----:R-:W-:Y:S01]  /*1d40*/  IADD3 R96, P0, R102.reuse, R5.reuse, RZ ;  /* 0x0000000566607210 */ /* 0x0c2fe20007f1e0ff */
[----:B------:R1:W5:Y:S02]  /*1d50*/  LDG.E.U8 R128, desc[UR44][R100.64] ;  /* 0x0000002c64807981 */ /* 0x000364000c1e1100 */
[C---:B------:R-:W-:Y:S01]  /*1d60*/  IMAD R112, R9.reuse, 0x2, R110 ;  /* 0x0000000209707824 */ /* 0x040fe200078e026e */
[-C--:B------:R-:W-:Y:S01]  /*1d70*/  LEA.HI.X.SX32 R97, R102, R2.reuse, 0x1, P0 ;  /* 0x0000000266617211 */ /* 0x080fe200000f0eff */
[----:B------:R1:W5:Y:S01]  /*1d80*/  LDG.E.U8 R129, desc[UR44][R92.64] ;  /* 0x0000002c5c817981 */ /* 0x000362000c1e1100 */
[-C--:B------:R-:W-:Y:S01]  /*1d90*/  IADD3 R102, P0, R94, R5.reuse, RZ ;  /* 0x000000055e667210 */ /* 0x080fe20007f1e0ff */
[C---:B0-----:R-:W-:Y:S01]  /*1da0*/  IMAD R90, R9.reuse, 0x2, R112 ;  /* 0x00000002095a7824 */ /* 0x041fe200078e0270 */
[-C--:B------:R-:W-:Y:S01]  /*1db0*/  IADD3 R88, P1, R110, R5.reuse, RZ ;  /* 0x000000056e587210 */ /* 0x080fe20007f3e0ff */
[----:B------:R0:W5:Y:S01]  /*1dc0*/  LDG.E.U8 R130, desc[UR44][R96.64] ;  /* 0x0000002c60827981 */ /* 0x000162000c1e1100 */
[----:B------:R-:W-:Y:S01]  /*1dd0*/  LEA.HI.X.SX32 R103, R94, R2, 0x1, P0 ;  /* 0x000000025e677211 */ /* 0x000fe200000f0eff */
[----:B-1----:R-:W-:Y:S01]  /*1de0*/  IMAD R100, R9, 0x2, R90 ;  /* 0x0000000209647824 */ /* 0x002fe200078e025a */
[----:B------:R-:W-:-:S02]  /*1df0*/  IADD3 R94, P0, R112, R5, RZ ;  /* 0x00000005705e7210 */ /* 0x000fc40007f1e0ff */
[-C--:B------:R-:W-:Y:S01]  /*1e00*/  LEA.HI.X.SX32 R89, R110, R2.reuse, 0x1, P1 ;  /* 0x000000026e597211 */ /* 0x080fe200008f0eff */
[C---:B------:R-:W-:Y:S01]  /*1e10*/  IMAD R110, R9.reuse, 0x4, R100 ;  /* 0x00000004096e7824 */ /* 0x040fe200078e0264 */
[-C--:B------:R-:W-:Y:S01]  /*1e20*/  LEA.HI.X.SX32 R95, R112, R2.reuse, 0x1, P0 ;  /* 0x00000002705f7211 */ /* 0x080fe200000f0eff */
[----:B------:R-:W5:Y:S01]  /*1e30*/  LDG.E.U8 R131, desc[UR44][R102.64] ;  /* 0x0000002c66837981 */ /* 0x000f62000c1e1100 */
[CC--:B------:R-:W-:Y:S01]  /*1e40*/  IADD3 R92, P0, R90.reuse, R5.reuse, RZ ;  /* 0x000000055a5c7210 */ /* 0x0c0fe20007f1e0ff */
[----:B------:R-:W-:Y:S02]  /*1e50*/  IMAD R112, R9, 0x2, R110 ;  /* 0x0000000209707824 */ /* 0x000fe400078e026e */
[----:B------:R1:W5:Y:S01]  /*1e60*/  LDG.E.U8 R132, desc[UR44][R88.64] ;  /* 0x0000002c58847981 */ /* 0x000362000c1e1100 */
[----:B------:R-:W-:Y:S02]  /*1e70*/  LEA.HI.X.SX32 R93, R90, R2, 0x1, P0 ;  /* 0x000000025a5d7211 */ /* 0x000fe400000f0eff */
[-C--:B0-----:R-:W-:Y:S01]  /*1e80*/  IADD3 R96, P0, R100, R5.reuse, RZ ;  /* 0x0000000564607210 */ /* 0x081fe20007f1e0ff */
[----:B------:R0:W5:Y:S01]  /*1e90*/  LDG.E.U8 R133, desc[UR44][R94.64] ;  /* 0x0000002c5e857981 */ /* 0x000162000c1e1100 */
[----:B------:R-:W-:-:S02]  /*1ea0*/  IADD3 R90, P1, R110, R5, RZ ;  /* 0x000000056e5a7210 */ /* 0x000fc40007f3e0ff */
[-C--:B------:R-:W-:Y:S01]  /*1eb0*/  LEA.HI.X.SX32 R97, R100, R2.reuse, 0x1, P0 ;  /* 0x0000000264617211 */ /* 0x080fe200000f0eff */
[----:B------:R2:W5:Y:S01]  /*1ec0*/  LDG.E.U8 R134, desc[UR44][R92.64] ;  /* 0x0000002c5c867981 */ /* 0x000562000c1e1100 */
[C---:B-1----:R-:W-:Y:S01]  /*1ed0*/  IMAD R88, R9.reuse, 0x2, R112 ;  /* 0x0000000209587824 */ /* 0x042fe200078e0270 */
[CC--:B------:R-:W-:Y:S02]  /*1ee0*/  IADD3 R100, P0, R112.reuse, R5.reuse, RZ ;  /* 0x0000000570647210 */ /* 0x0c0fe40007f1e0ff */
[----:B------:R-:W5:Y:S01]  /*1ef0*/  LDG.E.U8 R135, desc[UR44][R96.64] ;  /* 0x0000002c60877981 */ /* 0x000f62000c1e1100 */
[C---:B------:R-:W-:Y:S01]  /*1f00*/  IMAD R102, R9.reuse, 0x2, R88 ;  /* 0x0000000209667824 */ /* 0x040fe200078e0258 */
[-C--:B------:R-:W-:Y:S02]  /*1f10*/  LEA.HI.X.SX32 R101, R112, R2.reuse, 0x1, P0 ;  /* 0x0000000270657211 */ /* 0x080fe400000f0eff */
[-C--:B------:R-:W-:Y:S01]  /*1f20*/  LEA.HI.X.SX32 R91, R110, R2.reuse, 0x1, P1 ;  /* 0x000000026e5b7211 */ /* 0x080fe200008f0eff */
[C---:B------:R-:W-:Y:S01]  /*1f30*/  IMAD R110, R9.reuse, 0x2, R102 ;  /* 0x00000002096e7824 */ /* 0x040fe200078e0266 */
[CC--:B0-----:R-:W-:Y:S01]  /*1f40*/  IADD3 R94, P0, R88.reuse, R5.reuse, RZ ;  /* 0x00000005585e7210 */ /* 0x0c1fe20007f1e0ff */
[----:B------:R-:W5:Y:S02]  /*1f50*/  LDG.E.U8 R137, desc[UR44][R100.64] ;  /* 0x0000002c64897981 */ /* 0x000f64000c1e1100 */
[----:B------:R-:W-:Y:S01]  /*1f60*/  IMAD R112, R9, 0x2, R110 ;  /* 0x0000000209707824 */ /* 0x000fe200078e026e */
[----:B------:R-:W-:Y:S01]  /*1f70*/  LEA.HI.X.SX32 R95, R88, R2, 0x1, P0 ;  /* 0x00000002585f7211 */ /* 0x000fe200000f0eff */
[----:B------:R0:W5:Y:S01]  /*1f80*/  LDG.E.U8 R136, desc[UR44][R90.64] ;  /* 0x0000002c5a887981 */ /* 0x000162000c1e1100 */
[----:B--2---:R-:W-:-:S02]  /*1f90*/  IADD3 R92, P0, R102, R5, RZ ;  /* 0x00000005665c7210 */ /* 0x004fc40007f1e0ff */
[-C--:B------:R-:W-:Y:S01]  /*1fa0*/  IADD3 R88, P1, R110, R5.reuse, RZ ;  /* 0x000000056e587210 */ /* 0x080fe20007f3e0ff */
[----:B------:R1:W2:Y:S01]  /*1fb0*/  LDG.E.U8 R138, desc[UR44][R94.64] ;  /* 0x0000002c5e8a7981 */ /* 0x0002a2000c1e1100 */
[----:B------:R-:W-:Y:S02]  /*1fc0*/  LEA.HI.X.SX32 R93, R102, R2, 0x1, P0 ;  /* 0x00000002665d7211 */ /* 0x000fe400000f0eff */
[----:B------:R-:W-:Y:S01]  /*1fd0*/  IADD3 R102, P0, R112, R5, RZ ;  /* 0x0000000570667210 */ /* 0x000fe20007f1e0ff */
[----:B0-----:R-:W-:-:S03]  /*1fe0*/  IMAD R90, R9, 0x2, R112 ;  /* 0x00000002095a7824 */ /* 0x001fc600078e0270 */
[-C--:B------:R-:W-:Y:S01]  /*1ff0*/  LEA.HI.X.SX32 R103, R112, R2.reuse, 0x1, P0 ;  /* 0x0000000270677211 */ /* 0x080fe200000f0eff */
[----:B------:R0:W2:Y:S01]  /*2000*/  LDG.E.U8 R139, desc[UR44][R92.64] ;  /* 0x0000002c5c8b7981 */ /* 0x0000a2000c1e1100 */
[C---:B------:R-:W-:Y:S01]  /*2010*/  IMAD R100, R9.reuse, 0x4, R90 ;  /* 0x0000000409647824 */ /* 0x040fe200078e025a */
[-C--:B------:R-:W-:Y:S02]  /*2020*/  IADD3 R96, P0, R90, R5.reuse, RZ ;  /* 0x000000055a607210 */ /* 0x080fe40007f1e0ff */
[-C--:B------:R-:W-:Y:S01]  /*2030*/  LEA.HI.X.SX32 R89, R110, R2.reuse, 0x1, P1 ;  /* 0x000000026e597211 */ /* 0x080fe200008f0eff */
[C---:B------:R-:W-:Y:S01]  /*2040*/  IMAD R110, R9.reuse, 0x2, R100 ;  /* 0x00000002096e7824 */ /* 0x040fe200078e0264 */
[----:B------:R-:W-:Y:S01]  /*2050*/  LEA.HI.X.SX32 R97, R90, R2, 0x1, P0 ;  /* 0x000000025a617211 */ /* 0x000fe200000f0eff */
[----:B------:R0:W2:Y:S01]  /*2060*/  LDG.E.U8 R103, desc[UR44][R102.64] ;  /* 0x0000002c66677981 */ /* 0x0000a2000c1e1100 */
[----:B-1----:R-:W-:Y:S01]  /*2070*/  IADD3 R94, P0, R100, R5, RZ ;  /* 0x00000005645e7210 */ /* 0x002fe20007f1e0ff */
[----:B------:R-:W-:-:S02]  /*2080*/  IMAD R112, R9, 0x2, R110 ;  /* 0x0000000209707824 */ /* 0x000fc400078e026e */
[----:B------:R1:W2:Y:S01]  /*2090*/  LDG.E.U8 R140, desc[UR44][R88.64] ;  /* 0x0000002c588c7981 */ /* 0x0002a2000c1e1100 */
[-C--:B------:R-:W-:Y:S01]  /*20a0*/  LEA.HI.X.SX32 R95, R100, R2.reuse, 0x1, P0 ;  /* 0x00000002645f7211 */ /* 0x080fe200000f0eff */
[C---:B------:R-:W-:Y:S01]  /*20b0*/  IMAD R100, R9.reuse, 0x2, R112 ;  /* 0x0000000209647824 */ /* 0x040fe200078e0270 */
[-C--:B0-----:R-:W-:Y:S01]  /*20c0*/  IADD3 R92, P0, R112, R5.reuse, RZ ;  /* 0x00000005705c7210 */ /* 0x081fe20007f1e0ff */
[----:B------:R0:W2:Y:S01]  /*20d0*/  LDG.E.U8 R141, desc[UR44][R96.64] ;  /* 0x0000002c608d7981 */ /* 0x0000a2000c1e1100 */
[-C--:B------:R-:W-:Y:S01]  /*20e0*/  IADD3 R90, P1, R110, R5.reuse, RZ ;  /* 0x000000056e5a7210 */ /* 0x080fe20007f3e0ff */
[C---:B------:R-:W-:Y:S01]  /*20f0*/  IMAD R102, R9.reuse, 0x2, R100 ;  /* 0x0000000209667824 */ /* 0x040fe200078e0264 */
[-C--:B------:R-:W-:Y:S01]  /*2100*/  LEA.HI.X.SX32 R93, R112, R2.reuse, 0x1, P0 ;  /* 0x00000002705d7211 */ /* 0x080fe200000f0eff */
[----:B------:R0:W2:Y:S01]  /*2110*/  LDG.E.U8 R142, desc[UR44][R94.64] ;  /* 0x0000002c5e8e7981 */ /* 0x0000a2000c1e1100 */
[-C--:B------:R-:W-:Y:S01]  /*2120*/  LEA.HI.X.SX32 R91, R110, R2.reuse, 0x1, P1 ;  /* 0x000000026e5b7211 */ /* 0x080fe200008f0eff */
[C---:B------:R-:W-:Y:S01]  /*2130*/  IMAD R110, R9.reuse, 0x2, R102 ;  /* 0x00000002096e7824 */ /* 0x040fe200078e0266 */
[CC--:B-1----:R-:W-:Y:S01]  /*2140*/  IADD3 R88, P0, R100.reuse, R5.reuse, RZ ;  /* 0x0000000564587210 */ /* 0x0c2fe20007f1e0ff */
[----:B------:R-:W2:Y:S02]  /*2150*/  LDG.E.U8 R92, desc[UR44][R92.64] ;  /* 0x0000002c5c5c7981 */ /* 0x000ea4000c1e1100 */
[----:B------:R-:W-:Y:S01]  /*2160*/  IMAD R9, R9, 0x2, R110 ;  /* 0x0000000209097824 */ /* 0x000fe200078e026e */
[----:B------:R-:W-:Y:S01]  /*2170*/  LEA.HI.X.SX32 R89, R100, R2, 0x1, P0 ;  /* 0x0000000264597211 */ /* 0x000fe200000f0eff */
[----:B------:R-:W2:Y:S01]  /*2180*/  LDG.E.U8 R90, desc[UR44][R90.64] ;  /* 0x0000002c5a5a7981 */ /* 0x000ea2000c1e1100 */
[----:B0-----:R-:W-:-:S02]  /*2190*/  IADD3 R96, P0, R102, R5, RZ ;  /* 0x0000000566607210 */ /* 0x001fc40007f1e0ff */
[-C--:B------:R-:W-:Y:S01]  /*21a0*/  IADD3 R100, P1, R110, R5.reuse, RZ ;  /* 0x000000056e647210 */ /* 0x080fe20007f3e0ff */
[----:B------:R-:W2:Y:S01]  /*21b0*/  LDG.E.U8 R88, desc[UR44][R88.64] ;  /* 0x0000002c58587981 */ /* 0x000ea2000c1e1100 */
[-C--:B------:R-:W-:Y:S02]  /*21c0*/  LEA.HI.X.SX32 R97, R102, R2.reuse, 0x1, P0 ;  /* 0x0000000266617211 */ /* 0x080fe400000f0eff */
[C---:B------:R-:W-:Y:S02]  /*21d0*/  IADD3 R94, P0, R9.reuse, R5, RZ ;  /* 0x00000005095e7210 */ /* 0x040fe40007f1e0ff */
[-C--:B------:R-:W-:Y:S01]  /*21e0*/  LEA.HI.X.SX32 R101, R110, R2.reuse, 0x1, P1 ;  /* 0x000000026e657211 */ /* 0x080fe200008f0eff */
[----:B------:R-:W2:Y:S01]  /*21f0*/  LDG.E.U8 R96, desc[UR44][R96.64] ;  /* 0x0000002c60607981 */ /* 0x000ea2000c1e1100 */
[----:B------:R-:W-:-:S03]  /*2200*/  LEA.HI.X.SX32 R95, R9, R2, 0x1, P0 ;  /* 0x00000002095f7211 */ /* 0x000fc600000f0eff */
[----:B------:R-:W2:Y:S04]  /*2210*/  LDG.E.U8 R100, desc[UR44][R100.64] ;  /* 0x0000002c64647981 */ /* 0x000ea8000c1e1100 */
[----:B------:R-:W2:Y:S01]  /*2220*/  LDG.E.U8 R94, desc[UR44][R94.64] ;  /* 0x0000002c5e5e7981 */ /* 0x000ea2000c1e1100 */
[----:B------:R-:W0:Y:S01]  /*2230*/  S2UR UR4, SR_CgaCtaId ;  /* 0x00000000000479c3 */ /* 0x000e220000008800 */
[C---:B------:R-:W-:Y:S02]  /*2240*/  LOP3.LUT R2, R216.reuse, 0x3f, RZ, 0xc0, !PT ;  /* 0x0000003fd8027812 */ /* 0x040fe400078ec0ff */
[----:B------:R-:W-:Y:S01]  /*2250*/  LOP3.LUT R9, R216, 0x7, RZ, 0xc0, !PT ;  /* 0x00000007d8097812 */ /* 0x000fe200078ec0ff */
[----:B------:R-:W-:Y:S02]  /*2260*/  UMOV UR19, 0x400 ;  /* 0x0000040000137882 */ /* 0x000fe40000000000 */
[----:B------:R-:W-:-:S02]  /*2270*/  IMAD.SHL.U32 R5, R2, 0x80, RZ ;  /* 0x0000008002057824 */ /* 0x000fc400078e00ff */
[----:B------:R-:W-:-:S05]  /*2280*/  IMAD.SHL.U32 R9, R9, 0x10, RZ ;  /* 0x0000001009097824 */ /* 0x000fca00078e00ff */
[----:B------:R-:W-:-:S04]  /*2290*/  LOP3.LUT R5, R9, R0, R5, 0xfe, !PT ;  /* 0x0000000009057212 */ /* 0x000fc800078efe05 */
[C---:B------:R-:W-:Y:S01]  /*22a0*/  LOP3.LUT R0, R5.reuse, 0x10, RZ, 0x3c, !PT ;  /* 0x0000001005007812 */ /* 0x040fe200078e3cff */
[----:B0-----:R-:W-:Y:S01]  /*22b0*/  ULEA UR19, UR4, UR19, 0x18 ;  /* 0x0000001304137291 */ /* 0x001fe2000f8ec03f */
[----:B------:R-:W-:-:S08]  /*22c0*/  LOP3.LUT R2, R5, 0x20, RZ, 0x3c, !PT ;  /* 0x0000002005027812 */ /* 0x000fd000078e3cff */
[----:B------:R-:W-:Y:S04]  /*22d0*/  STS.U8 [R5+UR19+0x8000], R6 ;  /* 0x0080000605007988 */ /* 0x000fe80008000013 */
[----:B------:R0:W-:Y:S04]  /*22e0*/  STS.U8 [R5+UR19+0x8002], R7 ;  /* 0x0080020705007988 */ /* 0x0001e80008000013 */
[----:B------:R-:W-:Y:S04]  /*22f0*/  STS.U8 [R5+UR19+0x8004], R24 ;  /* 0x0080041805007988 */ /* 0x000fe80008000013 */
[----:B------:R-:W-:Y:S04]  /*2300*/  STS.U8 [R5+UR19+0x8006], R25 ;  /* 0x0080061905007988 */ /* 0x000fe80008000013 */
[----:B------:R-:W-:Y:S04]  /*2310*/  STS.U8 [R5+UR19+0x8008], R26 ;  /* 0x0080081a05007988 */ /* 0x000fe80008000013 */
[----:B------:R-:W-:Y:S04]  /*2320*/  STS.U8 [R5+UR19+0x800a], R27 ;  /* 0x00800a1b05007988 */ /* 0x000fe80008000013 */
[----:B------:R-:W-:Y:S04]  /*2330*/  STS.U8 [R5+UR19+0x800c], R28 ;  /* 0x00800c1c05007988 */ /* 0x000fe80008000013 */
[----:B---3--:R-:W-:Y:S04]  /*2340*/  STS.U8 [R5+UR19+0xa000], R78 ;  /* 0x00a0004e05007988 */ /* 0x008fe80008000013 */
[----:B----4-:R-:W-:Y:S04]  /*2350*/  STS.U8 [R5+UR19+0xa002], R79 ;  /* 0x00a0024f05007988 */ /* 0x010fe80008000013 */
[----:B------:R-:W-:Y:S04]  /*2360*/  STS.U8 [R5+UR19+0xa004], R80 ;  /* 0x00a0045005007988 */ /* 0x000fe80008000013 */
        /* <DEDUP_REMOVED lines=21> */
[----:B------:R1:W-:Y:S01]  /*24c0*/  STS.U8 [R0+UR19+0xa00c], R105 ;  /* 0x00a00c6900007988 */ /* 0x0003e20008000013 */
[----:B0-----:R-:W-:-:S03]  /*24d0*/  LOP3.LUT R7, R5, 0x40, RZ, 0x3c, !PT ;  /* 0x0000004005077812 */ /* 0x001fc600078e3cff */
[----:B------:R-:W-:Y:S01]  /*24e0*/  STS.U8 [R2+UR19+0x8000], R36 ;  /* 0x0080002402007988 */ /* 0x000fe20008000013 */
[----:B-1----:R-:W-:-:S03]  /*24f0*/  LOP3.LUT R0, R5, 0x30, RZ, 0x3c, !PT ;  /* 0x0000003005007812 */ /* 0x002fc600078e3cff */
        /* <DEDUP_REMOVED lines=8> */
[----:B-----5:R-:W-:Y:S04]  /*2580*/  STS.U8 [R2+UR19+0xa004], R108 ;  /* 0x00a0046c02007988 */ /* 0x020fe80008000013 */
[----:B------:R-:W-:Y:S04]  /*2590*/  STS.U8 [R2+UR19+0xa006], R109 ;  /* 0x00a0066d02007988 */ /* 0x000fe80008000013 */
[----:B------:R-:W-:Y:S04]  /*25a0*/  STS.U8 [R2+UR19+0xa008], R111 ;  /* 0x00a0086f02007988 */ /* 0x000fe80008000013 */
[----:B------:R-:W-:Y:S04]  /*25b0*/  STS.U8 [R2+UR19+0xa00a], R113 ;  /* 0x00a00a7102007988 */ /* 0x000fe80008000013 */
[----:B------:R-:W-:Y:S04]  /*25c0*/  STS.U8 [R2+UR19+0x800e], R14 ;  /* 0x00800e0e02007988 */ /* 0x000fe80008000013 */
[----:B------:R-:W-:Y:S04]  /*25d0*/  STS.U8 [R2+UR19+0xa00e], R13 ;  /* 0x00a00e0d02007988 */ /* 0x000fe80008000013 */
[----:B------:R0:W-:Y:S04]  /*25e0*/  STS.U8 [R2+UR19+0xa00c], R114 ;  /* 0x00a00c7202007988 */ /* 0x0001e80008000013 */
[----:B------:R-:W-:Y:S04]  /*25f0*/  STS.U8 [R0+UR19+0x8000], R43 ;  /* 0x0080002b00007988 */ /* 0x000fe80008000013 */
[----:B------:R-:W-:Y:S01]  /*2600*/  STS.U8 [R0+UR19+0x8002], R44 ;  /* 0x0080022c00007988 */ /* 0x000fe20008000013 */
[----:B0-----:R-:W-:-:S03]  /*2610*/  LOP3.LUT R2, R5, 0x60, RZ, 0x3c, !PT ;  /* 0x0000006005027812 */ /* 0x001fc600078e3cff */
        /* <DEDUP_REMOVED lines=13> */
[----:B------:R0:W-:Y:S04]  /*26f0*/  STS.U8 [R0+UR19+0xa00c], R121 ;  /* 0x00a00c7900007988 */ /* 0x0001e80008000013 */
        /* <DEDUP_REMOVED lines=35> */
[----:B0-----:R-:W-:-:S03]  /*2930*/  IMAD.MOV.U32 R0, RZ, RZ, 0x3f800000 ;  /* 0x3f800000ff007424 */ /* 0x001fc600078e00ff */
[----:B------:R-:W-:Y:S04]  /*2940*/  STS.U8 [R2+UR19+0x8004], R66 ;  /* 0x0080044202007988 */ /* 0x000fe80008000013 */
[----:B------:R-:W-:Y:S04]  /*2950*/  STS.U8 [R2+UR19+0x8006], R67 ;  /* 0x0080064302007988 */ /* 0x000fe80008000013 */
[----:B------:R-:W-:Y:S04]  /*2960*/  STS.U8 [R2+UR19+0x8008], R68 ;  /* 0x0080084402007988 */ /* 0x000fe80008000013 */
[----:B------:R-:W-:Y:S04]  /*2970*/  STS.U8 [R2+UR19+0x800a], R69 ;  /* 0x00800a4502007988 */ /* 0x000fe80008000013 */
[----:B------:R-:W-:Y:S04]  /*2980*/  STS.U8 [R2+UR19+0x800c], R70 ;  /* 0x00800c4602007988 */ /* 0x000fe80008000013 */
[----:B------:R-:W-:Y:S04]  /*2990*/  STS.U8 [R2+UR19+0xa000], R136 ;  /* 0x00a0008802007988 */ /* 0x000fe80008000013 */
[----:B------:R-:W-:Y:S04]  /*29a0*/  STS.U8 [R2+UR19+0xa002], R137 ;  /* 0x00a0028902007988 */ /* 0x000fe80008000013 */
[----:B--2---:R-:W-:Y:S04]  /*29b0*/  STS.U8 [R2+UR19+0xa004], R138 ;  /* 0x00a0048a02007988 */ /* 0x004fe80008000013 */
[----:B------:R-:W-:Y:S04]  /*29c0*/  STS.U8 [R2+UR19+0xa006], R139 ;  /* 0x00a0068b02007988 */ /* 0x000fe80008000013 */
[----:B------:R-:W-:Y:S04]  /*29d0*/  STS.U8 [R2+UR19+0xa008], R140 ;  /* 0x00a0088c02007988 */ /* 0x000fe80008000013 */
[----:B------:R-:W-:Y:S04]  /*29e0*/  STS.U8 [R2+UR19+0xa00a], R103 ;  /* 0x00a00a6702007988 */ /* 0x000fe80008000013 */
[----:B------:R-:W-:Y:S04]  /*29f0*/  STS.U8 [R2+UR19+0xa00c], R141 ;  /* 0x00a00c8d02007988 */ /* 0x000fe80008000013 */
[----:B------:R-:W-:Y:S04]  /*2a00*/  STS.U8 [R2+UR19+0x800e], R22 ;  /* 0x00800e1602007988 */ /* 0x000fe80008000013 */
[----:B------:R0:W-:Y:S02]  /*2a10*/  STS.U8 [R2+UR19+0xa00e], R21 ;  /* 0x00a00e1502007988 */ /* 0x0001e40008000013 */
[----:B0-----:R-:W-:-:S05]  /*2a20*/  IMAD.MOV.U32 R2, RZ, RZ, 0x3f800000 ;  /* 0x3f800000ff027424 */ /* 0x001fca00078e00ff */
[----:B------:R-:W-:Y:S04]  /*2a30*/  STL [R1+0x5c4], R2 ;  /* 0x0005c40201007387 */ /* 0x000fe80000100800 */
[----:B------:R0:W-:Y:S02]  /*2a40*/  STL [R1+0x5c0], R0 ;  /* 0x0005c00001007387 */ /* 0x0001e40000100800 */
[----:B0-----:R-:W-:-:S05]  /*2a50*/  VIADD R0, R3, 0x40 ;  /* 0x0000004003007836 */ /* 0x001fca0000000000 */
[----:B------:R-:W-:Y:S02]  /*2a60*/  ISETP.GE.AND P0, PT, R0, 0x1, PT ;  /* 0x000000010000780c */ /* 0x000fe40003f06270 */
[----:B------:R-:W-:Y:S01]  /*2a70*/  LOP3.LUT R5, R5, 0x70, RZ, 0x3c, !PT ;  /* 0x0000007005057812 */ /* 0x000fe200078e3cff */
[----:B------:R-:W-:Y:S01]  /*2a80*/  IMAD.MOV.U32 R13, RZ, RZ, -0x800000 ;  /* 0xff800000ff0d7424 */ /* 0x000fe200078e00ff */
[----:B------:R-:W-:-:S03]  /*2a90*/  CS2R R24, SRZ ;  /* 0x0000000000187805 */ /* 0x000fc6000001ff00 */
[----:B------:R-:W-:Y:S01]  /*2aa0*/  STS.U8 [R5+UR19+0xa00e], R4 ;  /* 0x00a00e0405007988 */ /* 0x000fe20008000013 */
[----:B------:R-:W-:-:S03]  /*2ab0*/  IMAD.MOV.U32 R10, RZ, RZ, -0x800000 ;  /* 0xff800000ff0a7424 */ /* 0x000fc600078e00ff */
[----:B------:R0:W-:Y:S01]  /*2ac0*/  STS.U8 [R5+UR19+0x8000], R71 ;  /* 0x0080004705007988 */ /* 0x0001e20008000013 */
[----:B------:R-:W-:-:S03]  /*2ad0*/  CS2R R26, SRZ ;  /* 0x00000000001a7805 */ /* 0x000fc6000001ff00 */
[----:B------:R-:W-:Y:S01]  /*2ae0*/  STS.U8 [R5+UR19+0x8002], R72 ;  /* 0x0080024805007988 */ /* 0x000fe20008000013 */
[----:B------:R-:W-:-:S03]  /*2af0*/  CS2R R28, SRZ ;  /* 0x00000000001c7805 */ /* 0x000fc6000001ff00 */
        /* <DEDUP_REMOVED lines=12> */
[----:B------:R-:W-:Y:S01]  /*2bc0*/  STS.U8 [R5+UR19+0xa002], R90 ;  /* 0x00a0025a05007988 */ /* 0x000fe20008000013 */
        /* <DEDUP_REMOVED lines=12> */
[----:B------:R-:W-:Y:S02]  /*2c90*/  CS2R R54, SRZ ;  /* 0x0000000000367805 */ /* 0x000fe4000001ff00 */
[----:B------:R-:W-:Y:S02]  /*2ca0*/  CS2R R56, SRZ ;  /* 0x0000000000387805 */ /* 0x000fe4000001ff00 */
[----:B------:R-:W-:Y:S02]  /*2cb0*/  CS2R R58, SRZ ;  /* 0x00000000003a7805 */ /* 0x000fe4000001ff00 */
[----:B------:R-:W-:Y:S02]  /*2cc0*/  CS2R R60, SRZ ;  /* 0x00000000003c7805 */ /* 0x000fe4000001ff00 */
[----:B------:R-:W-:Y:S02]  /*2cd0*/  CS2R R62, SRZ ;  /* 0x00000000003e7805 */ /* 0x000fe4000001ff00 */
[----:B------:R-:W-:-:S02]  /*2ce0*/  CS2R R64, SRZ ;  /* 0x0000000000407805 */ /* 0x000fc4000001ff00 */
[----:B------:R-:W-:Y:S02]  /*2cf0*/  CS2R R66, SRZ ;  /* 0x0000000000427805 */ /* 0x000fe4000001ff00 */
[----:B------:R-:W-:Y:S02]  /*2d00*/  CS2R R68, SRZ ;  /* 0x0000000000447805 */ /* 0x000fe4000001ff00 */
[----:B0-----:R-:W-:Y:S02]  /*2d10*/  CS2R R70, SRZ ;  /* 0x0000000000467805 */ /* 0x001fe4000001ff00 */
[----:B-1----:R-:W-:Y:S02]  /*2d20*/  CS2R R72, SRZ ;  /* 0x0000000000487805 */ /* 0x002fe4000001ff00 */
[----:B--2---:R-:W-:Y:S02]  /*2d30*/  CS2R R74, SRZ ;  /* 0x00000000004a7805 */ /* 0x004fe4000001ff00 */
[----:B---3--:R-:W-:-:S02]  /*2d40*/  CS2R R76, SRZ ;  /* 0x00000000004c7805 */ /* 0x008fc4000001ff00 */
[----:B------:R-:W-:Y:S02]  /*2d50*/  CS2R R78, SRZ ;  /* 0x00000000004e7805 */ /* 0x000fe4000001ff00 */
[----:B------:R-:W-:Y:S02]  /*2d60*/  CS2R R80, SRZ ;  /* 0x0000000000507805 */ /* 0x000fe4000001ff00 */
[----:B------:R-:W-:Y:S02]  /*2d70*/  CS2R R82, SRZ ;  /* 0x0000000000527805 */ /* 0x000fe4000001ff00 */
[----:B------:R-:W-:Y:S02]  /*2d80*/  CS2R R84, SRZ ;  /* 0x0000000000547805 */ /* 0x000fe4000001ff00 */
[----:B------:R-:W-:Y:S02]  /*2d90*/  CS2R R86, SRZ ;  /* 0x0000000000567805 */ /* 0x000fe4000001ff00 */
[----:B----4-:R-:W-:-:S02]  /*2da0*/  CS2R R88, SRZ ;  /* 0x0000000000587805 */ /* 0x010fc4000001ff00 */
[----:B------:R-:W-:Y:S02]  /*2db0*/  CS2R R90, SRZ ;  /* 0x00000000005a7805 */ /* 0x000fe4000001ff00 */
[----:B------:R-:W-:Y:S02]  /*2dc0*/  CS2R R92, SRZ ;  /* 0x00000000005c7805 */ /* 0x000fe4000001ff00 */
[----:B-----5:R-:W-:Y:S02]  /*2dd0*/  CS2R R94, SRZ ;  /* 0x00000000005e7805 */ /* 0x020fe4000001ff00 */
[----:B------:R-:W-:Y:S02]  /*2de0*/  CS2R R96, SRZ ;  /* 0x0000000000607805 */ /* 0x000fe4000001ff00 */
[----:B------:R-:W-:Y:S02]  /*2df0*/  CS2R R98, SRZ ;  /* 0x0000000000627805 */ /* 0x000fe4000001ff00 */
[----:B------:R-:W-:-:S02]  /*2e00*/  CS2R R100, SRZ ;  /* 0x0000000000647805 */ /* 0x000fc4000001ff00 */
        /* <DEDUP_REMOVED lines=25> */
[----:B------:R-:W-:Y:S01]  /*2fa0*/  LOP3.LUT R6, R216, 0x7f, RZ, 0xc0, !PT ;  /* 0x0000007fd8067812 */ /* 0x000fe200078ec0ff */
[----:B------:R-:W-:Y:S06]  /*2fb0*/  @!P0 BRA `(.L_x_0) ;  /* 0x000001d800308947 */ /* 0x000fec0003800000 */
[----:B------:R-:W0:Y:S01]  /*2fc0*/  LDC.64 R10, c[0x0][0x250] ;  /* 0x00009400ff0a7b82 */ /* 0x000e220000000a00 */
[C---:B------:R-:W-:Y:S01]  /*2fd0*/  LOP3.LUT R2, R216.reuse, 0x1, RZ, 0xc0, !PT ;  /* 0x00000001d8027812 */ /* 0x040fe200078ec0ff */
[----:B------:R-:W-:Y:S01]  /*2fe0*/  ULDC.64 UR16, c[0x0][0x260] ;  /* 0x0000980000107ab9 */ /* 0x000fe20000000a00 */
[----:B------:R-:W-:Y:S01]  /*2ff0*/  LOP3.LUT R7, R216, 0x1c, RZ, 0xc0, !PT ;  /* 0x0000001cd8077812 */ /* 0x000fe200078ec0ff */
[----:B------:R-:W-:Y:S01]  /*3000*/  UIMAD UR16, UR18, UR16, URZ ;  /* 0x00000010121072a4 */ /* 0x000fe2000f8e023f */
[--C-:B------:R-:W-:Y:S01]  /*3010*/  SHF.R.U32.HI R5, RZ, 0x2, R216.reuse ;  /* 0x00000002ff057819 */ /* 0x100fe200000116d8 */
[----:B------:R-:W-:Y:S01]  /*3020*/  IMAD R9, R6, UR17, RZ ;  /* 0x0000001106097c24 */ /* 0x000fe2000f8e02ff */
[--C-:B------:R-:W-:Y:S01]  /*3030*/  SHF.R.U32.HI R4, RZ, 0x1, R216.reuse ;  /* 0x00000001ff047819 */ /* 0x100fe200000116d8 */
[----:B------:R-:W1:Y:S01]  /*3040*/  LDC R8, c[0x0][0x258] ;  /* 0x00009600ff087b82 */ /* 0x000e620000000800 */
[----:B------:R-:W-:Y:S01]  /*3050*/  SHF.R.U32.HI R0, RZ, 0x1, R216 ;  /* 0x00000001ff007819 */ /* 0x000fe200000116d8 */
[----:B------:R-:W-:Y:S01]  /*3060*/  IMAD R7, R2, 0x2, R7 ;  /* 0x0000000202077824 */ /* 0x000fe200078e0207 */
[----:B------:R-:W-:Y:S01]  /*3070*/  SGXT.U32 R5, R5, 0x3 ;  /* 0x000000030505781a */ /* 0x000fe20000000000 */
[----:B------:R-:W-:Y:S01]  /*3080*/  USHF.R.S32.HI UR4, URZ, 0x1f, UR16 ;  /* 0x0000001f3f047899 */ /* 0x000fe20008011410 */
[----:B------:R-:W-:Y:S01]  /*3090*/  SGXT.U32 R4, R4, 0x1 ;  /* 0x000000010404781a */ /* 0x000fe20000000000 */
[----:B------:R-:W-:Y:S01]  /*30a0*/  ULDC UR9, c[0x0][0x268] ;  /* 0x00009a0000097ab9 */ /* 0x000fe20000000800 */
[----:B------:R-:W-:Y:S01]  /*30b0*/  LOP3.LUT R2, R5, 0x30, R0, 0xf8, !PT ;  /* 0x0000003005027812 */ /* 0x000fe200078ef800 */
[----:B------:R-:W2:Y:S01]  /*30c0*/  LDC.64 R12, c[0x0][0x218] ;  /* 0x00008600ff0c7b82 */ /* 0x000ea20000000a00 */
[----:B------:R-:W-:Y:S01]  /*30d0*/  LOP3.LUT R0, R7, R4, RZ, 0xfc, !PT ;  /* 0x0000000407007212 */ /* 0x000fe200078efcff */
[----:B------:R-:W-:Y:S01]  /*30e0*/  UIADD3 UR8, UR19, 0x8000, URZ ;  /* 0x0000800013087890 */ /* 0x000fe2000fffe03f */
[----:B------:R-:W-:Y:S01]  /*30f0*/  LOP3.LUT R3, R2, R3, RZ, 0xfc, !PT ;  /* 0x0000000302037212 */ /* 0x000fe200078efcff */
[----:B------:R-:W-:Y:S01]  /*3100*/  USHF.R.U32.HI UR14, URZ, 0x4, UR19 ;  /* 0x000000043f0e7899 */ /* 0x000fe20008011613 */
[----:B------:R-:W-:Y:S01]  /*3110*/  SHF.R.S32.HI R2, RZ, 0x1f, R9 ;  /* 0x0000001fff027819 */ /* 0x000fe20000011409 */
[----:B------:R-:W-:Y:S01]  /*3120*/  USHF.R.U32.HI UR8, URZ, 0x4, UR8 ;  /* 0x000000043f087899 */ /* 0x000fe20008011608 */
[----:B------:R-:W-:Y:S01]  /*3130*/  CS2R R24, SRZ ;  /* 0x0000000000187805 */ /* 0x000fe2000001ff00 */
[----:B0-----:R-:W-:Y:S01]  /*3140*/  IMAD R10, R10, UR18, RZ ;  /* 0x000000120a0a7c24 */ /* 0x001fe2000f8e02ff */
[----:B------:R-:W0:Y:S01]  /*3150*/  LDC.64 R14, c[0x0][0x220] ;  /* 0x00008800ff0e7b82 */ /* 0x000e220000000a00 */
[C---:B------:R-:W-:Y:S01]  /*3160*/  IMAD R239, R11.reuse, 0x3f, RZ ;  /* 0x0000003f0bef7824 */ /* 0x040fe200078e02ff */
[----:B------:R-:W-:Y:S01]  /*3170*/  USGXT.U32 UR14, UR14, 0xe ;  /* 0x0000000e0e0e789a */ /* 0x000fe20008000000 */
[C---:B------:R-:W-:Y:S01]  /*3180*/  IMAD.SHL.U32 R237, R11.reuse, 0x40, RZ ;  /* 0x000000400bed7824 */ /* 0x040fe200078e00ff */
[----:B------:R-:W-:Y:S01]  /*3190*/  USGXT.U32 UR12, UR8, 0xe ;  /* 0x0000000e080c789a */ /* 0x000fe20008000000 */
[C---:B------:R-:W-:Y:S01]  /*31a0*/  IMAD R235, R11.reuse, 0x41, RZ ;  /* 0x000000410beb7824 */ /* 0x040fe200078e02ff */
[----:B------:R-:W-:Y:S01]  /*31b0*/  UIADD3 UR10, UP1, UR14, 0x2, URZ ;  /* 0x000000020e0a7890 */ /* 0x000fe2000ff3e03f */
[----:B-1----:R-:W-:Y:S01]  /*31c0*/  IMAD R7, R6, R8, RZ ;  /* 0x0000000806077224 */ /* 0x002fe200078e02ff */
[----:B------:R-:W1:Y:S01]  /*31d0*/  LDC R112, c[0x0][0x268] ;  /* 0x00009a00ff707b82 */ /* 0x000e620000000800 */
[C---:B------:R-:W-:Y:S01]  /*31e0*/  IMAD R233, R11.reuse, 0x42, RZ ;  /* 0x000000420be97824 */ /* 0x040fe200078e02ff */
[----:B------:R-:W-:Y:S01]  /*31f0*/  UIADD3 UR8, UP0, UR12, 0x2, URZ ;  /* 0x000000020c087890 */ /* 0x000fe2000ff1e03f */
[----:B------:R-:W-:Y:S01]  /*3200*/  IMAD R8, R8, 0x80, R7 ;  /* 0x0000008008087824 */ /* 0x000fe200078e0207 */
[----:B------:R-:W-:Y:S01]  /*3210*/  UMOV UR6, URZ ;  /* 0x0000003f00067c82 */ /* 0x000fe20008000000 */
[C---:B------:R-:W-:Y:S01]  /*3220*/  IMAD R231, R11.reuse, 0x43, RZ ;  /* 0x000000430be77824 */ /* 0x040fe200078e02ff */
[----:B------:R-:W-:Y:S01]  /*3230*/  UMOV UR7, URZ ;  /* 0x0000003f00077c82 */ /* 0x000fe20008000000 */
[C---:B--2---:R-:W-:Y:S01]  /*3240*/  IADD3 R5, P0, R10.reuse, R12, RZ ;  /* 0x0000000c0a057210 */ /* 0x044fe20007f1e0ff */
[----:B------:R-:W-:Y:S01]  /*3250*/  IMAD.MOV.U32 R12, RZ, RZ, 0x3f800000 ;  /* 0x3f800000ff0c7424 */ /* 0x000fe200078e00ff */
[----:B------:R-:W2:Y:S01]  /*3260*/  LDC R110, c[0x0][0x268] ;  /* 0x00009a00ff6e7b82 */ /* 0x000ea20000000800 */
[C---:B------:R-:W-:Y:S01]  /*3270*/  IMAD R229, R11.reuse, 0x44, RZ ;  /* 0x000000440be57824 */ /* 0x040fe200078e02ff */
[----:B------:R-:W-:Y:S01]  /*3280*/  LEA.HI.X.SX32 R10, R10, R13, 0x1, P0 ;  /* 0x0000000d0a0a7211 */ /* 0x000fe200000f0eff */
[----:B------:R-:W-:Y:S01]  /*3290*/  IMAD R227, R11, 0x45, RZ ;  /* 0x000000450be37824 */ /* 0x000fe200078e02ff */
[-C--:B------:R-:W-:Y:S01]  /*32a0*/  IADD3 R4, P0, R7, R5.reuse, RZ ;  /* 0x0000000507047210 */ /* 0x080fe20007f1e0ff */
[----:B------:R3:W-:Y:S01]  /*32b0*/  STL [R1+0x5c4], R12 ;  /* 0x0005c40c01007387 */ /* 0x0007e20000100800 */
[C---:B------:R-:W-:Y:S01]  /*32c0*/  IADD3 R5, P1, R8.reuse, R5, RZ ;  /* 0x0000000508057210 */ /* 0x040fe20007f3e0ff */
[----:B------:R-:W-:Y:S01]  /*32d0*/  IMAD R225, R11, 0x46, RZ ;  /* 0x000000460be17824 */ /* 0x000fe200078e02ff */
[-C--:B------:R-:W-:Y:S01]  /*32e0*/  LEA.HI.X.SX32 R7, R7, R10.reuse, 0x1, P0 ;  /* 0x0000000a07077211 */ /* 0x080fe200000f0eff */
[----:B------:R-:W-:Y:S01]  /*32f0*/  IMAD R223, R11, 0x47, RZ ;  /* 0x000000470bdf7824 */ /* 0x000fe200078e02ff */
[----:B------:R-:W-:Y:S01]  /*3300*/  LEA.HI.X.SX32 R8, R8, R10, 0x1, P1 ;  /* 0x0000000a08087211 */ /* 0x000fe200008f0eff */
[----:B------:R-:W-:Y:S01]  /*3310*/  IMAD.MOV.U32 R10, RZ, RZ, -0x800000 ;  /* 0xff800000ff0a7424 */ /* 0x000fe200078e00ff */
[-C--:B------:R-:W-:Y:S01]  /*3320*/  IADD3 RZ, P1, R239, R5.reuse, RZ ;  /* 0x00000005efff7210 */ /* 0x080fe20007f3e0ff */
[----:B------:R-:W-:Y:S01]  /*3330*/  IMAD R221, R11, 0x48, RZ ;  /* 0x000000480bdd7824 */ /* 0x000fe200078e02ff */
[----:B------:R-:W-:Y:S01]  /*3340*/  SHF.R.S32.HI R239, RZ, 0x1f, R239 ;  /* 0x0000001fffef7819 */ /* 0x000fe200000114ef */
[----:B---3--:R-:W-:Y:S01]  /*3350*/  IMAD.MOV.U32 R12, RZ, RZ, -0x800000 ;  /* 0xff800000ff0c7424 */ /* 0x008fe200078e00ff */
[----:B------:R3:W-:Y:S01]  /*3360*/  STL [R1+0x5bc], R10 ;  /* 0x0005bc0a01007387 */ /* 0x0007e20000100800 */
[-C--:B------:R-:W-:Y:S01]  /*3370*/  IADD3 RZ, P5, R237, R4.reuse, RZ ;  /* 0x00000004edff7210 */ /* 0x080fe20007fbe0ff */
[----:B------:R-:W-:Y:S01]  /*3380*/  IMAD R219, R11, 0x49, RZ ;  /* 0x000000490bdb7824 */ /* 0x000fe200078e02ff */
[-C--:B------:R-:W-:Y:S01]  /*3390*/  IADD3 RZ, P6, R237, R5.reuse, RZ ;  /* 0x00000005edff7210 */ /* 0x080fe20007fde0ff */
[----:B------:R-:W-:Y:S01]  /*33a0*/  IMAD.X R239, R239, 0x1, R8, P1 ;  /* 0x00000001efef7824 */ /* 0x000fe200008e0608 */
[----:B------:R-:W-:Y:S01]  /*33b0*/  SHF.R.S32.HI R237, RZ, 0x1f, R237 ;  /* 0x0000001fffed7819 */ /* 0x000fe200000114ed */
[----:B------:R-:W-:Y:S01]  /*33c0*/  STL [R1+0x5b8], R12 ;  /* 0x0005b80c01007387 */ /* 0x000fe20000100800 */
[----:B0-----:R-:W-:Y:S01]  /*33d0*/  IADD3 R6, P2, P3, R9, UR16, R14 ;  /* 0x0000001009067c10 */ /* 0x001fe2000fb5e00e */
[----:B------:R-:W-:Y:S01]  /*33e0*/  IMAD R217, R11, 0x4a, RZ ;  /* 0x0000004a0bd97824 */ /* 0x000fe200078e02ff */
[-C--:B------:R-:W-:Y:S01]  /*33f0*/  IADD3 RZ, P4, R235, R4.reuse, RZ ;  /* 0x00000004ebff7210 */ /* 0x080fe20007f9e0ff */
[----:B---3--:R-:W-:Y:S01]  /*3400*/  IMAD.MOV.U32 R10, RZ, RZ, 0x3f800000 ;  /* 0x3f800000ff0a7424 */ /* 0x008fe200078e00ff */
[----:B------:R-:W-:Y:S01]  /*3410*/  IADD3.X R9, R2, UR4, R15, P2, P3 ;  /* 0x0000000402097c10 */ /* 0x000fe200097e640f */
[----:B------:R-:W-:Y:S01]  /*3420*/  IMAD R215, R11, 0x4b, RZ ;  /* 0x0000004b0bd77824 */ /* 0x000fe200078e02ff */
[-C--:B------:R-:W-:Y:S01]  /*3430*/  IADD3 RZ, P3, R235, R5.reuse, RZ ;  /* 0x00000005ebff7210 */ /* 0x080fe20007f7e0ff */
[C---:B------:R-:W-:Y:S01]  /*3440*/  IMAD R213, R11.reuse, 0x4c, RZ ;  /* 0x0000004c0bd57824 */ /* 0x040fe200078e02ff */
[----:B------:R-:W-:Y:S01]  /*3450*/  STL [R1+0x5c0], R10 ;  /* 0x0005c00a01007387 */ /* 0x000fe20000100800 */
[----:B------:R-:W-:Y:S01]  /*3460*/  SHF.R.S32.HI R235, RZ, 0x1f, R235 ;  /* 0x0000001fffeb7819 */ /* 0x000fe200000114eb */
[----:B------:R-:W-:Y:S01]  /*3470*/  IMAD R211, R11, 0x4d, RZ ;  /* 0x0000004d0bd37824 */ /* 0x000fe200078e02ff */
[CC--:B------:R-:W-:Y:S01]  /*3480*/  IADD3 RZ, P2, R233.reuse, R4.reuse, RZ ;  /* 0x00000004e9ff7210 */ /* 0x0c0fe20007f5e0ff */
[----:B------:R0:W-:Y:S01]  /*3490*/  STL [R1+0x5f0], R239 ;  /* 0x0005f0ef01007387 */ /* 0x0001e20000100800 */
[-C--:B------:R-:W-:Y:S01]  /*34a0*/  IADD3 RZ, P1, R233, R5.reuse, RZ ;  /* 0x00000005e9ff7210 */ /* 0x080fe20007f3e0ff */
[C---:B------:R-:W-:Y:S01]  /*34b0*/  IMAD R209, R11.reuse, 0x4e, RZ ;  /* 0x0000004e0bd17824 */ /* 0x040fe200078e02ff */
[----:B------:R-:W-:Y:S01]  /*34c0*/  SHF.R.S32.HI R233, RZ, 0x1f, R233 ;  /* 0x0000001fffe97819 */ /* 0x000fe200000114e9 */
[C---:B------:R-:W-:Y:S01]  /*34d0*/  IMAD R207, R11.reuse, 0x4f, RZ ;  /* 0x0000004f0bcf7824 */ /* 0x040fe200078e02ff */
[----:B------:R-:W3:Y:S01]  /*34e0*/  LDC R108, c[0x0][0x268] ;  /* 0x00009a00ff6c7b82 */ /* 0x000ee20000000800 */
[C---:B------:R-:W-:Y:S01]  /*34f0*/  IMAD R205, R11.reuse, 0x50, RZ ;  /* 0x000000500bcd7824 */ /* 0x040fe200078e02ff */
[----:B------:R-:W-:Y:S01]  /*3500*/  LOP3.LUT P0, RZ, R216, 0x1, RZ, 0xc0, !PT ;  /* 0x00000001d8ff7812 */ /* 0x000fe2000780c0ff */
[----:B------:R-:W-:Y:S01]  /*3510*/  IMAD R203, R11, 0x51, RZ ;  /* 0x000000510bcb7824 */ /* 0x000fe200078e02ff */
[----:B------:R-:W-:Y:S01]  /*3520*/  UIADD3.X UR11, UR7, 0x40000040, URZ, UP1, !UPT ;  /* 0x40000040070b7890 */ /* 0x000fe20008ffe43f */
[----:B0-----:R-:W-:Y:S01]  /*3530*/  IMAD.X R239, R237, 0x1, R7, P5 ;  /* 0x00000001edef7824 */ /* 0x001fe200028e0607 */
[-C--:B------:R-:W-:Y:S01]  /*3540*/  IADD3 RZ, P5, R231, R4.reuse, RZ ;  /* 0x00000004e7ff7210 */ /* 0x080fe20007fbe0ff */
[--C-:B------:R-:W-:Y:S01]  /*3550*/  IMAD.X R237, R237, 0x1, R8.reuse, P6 ;  /* 0x00000001eded7824 */ /* 0x100fe200030e0608 */
[-C--:B------:R-:W-:Y:S01]  /*3560*/  IADD3 RZ, P6, R231, R5.reuse, RZ ;  /* 0x00000005e7ff7210 */ /* 0x080fe20007fde0ff */
[C---:B------:R-:W-:Y:S01]  /*3570*/  IMAD R201, R11.reuse, 0x52, RZ ;  /* 0x000000520bc97824 */ /* 0x040fe200078e02ff */
[----:B------:R0:W-:Y:S01]  /*3580*/  STL [R1+0x5f4], R239 ;  /* 0x0005f4ef01007387 */ /* 0x0001e20000100800 */
[----:B------:R-:W-:Y:S01]  /*3590*/  SHF.R.S32.HI R231, RZ, 0x1f, R231 ;  /* 0x0000001fffe77819 */ /* 0x000fe200000114e7 */
[C---:B------:R-:W-:Y:S01]  /*35a0*/  IMAD R199, R11.reuse, 0x53, RZ ;  /* 0x000000530bc77824 */ /* 0x040fe200078e02ff */
[----:B------:R-:W4:Y:S01]  /*35b0*/  LDC R106, c[0x0][0x268] ;  /* 0x00009a00ff6a7b82 */ /* 0x000f220000000800 */
[----:B------:R5:W-:Y:S01]  /*35c0*/  STL [R1+0x5f8], R237 ;  /* 0x0005f8ed01007387 */ /* 0x000be20000100800 */
[C---:B------:R-:W-:Y:S01]  /*35d0*/  IMAD R197, R11.reuse, 0x54, RZ ;  /* 0x000000540bc57824 */ /* 0x040fe200078e02ff */
[----:B------:R-:W-:Y:S01]  /*35e0*/  CS2R R26, SRZ ;  /* 0x00000000001a7805 */ /* 0x000fe2000001ff00 */
[C---:B------:R-:W-:Y:S01]  /*35f0*/  IMAD R195, R11.reuse, 0x55, RZ ;  /* 0x000000550bc37824 */ /* 0x040fe200078e02ff */
[----:B------:R-:W-:Y:S01]  /*3600*/  CS2R R28, SRZ ;  /* 0x00000000001c7805 */ /* 0x000fe2000001ff00 */
[C---:B------:R-:W-:Y:S01]  /*3610*/  IMAD R193, R11.reuse, 0x56, RZ ;  /* 0x000000560bc17824 */ /* 0x040fe200078e02ff */
[----:B------:R-:W-:Y:S01]  /*3620*/  CS2R R30, SRZ ;  /* 0x00000000001e7805 */ /* 0x000fe2000001ff00 */
[C---:B------:R-:W-:Y:S01]  /*3630*/  IMAD R191, R11.reuse, 0x57, RZ ;  /* 0x000000570bbf7824 */ /* 0x040fe200078e02ff */
[----:B0-----:R-:W0:Y:S01]  /*3640*/  LDC R239, c[0x0][0x268] ;  /* 0x00009a00ffef7b82 */ /* 0x001e220000000800 */
[----:B------:R-:W-:Y:S01]  /*3650*/  IMAD R189, R11, 0x58, RZ ;  /* 0x000000580bbd7824 */ /* 0x000fe200078e02ff */
[----:B------:R-:W-:Y:S01]  /*3660*/  CS2R R32, SRZ ;  /* 0x0000000000207805 */ /* 0x000fe2000001ff00 */
[----:B-----5:R-:W-:Y:S01]  /*3670*/  IMAD.X R237, R235, 0x1, R7, P4 ;  /* 0x00000001ebed7824 */ /* 0x020fe200020e0607 */
[-C--:B------:R-:W-:Y:S01]  /*3680*/  IADD3 RZ, P4, R229, R4.reuse, RZ ;  /* 0x00000004e5ff7210 */ /* 0x080fe20007f9e0ff */
[--C-:B------:R-:W-:Y:S01]  /*3690*/  IMAD.X R235, R235, 0x1, R8.reuse, P3 ;  /* 0x00000001ebeb7824 */ /* 0x100fe200018e0608 */
[-C--:B------:R-:W-:Y:S01]  /*36a0*/  IADD3 RZ, P3, R229, R5.reuse, RZ ;  /* 0x00000005e5ff7210 */ /* 0x080fe20007f7e0ff */
[C---:B------:R-:W-:Y:S01]  /*36b0*/  IMAD R187, R11.reuse, 0x59, RZ ;  /* 0x000000590bbb7824 */ /* 0x040fe200078e02ff */
[----:B------:R-:W-:Y:S01]  /*36c0*/  STL [R1+0x5fc], R237 ;  /* 0x0005fced01007387 */ /* 0x000fe20000100800 */
[----:B------:R-:W-:Y:S01]  /*36d0*/  SHF.R.S32.HI R229, RZ, 0x1f, R229 ;  /* 0x0000001fffe57819 */ /* 0x000fe200000114e5 */
[C---:B------:R-:W-:Y:S01]  /*36e0*/  IMAD R185, R11.reuse, 0x5a, RZ ;  /* 0x0000005a0bb97824 */ /* 0x040fe200078e02ff */
[----:B------:R-:W5:Y:S01]  /*36f0*/  LDC R22, c[0x0][0x268] ;  /* 0x00009a00ff167b82 */ /* 0x000f620000000800 */
        /* <DEDUP_REMOVED lines=8> */
[----:B------:R-:W0:Y:S01]  /*3780*/  LDC R20, c[0x0][0x268] ;  /* 0x00009a00ff147b82 */ /* 0x000e220000000800 */
[----:B------:R-:W-:Y:S01]  /*3790*/  IMAD R175, R11, 0x5f, RZ ;  /* 0x0000005f0baf7824 */ /* 0x000fe200078e02ff */
[----:B------:R-:W-:Y:S01]  /*37a0*/  CS2R R40, SRZ ;  /* 0x0000000000287805 */ /* 0x000fe2000001ff00 */
[----:B-1----:R-:W-:Y:S01]  /*37b0*/  IMAD.X R235, R233, 0x1, R7, P2 ;  /* 0x00000001e9eb7824 */ /* 0x002fe200010e0607 */
[-C--:B------:R-:W-:Y:S01]  /*37c0*/  IADD3 RZ, P2, R227, R4.reuse, RZ ;  /* 0x00000004e3ff7210 */ /* 0x080fe20007f5e0ff */
[--C-:B------:R-:W-:Y:S01]  /*37d0*/  IMAD.X R233, R233, 0x1, R8.reuse, P1 ;  /* 0x00000001e9e97824 */ /* 0x100fe200008e0608 */
[-C--:B------:R-:W-:Y:S01]  /*37e0*/  IADD3 RZ, P1, R227, R5.reuse, RZ ;  /* 0x00000005e3ff7210 */ /* 0x080fe20007f3e0ff */
[C---:B------:R-:W-:Y:S01]  /*37f0*/  IMAD R173, R11.reuse, 0x60, RZ ;  /* 0x000000600bad7824 */ /* 0x040fe200078e02ff */
[----:B------:R-:W-:Y:S01]  /*3800*/  STL [R1+0x604], R235 ;  /* 0x000604eb01007387 */ /* 0x000fe20000100800 */
[----:B------:R-:W-:Y:S01]  /*3810*/  SHF.R.S32.HI R227, RZ, 0x1f, R227 ;  /* 0x0000001fffe37819 */ /* 0x000fe200000114e3 */
[C---:B------:R-:W-:Y:S01]  /*3820*/  IMAD R171, R11.reuse, 0x61, RZ ;  /* 0x000000610bab7824 */ /* 0x040fe200078e02ff */
[----:B------:R-:W1:Y:S01]  /*3830*/  LDC R19, c[0x0][0x268] ;  /* 0x00009a00ff137b82 */ /* 0x000e620000000800 */
        /* <DEDUP_REMOVED lines=8> */
[----:B------:R-:W1:Y:S01]  /*38c0*/  LDC R21, c[0x0][0x268] ;  /* 0x00009a00ff157b82 */ /* 0x000e620000000800 */
[----:B------:R-:W-:Y:S01]  /*38d0*/  IMAD R161, R11, 0x66, RZ ;  /* 0x000000660ba17824 */ /* 0x000fe200078e02ff */
[----:B------:R-:W-:Y:S01]  /*38e0*/  CS2R R48, SRZ ;  /* 0x0000000000307805 */ /* 0x000fe2000001ff00 */
[----:B--2---:R-:W-:Y:S01]  /*38f0*/  IMAD.X R233, R231, 0x1, R7, P5 ;  /* 0x00000001e7e97824 */ /* 0x004fe200028e0607 */
[-C--:B------:R-:W-:Y:S01]  /*3900*/  IADD3 RZ, P5, R225, R4.reuse, RZ ;  /* 0x00000004e1ff7210 */ /* 0x080fe20007fbe0ff */
[--C-:B------:R-:W-:Y:S01]  /*3910*/  IMAD.X R231, R231, 0x1, R8.reuse, P6 ;  /* 0x00000001e7e77824 */ /* 0x100fe200030e0608 */
[-C--:B------:R-:W-:Y:S01]  /*3920*/  IADD3 RZ, P6, R225, R5.reuse, RZ ;  /* 0x00000005e1ff7210 */ /* 0x080fe20007fde0ff */
[C---:B------:R-:W-:Y:S01]  /*3930*/  IMAD R159, R11.reuse, 0x67, RZ ;  /* 0x000000670b9f7824 */ /* 0x040fe200078e02ff */
[----:B------:R-:W-:Y:S01]  /*3940*/  STL [R1+0x60c], R233 ;  /* 0x00060ce901007387 */ /* 0x000fe20000100800 */
[----:B------:R-:W-:Y:S01]  /*3950*/  SHF.R.S32.HI R225, RZ, 0x1f, R225 ;  /* 0x0000001fffe17819 */ /* 0x000fe200000114e1 */
[C---:B------:R-:W-:Y:S01]  /*3960*/  IMAD R157, R11.reuse, 0x68, RZ ;  /* 0x000000680b9d7824 */ /* 0x040fe200078e02ff */
[----:B------:R-:W2:Y:S01]  /*3970*/  LDC R23, c[0x0][0x268] ;  /* 0x00009a00ff177b82 */ /* 0x000ea20000000800 */
        /* <DEDUP_REMOVED lines=8> */
[----:B------:R-:W2:Y:S01]  /*3a00*/  LDC R107, c[0x0][0x268] ;  /* 0x00009a00ff6b7b82 */ /* 0x000ea20000000800 */
[----:B------:R-:W-:Y:S01]  /*3a10*/  IMAD R147, R11, 0x6d, RZ ;  /* 0x0000006d0b937824 */ /* 0x000fe200078e02ff */
[----:B------:R-:W-:Y:S01]  /*3a20*/  CS2R R56, SRZ ;  /* 0x0000000000387805 */ /* 0x000fe2000001ff00 */
[----:B---3--:R-:W-:Y:S01]  /*3a30*/  IMAD.X R231, R229, 0x1, R7, P4 ;  /* 0x00000001e5e77824 */ /* 0x008fe200020e0607 */
[-C--:B------:R-:W-:Y:S01]  /*3a40*/  IADD3 RZ, P4, R223, R4.reuse, RZ ;  /* 0x00000004dfff7210 */ /* 0x080fe20007f9e0ff */
[--C-:B------:R-:W-:Y:S01]  /*3a50*/  IMAD.X R229, R229, 0x1, R8.reuse, P3 ;  /* 0x00000001e5e57824 */ /* 0x100fe200018e0608 */
[-C--:B------:R-:W-:Y:S01]  /*3a60*/  IADD3 RZ, P3, R223, R5.reuse, RZ ;  /* 0x00000005dfff7210 */ /* 0x080fe20007f7e0ff */
[C---:B------:R-:W-:Y:S01]  /*3a70*/  IMAD R145, R11.reuse, 0x6e, RZ ;  /* 0x0000006e0b917824 */ /* 0x040fe200078e02ff */
[----:B------:R-:W-:Y:S01]  /*3a80*/  STL [R1+0x614], R231 ;  /* 0x000614e701007387 */ /* 0x000fe20000100800 */
[----:B------:R-:W-:Y:S01]  /*3a90*/  SHF.R.S32.HI R223, RZ, 0x1f, R223 ;  /* 0x0000001fffdf7819 */ /* 0x000fe200000114df */
[C---:B------:R-:W-:Y:S01]  /*3aa0*/  IMAD R143, R11.reuse, 0x6f, RZ ;  /* 0x0000006f0b8f7824 */ /* 0x040fe200078e02ff */
[----:B------:R-:W3:Y:S01]  /*3ab0*/  LDC R109, c[0x0][0x268] ;  /* 0x00009a00ff6d7b82 */ /* 0x000ee20000000800 */
        /* <DEDUP_REMOVED lines=8> */
[----:B------:R-:W3:Y:S01]  /*3b40*/  LDC R111, c[0x0][0x268] ;  /* 0x00009a00ff6f7b82 */ /* 0x000ee20000000800 */
[----:B------:R-:W-:Y:S01]  /*3b50*/  IMAD R133, R11, 0x74, RZ ;  /* 0x000000740b857824 */ /* 0x000fe200078e02ff */
[----:B------:R-:W-:Y:S01]  /*3b60*/  CS2R R64, SRZ ;  /* 0x0000000000407805 */ /* 0x000fe2000001ff00 */
[----:B----4-:R-:W-:Y:S01]  /*3b70*/  IMAD.X R229, R227, 0x1, R7, P2 ;  /* 0x00000001e3e57824 */ /* 0x010fe200010e0607 */
[-C--:B------:R-:W-:Y:S01]  /*3b80*/  IADD3 RZ, P2, R221, R4.reuse, RZ ;  /* 0x00000004ddff7210 */ /* 0x080fe20007f5e0ff */
[--C-:B------:R-:W-:Y:S01]  /*3b90*/  IMAD.X R227, R227, 0x1, R8.reuse, P1 ;  /* 0x00000001e3e37824 */ /* 0x100fe200008e0608 */
[-C--:B------:R-:W-:Y:S01]  /*3ba0*/  IADD3 RZ, P1, R221, R5.reuse, RZ ;  /* 0x00000005ddff7210 */ /* 0x080fe20007f3e0ff */
[C---:B------:R-:W-:Y:S01]  /*3bb0*/  IMAD R131, R11.reuse, 0x75, RZ ;  /* 0x000000750b837824 */ /* 0x040fe200078e02ff */
[----:B------:R-:W-:Y:S01]  /*3bc0*/  STL [R1+0x61c], R229 ;  /* 0x00061ce501007387 */ /* 0x000fe20000100800 */
        /* <DEDUP_REMOVED lines=11> */
[----:B------:R-:W4:Y:S01]  /*3c80*/  LDC R114, c[0x0][0x268] ;  /* 0x00009a00ff727b82 */ /* 0x000f220000000800 */
        /* <DEDUP_REMOVED lines=9> */
[----:B------:R-:W-:Y:S01]  /*3d20*/  IMAD R17, R11, 0x7d, RZ ;  /* 0x0000007d0b117824 */ /* 0x000fe200078e02ff */
[----:B------:R-:W5:Y:S01]  /*3d30*/  LDC R115, c[0x0][0x268] ;  /* 0x00009a00ff737b82 */ /* 0x000f620000000800 */
[----:B------:R0:W-:Y:S01]  /*3d40*/  STL [R1+0x628], R225 ;  /* 0x000628e101007387 */ /* 0x0001e20000100800 */
[----:B------:R-:W-:Y:S01]  /*3d50*/  IMAD.SHL.U32 R112, R112, 0x2, RZ ;  /* 0x0000000270707824 */ /* 0x000fe200078e00ff */
[----:B------:R-:W-:Y:S01]  /*3d60*/  CS2R R74, SRZ ;  /* 0x00000000004a7805 */ /* 0x000fe2000001ff00 */
[----:B------:R-:W-:Y:S01]  /*3d70*/  IMAD R110, R110, 0x3, RZ ;  /* 0x000000036e6e7824 */ /* 0x000fe200078e02ff */
[----:B------:R-:W-:Y:S01]  /*3d80*/  CS2R R76, SRZ ;  /* 0x00000000004c7805 */ /* 0x000fe2000001ff00 */
[----:B------:R-:W-:Y:S01]  /*3d90*/  IMAD.SHL.U32 R108, R108, 0x4, RZ ;  /* 0x000000046c6c7824 */ /* 0x000fe200078e00ff */
[----:B------:R-:W-:Y:S01]  /*3da0*/  CS2R R78, SRZ ;  /* 0x00000000004e7805 */ /* 0x000fe2000001ff00 */
[----:B------:R-:W-:Y:S01]  /*3db0*/  IMAD R106, R106, 0x5, RZ ;  /* 0x000000056a6a7824 */ /* 0x000fe200078e02ff */
[----:B------:R-:W5:Y:S01]  /*3dc0*/  LDC R116, c[0x0][0x268] ;  /* 0x00009a00ff747b82 */ /* 0x000f620000000800 */
[----:B------:R-:W-:Y:S01]  /*3dd0*/  IMAD R22, R22, 0x6, RZ ;  /* 0x0000000616167824 */ /* 0x000fe200078e02ff */
[----:B------:R-:W-:Y:S01]  /*3de0*/  CS2R R80, SRZ ;  /* 0x0000000000507805 */ /* 0x000fe2000001ff00 */
[----:B0-----:R-:W-:Y:S01]  /*3df0*/  IMAD.X R225, R223, 0x1, R7, P4 ;  /* 0x00000001dfe17824 */ /* 0x001fe200020e0607 */
[-C--:B------:R-:W-:Y:S01]  /*3e00*/  IADD3 RZ, P4, R217, R4.reuse, RZ ;  /* 0x00000004d9ff7210 */ /* 0x080fe20007f9e0ff */
[--C-:B------:R-:W-:Y:S01]  /*3e10*/  IMAD.X R223, R223, 0x1, R8.reuse, P3 ;  /* 0x00000001dfdf7824 */ /* 0x100fe200018e0608 */
[-C--:B------:R-:W-:Y:S01]  /*3e20*/  IADD3 RZ, P3, R217, R5.reuse, RZ ;  /* 0x00000005d9ff7210 */ /* 0x080fe20007f7e0ff */
[----:B------:R-:W-:Y:S01]  /*3e30*/  IMAD R20, R20, 0x7, RZ ;  /* 0x0000000714147824 */ /* 0x000fe200078e02ff */
[----:B------:R-:W-:Y:S01]  /*3e40*/  STL [R1+0x62c], R225 ;  /* 0x00062ce101007387 */ /* 0x000fe20000100800 */
[----:B------:R-:W-:Y:S01]  /*3e50*/  SHF.R.S32.HI R217, RZ, 0x1f, R217 ;  /* 0x0000001fffd97819 */ /* 0x000fe200000114d9 */
[----:B-1----:R-:W-:Y:S01]  /*3e60*/  IMAD.SHL.U32 R19, R19, 0x8, RZ ;  /* 0x0000000813137824 */ /* 0x002fe200078e00ff */
[----:B------:R-:W0:Y:S01]  /*3e70*/  LDC R118, c[0x0][0x268] ;  /* 0x00009a00ff767b82 */ /* 0x000e220000000800 */
[----:B------:R1:W-:Y:S01]  /*3e80*/  STL [R1+0x630], R223 ;  /* 0x000630df01007387 */ /* 0x0003e20000100800 */
[----:B------:R-:W-:Y:S01]  /*3e90*/  IMAD R21, R21, 0x9, RZ ;  /* 0x0000000915157824 */ /* 0x000fe200078e02ff */
[----:B------:R-:W-:Y:S01]  /*3ea0*/  CS2R R82, SRZ ;  /* 0x0000000000527805 */ /* 0x000fe2000001ff00 */
[----:B--2---:R-:W-:Y:S01]  /*3eb0*/  IMAD R23, R23, 0xa, RZ ;  /* 0x0000000a17177824 */ /* 0x004fe200078e02ff */
[----:B------:R-:W-:Y:S01]  /*3ec0*/  CS2R R84, SRZ ;  /* 0x0000000000547805 */ /* 0x000fe2000001ff00 */
[----:B------:R-:W-:Y:S01]  /*3ed0*/  IMAD R107, R107, 0xb, RZ ;  /* 0x0000000b6b6b7824 */ /* 0x000fe200078e02ff */
[----:B------:R-:W-:Y:S01]  /*3ee0*/  CS2R R86, SRZ ;  /* 0x0000000000567805 */ /* 0x000fe2000001ff00 */
[----:B---3--:R-:W-:Y:S01]  /*3ef0*/  IMAD R109, R109, 0xc, RZ ;  /* 0x0000000c6d6d7824 */ /* 0x008fe200078e02ff */
[----:B------:R-:W2:Y:S01]  /*3f00*/  LDC R120, c[0x0][0x268] ;  /* 0x00009a00ff787b82 */ /* 0x000ea20000000800 */
[----:B------:R-:W-:Y:S01]  /*3f10*/  IMAD R111, R111, 0xd, RZ ;  /* 0x0000000d6f6f7824 */ /* 0x000fe200078e02ff */
[----:B------:R-:W-:Y:S01]  /*3f20*/  CS2R R88, SRZ ;  /* 0x0000000000587805 */ /* 0x000fe2000001ff00 */
[----:B-1----:R-:W-:Y:S01]  /*3f30*/  IMAD.X R223, R221, 0x1, R7, P2 ;  /* 0x00000001dddf7824 */ /* 0x002fe200010e0607 */
[-C--:B------:R-:W-:Y:S01]  /*3f40*/  IADD3 RZ, P2, R215, R4.reuse, RZ ;  /* 0x00000004d7ff7210 */ /* 0x080fe20007f5e0ff */
[--C-:B------:R-:W-:Y:S01]  /*3f50*/  IMAD.X R221, R221, 0x1, R8.reuse, P1 ;  /* 0x00000001dddd7824 */ /* 0x100fe200008e0608 */
[-C--:B------:R-:W-:Y:S01]  /*3f60*/  IADD3 RZ, P1, R215, R5.reuse, RZ ;  /* 0x00000005d7ff7210 */ /* 0x080fe20007f3e0ff */
[----:B----4-:R-:W-:Y:S01]  /*3f70*/  IMAD R113, R113, 0xe, RZ ;  /* 0x0000000e71717824 */ /* 0x010fe200078e02ff */
[----:B------:R-:W-:Y:S01]  /*3f80*/  STL [R1+0x634], R223 ;  /* 0x000634df01007387 */ /* 0x000fe20000100800 */
[----:B------:R-:W-:Y:S01]  /*3f90*/  SHF.R.S32.HI R215, RZ, 0x1f, R215 ;  /* 0x0000001fffd77819 */ /* 0x000fe200000114d7 */
[----:B------:R-:W1:Y:S01]  /*3fa0*/  LDC R122, c[0x0][0x268] ;  /* 0x00009a00ff7a7b82 */ /* 0x000e620000000800 */
[----:B------:R-:W-:Y:S01]  /*3fb0*/  IMAD R114, R114, 0xf, RZ ;  /* 0x0000000f72727824 */ /* 0x000fe200078e02ff */
[----:B------:R3:W-:Y:S01]  /*3fc0*/  STL [R1+0x638], R221 ;  /* 0x000638dd01007387 */ /* 0x0007e20000100800 */
[----:B-----5:R-:W-:Y:S01]  /*3fd0*/  IMAD.SHL.U32 R115, R115, 0x10, RZ ;  /* 0x0000001073737824 */ /* 0x020fe200078e00ff */
[----:B------:R-:W-:Y:S01]  /*3fe0*/  CS2R R90, SRZ ;  /* 0x00000000005a7805 */ /* 0x000fe2000001ff00 */
[----:B------:R-:W-:Y:S01]  /*3ff0*/  IMAD R116, R116, 0x11, RZ ;  /* 0x0000001174747824 */ /* 0x000fe200078e02ff */
[----:B------:R-:W-:Y:S01]  /*4000*/  CS2R R92, SRZ ;  /* 0x00000000005c7805 */ /* 0x000fe2000001ff00 */
[----:B0-----:R-:W-:Y:S01]  /*4010*/  IMAD R118, R118, 0x12, RZ ;  /* 0x0000001276767824 */ /* 0x001fe200078e02ff */
[----:B------:R-:W0:Y:S01]  /*4020*/  LDC R124, c[0x0][0x268] ;  /* 0x00009a00ff7c7b82 */ /* 0x000e220000000800 */
[C---:B------:R-:W-:Y:S01]  /*4030*/  IMAD.SHL.U32 R12, R11.reuse, 0x2, RZ ;  /* 0x000000020b0c7824 */ /* 0x040fe200078e00ff */
[----:B------:R-:W-:Y:S01]  /*4040*/  CS2R R94, SRZ ;  /* 0x00000000005e7805 */ /* 0x000fe2000001ff00 */
[----:B------:R-:W-:Y:S01]  /*4050*/  IMAD R13, R11, 0x3, RZ ;  /* 0x000000030b0d7824 */ /* 0x000fe200078e02ff */
[----:B------:R-:W-:Y:S01]  /*4060*/  CS2R R96, SRZ ;  /* 0x0000000000607805 */ /* 0x000fe2000001ff00 */
[----:B---3--:R-:W-:Y:S01]  /*4070*/  IMAD.X R221, R219, 0x1, R7, P5 ;  /* 0x00000001dbdd7824 */ /* 0x008fe200028e0607 */
[-C--:B------:R-:W-:Y:S01]  /*4080*/  IADD3 RZ, P5, R213, R4.reuse, RZ ;  /* 0x00000004d5ff7210 */ /* 0x080fe20007fbe0ff */
[--C-:B------:R-:W-:Y:S01]  /*4090*/  IMAD.X R219, R219, 0x1, R8.reuse, P6 ;  /* 0x00000001dbdb7824 */ /* 0x100fe200030e0608 */
[-C--:B------:R-:W-:Y:S01]  /*40a0*/  IADD3 RZ, P6, R213, R5.reuse, RZ ;  /* 0x00000005d5ff7210 */ /* 0x080fe20007fde0ff */
[----:B------:R-:W3:Y:S01]  /*40b0*/  LDC R126, c[0x0][0x268] ;  /* 0x00009a00ff7e7b82 */ /* 0x000ee20000000800 */
[----:B------:R-:W-:Y:S01]  /*40c0*/  STL [R1+0x63c], R221 ;  /* 0x00063cdd01007387 */ /* 0x000fe20000100800 */
[----:B------:R-:W-:Y:S01]  /*40d0*/  SHF.R.S32.HI R213, RZ, 0x1f, R213 ;  /* 0x0000001fffd57819 */ /* 0x000fe200000114d5 */
[----:B--2---:R-:W-:Y:S01]  /*40e0*/  IMAD R120, R120, 0x13, RZ ;  /* 0x0000001378787824 */ /* 0x004fe200078e02ff */
[----:B------:R-:W-:Y:S01]  /*40f0*/  CS2R R98, SRZ ;  /* 0x0000000000627805 */ /* 0x000fe2000001ff00 */
[----:B------:R2:W-:Y:S01]  /*4100*/  STL [R1+0x640], R219 ;  /* 0x000640db01007387 */ /* 0x0005e20000100800 */
[C---:B------:R-:W-:Y:S01]  /*4110*/  IMAD.SHL.U32 R14, R11.reuse, 0x4, RZ ;  /* 0x000000040b0e7824 */ /* 0x040fe200078e00ff */
[----:B------:R-:W-:Y:S01]  /*4120*/  CS2R R100, SRZ ;  /* 0x0000000000647805 */ /* 0x000fe2000001ff00 */
[----:B------:R-:W4:Y:S01]  /*4130*/  LDC R128, c[0x0][0x268] ;  /* 0x00009a00ff807b82 */ /* 0x000f220000000800 */
[----:B-1----:R-:W-:Y:S01]  /*4140*/  IMAD R122, R122, 0x14, RZ ;  /* 0x000000147a7a7824 */ /* 0x002fe200078e02ff */
[----:B------:R-:W-:Y:S01]  /*4150*/  CS2R R102, SRZ ;  /* 0x0000000000667805 */ /* 0x000fe2000001ff00 */
[C---:B------:R-:W-:Y:S01]  /*4160*/  IMAD R15, R11.reuse, 0x5, RZ ;  /* 0x000000050b0f7824 */ /* 0x040fe200078e02ff */
[----:B------:R-:W-:Y:S01]  /*4170*/  CS2R R104, SRZ ;  /* 0x0000000000687805 */ /* 0x000fe2000001ff00 */
[----:B------:R-:W-:Y:S01]  /*4180*/  IMAD R18, R11, 0x7e, RZ ;  /* 0x0000007e0b127824 */ /* 0x000fe200078e02ff */
[----:B------:R-:W-:Y:S01]  /*4190*/  UMOV UR5, URZ ;  /* 0x0000003f00057c82 */ /* 0x000fe20008000000 */
[----:B--2---:R-:W-:Y:S01]  /*41a0*/  IMAD.X R219, R217, 0x1, R7, P4 ;  /* 0x00000001d9db7824 */ /* 0x004fe200020e0607 */
[-C--:B------:R-:W-:Y:S01]  /*41b0*/  IADD3 RZ, P4, R211, R4.reuse, RZ ;  /* 0x00000004d3ff7210 */ /* 0x080fe20007f9e0ff */
[--C-:B------:R-:W-:Y:S01]  /*41c0*/  IMAD.X R217, R217, 0x1, R8.reuse, P3 ;  /* 0x00000001d9d97824 */ /* 0x100fe200018e0608 */
[-C--:B------:R-:W-:Y:S01]  /*41d0*/  IADD3 RZ, P3, R211, R5.reuse, RZ ;  /* 0x00000005d3ff7210 */ /* 0x080fe20007f7e0ff */
[----:B------:R-:W1:Y:S01]  /*41e0*/  LDC R130, c[0x0][0x268] ;  /* 0x00009a00ff827b82 */ /* 0x000e620000000800 */
[----:B------:R2:W-:Y:S01]  /*41f0*/  STL [R1+0x644], R219 ;  /* 0x000644db01007387 */ /* 0x0005e20000100800 */
[----:B------:R-:W-:Y:S01]  /*4200*/  SHF.R.S32.HI R211, RZ, 0x1f, R211 ;  /* 0x0000001fffd37819 */ /* 0x000fe200000114d3 */
[----:B0-----:R-:W-:Y:S01]  /*4210*/  IMAD R124, R124, 0x15, RZ ;  /* 0x000000157c7c7824 */ /* 0x001fe200078e02ff */
[----:B------:R-:W-:Y:S01]  /*4220*/  UMOV UR4, URZ ;  /* 0x0000003f00047c82 */ /* 0x000fe20008000000 */
[----:B------:R0:W-:Y:S01]  /*4230*/  STL [R1+0x648], R217 ;  /* 0x000648d901007387 */ /* 0x0001e20000100800 */
[----:B---3--:R-:W-:Y:S01]  /*4240*/  IMAD R126, R126, 0x16, RZ ;  /* 0x000000167e7e7824 */ /* 0x008fe200078e02ff */
[----:B------:R-:W-:Y:S01]  /*4250*/  UIADD3.64 UR22, UR10, 0x2, URZ ;  /* 0x000000020a167897 */ /* 0x000fe2000fffe03f */
[----:B------:R-:W3:Y:S01]  /*4260*/  LDC R132, c[0x0][0x268] ;  /* 0x00009a00ff847b82 */ /* 0x000ee20000000800 */
[----:B------:R-:W-:Y:S01]  /*4270*/  IMAD R16, R11, 0x6, RZ ;  /* 0x000000060b107824 */ /* 0x000fe200078e02ff */
[----:B------:R-:W-:Y:S01]  /*4280*/  UIADD3.64 UR26, UR10, 0x4, URZ ;  /* 0x000000040a1a7897 */ /* 0x000fe2000fffe03f */
[----:B--2---:R-:W-:Y:S01]  /*4290*/  IMAD.X R219, R215, 0x1, R7, P2 ;  /* 0x00000001d7db7824 */ /* 0x004fe200010e0607 */
[-C--:B------:R-:W-:Y:S01]  /*42a0*/  IADD3 RZ, P2, R209, R4.reuse, RZ ;  /* 0x00000004d1ff7210 */ /* 0x080fe20007f5e0ff */
[----:B----4-:R-:W-:Y:S01]  /*42b0*/  IMAD R128, R128, 0x17, RZ ;  /* 0x0000001780807824 */ /* 0x010fe200078e02ff */
[----:B------:R-:W-:Y:S01]  /*42c0*/  UIADD3.64 UR30, UR10, 0x3fe, URZ ;  /* 0x000003fe0a1e7897 */ /* 0x000fe2000fffe03f */
[--C-:B0-----:R-:W-:Y:S01]  /*42d0*/  IMAD.X R217, R215, 0x1, R8.reuse, P1 ;  /* 0x00000001d7d97824 */ /* 0x101fe200008e0608 */
[----:B------:R0:W-:Y:S01]  /*42e0*/  STL [R1+0x64c], R219 ;  /* 0x00064cdb01007387 */ /* 0x0001e20000100800 */
[-C--:B------:R-:W-:Y:S01]  /*42f0*/  IADD3 RZ, P1, R209, R5.reuse, RZ ;  /* 0x00000005d1ff7210 */ /* 0x080fe20007f3e0ff */
[----:B------:R-:W2:Y:S01]  /*4300*/  LDC R134, c[0x0][0x268] ;  /* 0x00009a00ff867b82 */ /* 0x000ea20000000800 */
[----:B------:R-:W-:Y:S01]  /*4310*/  SHF.R.S32.HI R209, RZ, 0x1f, R209 ;  /* 0x0000001fffd17819 */ /* 0x000fe200000114d1 */
[----:B------:R4:W-:Y:S01]  /*4320*/  STL [R1+0x650], R217 ;  /* 0x000650d901007387 */ /* 0x0009e20000100800 */
[----:B------:R-:W-:Y:S01]  /*4330*/  IMAD R10, R11, 0x7f, RZ ;  /* 0x0000007f0b0a7824 */ /* 0x000fe200078e02ff */
[----:B------:R-:W-:Y:S01]  /*4340*/  UIADD3.64 UR34, UR10, 0x400, URZ ;  /* 0x000004000a227897 */ /* 0x000fe2000fffe03f */
[----:B------:R-:W-:Y:S01]  /*4350*/  IMAD.MOV.U32 R2, RZ, RZ, RZ ;  /* 0x000000ffff027224 */ /* 0x000fe200078e00ff */
[----:B------:R-:W-:Y:S01]  /*4360*/  UIADD3.64 UR38, UR10, 0x402, URZ ;  /* 0x000004020a267897 */ /* 0x000fe2000fffe03f */
[----:B-1----:R-:W-:Y:S01]  /*4370*/  IMAD R130, R130, 0x18, RZ ;  /* 0x0000001882827824 */ /* 0x002fe200078e02ff */
[----:B------:R-:W1:Y:S01]  /*4380*/  LDC R136, c[0x0][0x268] ;  /* 0x00009a00ff887b82 */ /* 0x000e620000000800 */
[----:B0-----:R-:W-:Y:S01]  /*4390*/  IMAD.X R219, R213, 0x1, R7, P5 ;  /* 0x00000001d5db7824 */ /* 0x001fe200028e0607 */
[-C--:B------:R-:W-:Y:S01]  /*43a0*/  IADD3 RZ, P5, R207, R4.reuse, RZ ;  /* 0x00000004cfff7210 */ /* 0x080fe20007fbe0ff */
[----:B------:R-:W-:Y:S01]  /*43b0*/  UIADD3.64 UR42, UR10, 0x404, URZ ;  /* 0x000004040a2a7897 */ /* 0x000fe2000fffe03f */
[----:B----4-:R-:W-:Y:S01]  /*43c0*/  IMAD.X R217, R213, 0x1, R8, P6 ;  /* 0x00000001d5d97824 */ /* 0x010fe200030e0608 */
[----:B------:R-:W-:Y:S01]  /*43d0*/  IADD3 RZ, P6, R207, R5, RZ ;  /* 0x00000005cfff7210 */ /* 0x000fe20007fde0ff */
[----:B------:R0:W-:Y:S01]  /*43e0*/  STL [R1+0x654], R219 ;  /* 0x000654db01007387 */ /* 0x0001e20000100800 */
[----:B------:R-:W-:Y:S01]  /*43f0*/  SHF.R.S32.HI R207, RZ, 0x1f, R207 ;  /* 0x0000001fffcf7819 */ /* 0x000fe200000114cf */
[----:B------:R-:W4:Y:S01]  /*4400*/  LDC R138, c[0x0][0x268] ;  /* 0x00009a00ff8a7b82 */ /* 0x000f220000000800 */
[----:B---3--:R-:W-:Y:S01]  /*4410*/  IMAD R132, R132, 0x19, RZ ;  /* 0x0000001984847824 */ /* 0x008fe200078e02ff */
[----:B------:R3:W-:Y:S01]  /*4420*/  STL [R1+0x658], R217 ;  /* 0x000658d901007387 */ /* 0x0007e20000100800 */
[----:B------:R-:W-:Y:S01]  /*4430*/  UMOV UR15, 0x40000040 ;  /* 0x40000040000f7882 */ /* 0x000fe20000000000 */
[----:B0-----:R-:W-:Y:S01]  /*4440*/  IMAD.X R219, R211, 0x1, R7, P4 ;  /* 0x00000001d3db7824 */ /* 0x001fe200020e0607 */
[----:B------:R-:W-:-:S03]  /*4450*/  IADD3 RZ, P4, R205, R4, RZ ;  /* 0x00000004cdff7210 */ /* 0x000fc60007f9e0ff */
[----:B------:R-:W0:Y:S01]  /*4460*/  LDC R140, c[0x0][0x268] ;  /* 0x00009a00ff8c7b82 */ /* 0x000e220000000800 */
[----:B--2---:R-:W-:Y:S02]  /*4470*/  IMAD R134, R134, 0x1a, RZ ;  /* 0x0000001a86867824 */ /* 0x004fe400078e02ff */
[----:B---3--:R-:W-:Y:S01]  /*4480*/  IMAD.X R217, R211, 0x1, R8, P3 ;  /* 0x00000001d3d97824 */ /* 0x008fe200018e0608 */
[----:B------:R2:W-:Y:S01]  /*4490*/  STL [R1+0x65c], R219 ;  /* 0x00065cdb01007387 */ /* 0x0005e20000100800 */
[----:B------:R-:W-:Y:S01]  /*44a0*/  IADD3 RZ, P3, R205, R5, RZ ;  /* 0x00000005cdff7210 */ /* 0x000fe20007f7e0ff */
[----:B-1----:R-:W-:Y:S01]  /*44b0*/  IMAD R136, R136, 0x1b, RZ ;  /* 0x0000001b88887824 */ /* 0x002fe200078e02ff */
[----:B------:R-:W-:Y:S01]  /*44c0*/  SHF.R.S32.HI R205, RZ, 0x1f, R205 ;  /* 0x0000001fffcd7819 */ /* 0x000fe200000114cd */
[----:B------:R1:W-:Y:S01]  /*44d0*/  STL [R1+0x660], R217 ;  /* 0x000660d901007387 */ /* 0x0003e20000100800 */
[----:B------:R-:W3:Y:S01]  /*44e0*/  LDC R142, c[0x0][0x268] ;  /* 0x00009a00ff8e7b82 */ /* 0x000ee20000000800 */
[----:B--2---:R-:W-:Y:S01]  /*44f0*/  IMAD.X R219, R209, 0x1, R7, P2 ;  /* 0x00000001d1db7824 */ /* 0x004fe200010e0607 */
[----:B------:R-:W-:Y:S01]  /*4500*/  IADD3 RZ, P2, R203, R4, RZ ;  /* 0x00000004cbff7210 */ /* 0x000fe20007f5e0ff */
[----:B----4-:R-:W-:-:S05]  /*4510*/  IMAD R138, R138, 0x1c, RZ ;  /* 0x0000001c8a8a7824 */ /* 0x010fca00078e02ff */
[----:B------:R-:W2:Y:S01]  /*4520*/  LDC R144, c[0x0][0x268] ;  /* 0x00009a00ff907b82 */ /* 0x000ea20000000800 */
[--C-:B-1----:R-:W-:Y:S01]  /*4530*/  IMAD.X R217, R209, 0x1, R8.reuse, P1 ;  /* 0x00000001d1d97824 */ /* 0x102fe200008e0608 */
[----:B------:R1:W-:Y:S01]  /*4540*/  STL [R1+0x664], R219 ;  /* 0x000664db01007387 */ /* 0x0003e20000100800 */
[----:B------:R-:W-:Y:S02]  /*4550*/  IADD3 RZ, P1, R203, R5, RZ ;  /* 0x00000005cbff7210 */ /* 0x000fe40007f3e0ff */
[----:B------:R-:W-:Y:S01]  /*4560*/  SHF.R.S32.HI R203, RZ, 0x1f, R203 ;  /* 0x0000001fffcb7819 */ /* 0x000fe200000114cb */
[----:B------:R4:W-:Y:S01]  /*4570*/  STL [R1+0x668], R217 ;  /* 0x000668d901007387 */ /* 0x0009e20000100800 */
[----:B0-----:R-:W-:Y:S01]  /*4580*/  IMAD R140, R140, 0x1d, RZ ;  /* 0x0000001d8c8c7824 */ /* 0x001fe200078e02ff */
[----:B------:R-:W0:Y:S01]  /*4590*/  LDC R146, c[0x0][0x268] ;  /* 0x00009a00ff927b82 */ /* 0x000e220000000800 */
[----:B-1----:R-:W-:Y:S01]  /*45a0*/  IMAD.X R219, R207, 0x1, R7, P5 ;  /* 0x00000001cfdb7824 */ /* 0x002fe200028e0607 */
[----:B------:R-:W-:Y:S01]  /*45b0*/  IADD3 RZ, P5, R201, R4, RZ ;  /* 0x00000004c9ff7210 */ /* 0x000fe20007fbe0ff */
[----:B----4-:R-:W-:-:S03]  /*45c0*/  IMAD.X R217, R207, 0x1, R8, P6 ;  /* 0x00000001cfd97824 */ /* 0x010fc600030e0608 */
[----:B------:R1:W-:Y:S01]  /*45d0*/  STL [R1+0x66c], R219 ;  /* 0x00066cdb01007387 */ /* 0x0003e20000100800 */
[----:B------:R-:W-:Y:S01]  /*45e0*/  IADD3 RZ, P6, R201, R5, RZ ;  /* 0x00000005c9ff7210 */ /* 0x000fe20007fde0ff */
[----:B------:R-:W4:Y:S01]  /*45f0*/  LDC R148, c[0x0][0x268] ;  /* 0x00009a00ff947b82 */ /* 0x000f220000000800 */
[----:B------:R-:W-:Y:S01]  /*4600*/  SHF.R.S32.HI R201, RZ, 0x1f, R201 ;  /* 0x0000001fffc97819 */ /* 0x000fe200000114c9 */
[----:B------:R5:W-:Y:S01]  /*4610*/  STL [R1+0x670], R217 ;  /* 0x000670d901007387 */ /* 0x000be20000100800 */
[----:B---3--:R-:W-:Y:S02]  /*4620*/  IMAD R142, R142, 0x1e, RZ ;  /* 0x0000001e8e8e7824 */ /* 0x008fe400078e02ff */
[----:B--2---:R-:W-:Y:S02]  /*4630*/  IMAD R144, R144, 0x1f, RZ ;  /* 0x0000001f90907824 */ /* 0x004fe400078e02ff */
[----:B-1----:R-:W-:Y:S01]  /*4640*/  IMAD.X R219, R205, 0x1, R7, P4 ;  /* 0x00000001cddb7824 */ /* 0x002fe200020e0607 */
[----:B------:R-:W-:Y:S01]  /*4650*/  IADD3 RZ, P4, R199, R4, RZ ;  /* 0x00000004c7ff7210 */ /* 0x000fe20007f9e0ff */
[----:B------:R-:W1:Y:S01]  /*4660*/  LDC R150, c[0x0][0x268] ;  /* 0x00009a00ff967b82 */ /* 0x000e620000000800 */
[----:B-----5:R-:W-:-:S02]  /*4670*/  IMAD.X R217, R205, 0x1, R8, P3 ;  /* 0x00000001cdd97824 */ /* 0x020fc400018e0608 */
[----:B------:R2:W-:Y:S01]  /*4680*/  STL [R1+0x674], R219 ;  /* 0x000674db01007387 */ /* 0x0005e20000100800 */
[----:B------:R-:W-:Y:S01]  /*4690*/  IADD3 RZ, P3, R199, R5, RZ ;  /* 0x00000005c7ff7210 */ /* 0x000fe20007f7e0ff */
[----:B0-----:R-:W-:Y:S01]  /*46a0*/  IMAD.SHL.U32 R146, R146, 0x20, RZ ;  /* 0x0000002092927824 */ /* 0x001fe200078e00ff */
[----:B------:R-:W-:Y:S01]  /*46b0*/  SHF.R.S32.HI R199, RZ, 0x1f, R199 ;  /* 0x0000001fffc77819 */ /* 0x000fe200000114c7 */
[----:B------:R0:W-:Y:S01]  /*46c0*/  STL [R1+0x678], R217 ;  /* 0x000678d901007387 */ /* 0x0001e20000100800 */
[----:B------:R-:W3:Y:S01]  /*46d0*/  LDC R152, c[0x0][0x268] ;  /* 0x00009a00ff987b82 */ /* 0x000ee20000000800 */
[----:B--2---:R-:W-:Y:S01]  /*46e0*/  IMAD.X R219, R203, 0x1, R7, P2 ;  /* 0x00000001cbdb7824 */ /* 0x004fe200010e0607 */
[----:B------:R-:W-:Y:S01]  /*46f0*/  IADD3 RZ, P2, R197, R4, RZ ;  /* 0x00000004c5ff7210 */ /* 0x000fe20007f5e0ff */
[----:B----4-:R-:W-:-:S05]  /*4700*/  IMAD R148, R148, 0x21, RZ ;  /* 0x0000002194947824 */ /* 0x010fca00078e02ff */
[----:B------:R-:W2:Y:S01]  /*4710*/  LDC R154, c[0x0][0x268] ;  /* 0x00009a00ff9a7b82 */ /* 0x000ea20000000800 */
[--C-:B0-----:R-:W-:Y:S01]  /*4720*/  IMAD.X R217, R203, 0x1, R8.reuse, P1 ;  /* 0x00000001cbd97824 */ /* 0x101fe200008e0608 */
[----:B------:R0:W-:Y:S01]  /*4730*/  STL [R1+0x67c], R219 ;  /* 0x00067cdb01007387 */ /* 0x0001e20000100800 */
[----:B------:R-:W-:Y:S02]  /*4740*/  IADD3 RZ, P1, R197, R5, RZ ;  /* 0x00000005c5ff7210 */ /* 0x000fe40007f3e0ff */
[----:B------:R-:W-:Y:S01]  /*4750*/  SHF.R.S32.HI R197, RZ, 0x1f, R197 ;  /* 0x0000001fffc57819 */ /* 0x000fe200000114c5 */
[----:B------:R4:W-:Y:S02]  /*4760*/  STL [R1+0x680], R217 ;  /* 0x000680d901007387 */ /* 0x0009e40000100800 */
[----:B------:R-:W5:Y:S01]  /*4770*/  LDC R156, c[0x0][0x268] ;  /* 0x00009a00ff9c7b82 */ /* 0x000f620000000800 */
[----:B-1----:R-:W-:Y:S02]  /*4780*/  IMAD R150, R150, 0x22, RZ ;  /* 0x0000002296967824 */ /* 0x002fe400078e02ff */
[----:B0-----:R-:W-:Y:S01]  /*4790*/  IMAD.X R219, R201, 0x1, R7, P5 ;  /* 0x00000001c9db7824 */ /* 0x001fe200028e0607 */
[----:B------:R-:W-:Y:S01]  /*47a0*/  IADD3 RZ, P5, R195, R4, RZ ;  /* 0x00000004c3ff7210 */ /* 0x000fe20007fbe0ff */
[----:B----4-:R-:W-:-:S03]  /*47b0*/  IMAD.X R217, R201, 0x1, R8, P6 ;  /* 0x00000001c9d97824 */ /* 0x010fc600030e0608 */
[----:B------:R0:W-:Y:S01]  /*47c0*/  STL [R1+0x684], R219 ;  /* 0x000684db01007387 */ /* 0x0001e20000100800 */
[----:B------:R-:W-:Y:S01]  /*47d0*/  IADD3 RZ, P6, R195, R5, RZ ;  /* 0x00000005c3ff7210 */ /* 0x000fe20007fde0ff */
[----:B------:R-:W1:Y:S01]  /*47e0*/  LDC R158, c[0x0][0x268] ;  /* 0x00009a00ff9e7b82 */ /* 0x000e620000000800 */
[----:B------:R-:W-:Y:S01]  /*47f0*/  SHF.R.S32.HI R195, RZ, 0x1f, R195 ;  /* 0x0000001fffc37819 */ /* 0x000fe200000114c3 */
[----:B------:R4:W-:Y:S01]  /*4800*/  STL [R1+0x688], R217 ;  /* 0x000688d901007387 */ /* 0x0009e20000100800 */
[----:B---3--:R-:W-:Y:S02]  /*4810*/  IMAD R152, R152, 0x23, RZ ;  /* 0x0000002398987824 */ /* 0x008fe400078e02ff */
[----:B--2---:R-:W-:Y:S02]  /*4820*/  IMAD R154, R154, 0x24, RZ ;  /* 0x000000249a9a7824 */ /* 0x004fe400078e02ff */
[----:B0-----:R-:W-:Y:S01]  /*4830*/  IMAD.X R219, R199, 0x1, R7, P4 ;  /* 0x00000001c7db7824 */ /* 0x001fe200020e0607 */
[----:B------:R-:W-:Y:S01]  /*4840*/  IADD3 RZ, P4, R193, R4, RZ ;  /* 0x00000004c1ff7210 */ /* 0x000fe20007f9e0ff */
[----:B------:R-:W0:Y:S01]  /*4850*/  LDC R160, c[0x0][0x268] ;  /* 0x00009a00ffa07b82 */ /* 0x000e220000000800 */
[----:B----4-:R-:W-:-:S02]  /*4860*/  IMAD.X R217, R199, 0x1, R8, P3 ;  /* 0x00000001c7d97824 */ /* 0x010fc400018e0608 */
[----:B------:R2:W-:Y:S01]  /*4870*/  STL [R1+0x68c], R219 ;  /* 0x00068cdb01007387 */ /* 0x0005e20000100800 */
[----:B------:R-:W-:Y:S01]  /*4880*/  IADD3 RZ, P3, R193, R5, RZ ;  /* 0x00000005c1ff7210 */ /* 0x000fe20007f7e0ff */
[----:B-----5:R-:W-:Y:S01]  /*4890*/  IMAD R156, R156, 0x25, RZ ;  /* 0x000000259c9c7824 */ /* 0x020fe200078e02ff */
[----:B------:R-:W-:Y:S01]  /*48a0*/  SHF.R.S32.HI R193, RZ, 0x1f, R193 ;  /* 0x0000001fffc17819 */ /* 0x000fe200000114c1 */
[----:B------:R3:W-:Y:S01]  /*48b0*/  STL [R1+0x690], R217 ;  /* 0x000690d901007387 */ /* 0x0007e20000100800 */
[----:B------:R-:W4:Y:S01]  /*48c0*/  LDC R162, c[0x0][0x268] ;  /* 0x00009a00ffa27b82 */ /* 0x000f220000000800 */
[----:B--2---:R-:W-:Y:S01]  /*48d0*/  IMAD.X R219, R197, 0x1, R7, P2 ;  /* 0x00000001c5db7824 */ /* 0x004fe200010e0607 */
[----:B------:R-:W-:Y:S01]  /*48e0*/  IADD3 RZ, P2, R191, R4, RZ ;  /* 0x00000004bfff7210 */ /* 0x000fe20007f5e0ff */
[----:B-1----:R-:W-:-:S05]  /*48f0*/  IMAD R158, R158, 0x26, RZ ;  /* 0x000000269e9e7824 */ /* 0x002fca00078e02ff */
[----:B------:R-:W1:Y:S01]  /*4900*/  LDC R164, c[0x0][0x268] ;  /* 0x00009a00ffa47b82 */ /* 0x000e620000000800 */
[--C-:B---3--:R-:W-:Y:S01]  /*4910*/  IMAD.X R217, R197, 0x1, R8.reuse, P1 ;  /* 0x00000001c5d97824 */ /* 0x108fe200008e0608 */
[----:B------:R2:W-:Y:S01]  /*4920*/  STL [R1+0x694], R219 ;  /* 0x000694db01007387 */ /* 0x0005e20000100800 */
[----:B------:R-:W-:Y:S02]  /*4930*/  IADD3 RZ, P1, R191, R5, RZ ;  /* 0x00000005bfff7210 */ /* 0x000fe40007f3e0ff */
[----:B------:R-:W-:Y:S01]  /*4940*/  SHF.R.S32.HI R191, RZ, 0x1f, R191 ;  /* 0x0000001fffbf7819 */ /* 0x000fe200000114bf */
[----:B------:R3:W-:Y:S02]  /*4950*/  STL [R1+0x698], R217 ;  /* 0x000698d901007387 */ /* 0x0007e40000100800 */
[----:B------:R-:W5:Y:S01]  /*4960*/  LDC R166, c[0x0][0x268] ;  /* 0x00009a00ffa67b82 */ /* 0x000f620000000800 */
[----:B0-----:R-:W-:Y:S02]  /*4970*/  IMAD R160, R160, 0x27, RZ ;  /* 0x00000027a0a07824 */ /* 0x001fe400078e02ff */
[----:B--2---:R-:W-:Y:S01]  /*4980*/  IMAD.X R219, R195, 0x1, R7, P5 ;  /* 0x00000001c3db7824 */ /* 0x004fe200028e0607 */
[----:B------:R-:W-:Y:S01]  /*4990*/  IADD3 RZ, P5, R189, R4, RZ ;  /* 0x00000004bdff7210 */ /* 0x000fe20007fbe0ff */
[----:B---3--:R-:W-:-:S03]  /*49a0*/  IMAD.X R217, R195, 0x1, R8, P6 ;  /* 0x00000001c3d97824 */ /* 0x008fc600030e0608 */
[----:B------:R0:W-:Y:S01]  /*49b0*/  STL [R1+0x69c], R219 ;  /* 0x00069cdb01007387 */ /* 0x0001e20000100800 */
[----:B------:R-:W-:Y:S01]  /*49c0*/  IADD3 RZ, P6, R189, R5, RZ ;  /* 0x00000005bdff7210 */ /* 0x000fe20007fde0ff */
[----:B------:R-:W2:Y:S01]  /*49d0*/  LDC R168, c[0x0][0x268] ;  /* 0x00009a00ffa87b82 */ /* 0x000ea20000000800 */
[----:B------:R-:W-:Y:S01]  /*49e0*/  SHF.R.S32.HI R189, RZ, 0x1f, R189 ;  /* 0x0000001fffbd7819 */ /* 0x000fe200000114bd */
[----:B------:R3:W-:Y:S01]  /*49f0*/  STL [R1+0x6a0], R217 ;  /* 0x0006a0d901007387 */ /* 0x0007e20000100800 */
[----:B----4-:R-:W-:Y:S02]  /*4a00*/  IMAD R162, R162, 0x28, RZ ;  /* 0x00000028a2a27824 */ /* 0x010fe400078e02ff */
[----:B-1----:R-:W-:Y:S02]  /*4a10*/  IMAD R164, R164, 0x29, RZ ;  /* 0x00000029a4a47824 */ /* 0x002fe400078e02ff */
[----:B0-----:R-:W-:Y:S01]  /*4a20*/  IMAD.X R219, R193, 0x1, R7, P4 ;  /* 0x00000001c1db7824 */ /* 0x001fe200020e0607 */
[----:B------:R-:W-:Y:S01]  /*4a30*/  IADD3 RZ, P4, R187, R4, RZ ;  /* 0x00000004bbff7210 */ /* 0x000fe20007f9e0ff */
[----:B------:R-:W0:Y:S01]  /*4a40*/  LDC R170, c[0x0][0x268] ;  /* 0x00009a00ffaa7b82 */ /* 0x000e220000000800 */
[----:B---3--:R-:W-:-:S02]  /*4a50*/  IMAD.X R217, R193, 0x1, R8, P3 ;  /* 0x00000001c1d97824 */ /* 0x008fc400018e0608 */
[----:B------:R1:W-:Y:S01]  /*4a60*/  STL [R1+0x6a4], R219 ;  /* 0x0006a4db01007387 */ /* 0x0003e20000100800 */
[----:B------:R-:W-:Y:S01]  /*4a70*/  IADD3 RZ, P3, R187, R5, RZ ;  /* 0x00000005bbff7210 */ /* 0x000fe20007f7e0ff */
[----:B-----5:R-:W-:Y:S01]  /*4a80*/  IMAD R166, R166, 0x2a, RZ ;  /* 0x0000002aa6a67824 */ /* 0x020fe200078e02ff */
[----:B------:R-:W-:Y:S01]  /*4a90*/  SHF.R.S32.HI R187, RZ, 0x1f, R187 ;  /* 0x0000001fffbb7819 */ /* 0x000fe200000114bb */
[----:B------:R3:W-:Y:S01]  /*4aa0*/  STL [R1+0x6a8], R217 ;  /* 0x0006a8d901007387 */ /* 0x0007e20000100800 */
[----:B------:R-:W4:Y:S01]  /*4ab0*/  LDC R172, c[0x0][0x268] ;  /* 0x00009a00ffac7b82 */ /* 0x000f220000000800 */
[----:B-1----:R-:W-:Y:S01]  /*4ac0*/  IMAD.X R219, R191, 0x1, R7, P2 ;  /* 0x00000001bfdb7824 */ /* 0x002fe200010e0607 */
[----:B------:R-:W-:Y:S01]  /*4ad0*/  IADD3 RZ, P2, R185, R4, RZ ;  /* 0x00000004b9ff7210 */ /* 0x000fe20007f5e0ff */
[----:B--2---:R-:W-:-:S05]  /*4ae0*/  IMAD R168, R168, 0x2b, RZ ;  /* 0x0000002ba8a87824 */ /* 0x004fca00078e02ff */
        /* <DEDUP_REMOVED lines=131> */
[----:B0-----:R-:W-:Y:S02]  /*5320*/  IMAD.SHL.U32 R210, R210, 0x40, RZ ;  /* 0x00000040d2d27824 */ /* 0x001fe400078e00ff */
        /* <DEDUP_REMOVED lines=160> */
[----:B----4-:R-:W-:Y:S01]  /*5d30*/  IMAD R251, R251, 0x5a, RZ ;  /* 0x0000005afbfb7824 */ /* 0x010fe200078e02ff */
[----:B------:R-:W-:Y:S01]  /*5d40*/  SHF.R.S32.HI R129, RZ, 0x1f, R129 ;  /* 0x0000001fff817819 */ /* 0x000fe20000011481 */
[----:B------:R2:W-:Y:S01]  /*5d50*/  STL [R1+0x790], R217 ;  /* 0x000790d901007387 */ /* 0x0005e20000100800 */
[----:B------:R-:W3:Y:S01]  /*5d60*/  LDC R235, c[0x0][0x268] ;  /* 0x00009a00ffeb7b82 */ /* 0x000ee20000000800 */
[----:B-1----:R-:W-:Y:S02]  /*5d70*/  IMAD R252, R252, 0x5b, RZ ;  /* 0x0000005bfcfc7824 */ /* 0x002fe400078e02ff */
[----:B0-----:R-:W-:Y:S01]  /*5d80*/  IMAD.X R219, R133, 0x1, R7, P4 ;  /* 0x0000000185db7824 */ /* 0x001fe200020e0607 */
[----:B------:R-:W-:Y:S01]  /*5d90*/  IADD3 RZ, P4, R127, R4, RZ ;  /* 0x000000047fff7210 */ /* 0x000fe20007f9e0ff */
[----:B--2---:R-:W-:-:S03]  /*5da0*/  IMAD.X R217, R133, 0x1, R8, P3 ;  /* 0x0000000185d97824 */ /* 0x004fc600018e0608 */
[----:B------:R0:W-:Y:S01]  /*5db0*/  STL [R1+0x794], R219 ;  /* 0x000794db01007387 */ /* 0x0001e20000100800 */
[----:B------:R-:W-:Y:S01]  /*5dc0*/  IADD3 RZ, P3, R127, R5, RZ ;  /* 0x000000057fff7210 */ /* 0x000fe20007f7e0ff */
[----:B-----5:R-:W-:Y:S01]  /*5dd0*/  IMAD R237, R237, 0x5d, RZ ;  /* 0x0000005deded7824 */ /* 0x020fe200078e02ff */
[----:B------:R-:W-:Y:S01]  /*5de0*/  SHF.R.S32.HI R127, RZ, 0x1f, R127 ;  /* 0x0000001fff7f7819 */ /* 0x000fe2000001147f */
[----:B------:R1:W-:Y:S01]  /*5df0*/  STL [R1+0x798], R217 ;  /* 0x000798d901007387 */ /* 0x0003e20000100800 */
[----:B0-----:R-:W-:Y:S01]  /*5e00*/  IMAD.X R219, R131, 0x1, R7, P2 ;  /* 0x0000000183db7824 */ /* 0x001fe200010e0607 */
[----:B------:R-:W-:Y:S01]  /*5e10*/  IADD3 RZ, P2, R125, R4, RZ ;  /* 0x000000047dff7210 */ /* 0x000fe20007f5e0ff */
[----:B-1----:R-:W-:-:S03]  /*5e20*/  IMAD.X R217, R131, 0x1, R8, P1 ;  /* 0x0000000183d97824 */ /* 0x002fc600008e0608 */
[----:B------:R0:W-:Y:S01]  /*5e30*/  STL [R1+0x79c], R219 ;  /* 0x00079cdb01007387 */ /* 0x0001e20000100800 */
[----:B------:R-:W-:Y:S01]  /*5e40*/  IADD3 RZ, P1, R125, R5, RZ ;  /* 0x000000057dff7210 */ /* 0x000fe20007f3e0ff */
[----:B---3--:R-:W-:Y:S01]  /*5e50*/  IMAD R235, R235, 0x5f, RZ ;  /* 0x0000005febeb7824 */ /* 0x008fe200078e02ff */
[----:B------:R-:W-:Y:S01]  /*5e60*/  SHF.R.S32.HI R125, RZ, 0x1f, R125 ;  /* 0x0000001fff7d7819 */ /* 0x000fe2000001147d */
[----:B------:R1:W-:Y:S01]  /*5e70*/  STL [R1+0x7a0], R217 ;  /* 0x0007a0d901007387 */ /* 0x0003e20000100800 */
[----:B0-----:R-:W-:Y:S01]  /*5e80*/  IMAD.X R219, R129, 0x1, R7, P5 ;  /* 0x0000000181db7824 */ /* 0x001fe200028e0607 */
[----:B------:R-:W-:Y:S01]  /*5e90*/  IADD3 RZ, P5, R123, R4, RZ ;  /* 0x000000047bff7210 */ /* 0x000fe20007fbe0ff */
[----:B-1----:R-:W-:-:S03]  /*5ea0*/  IMAD.X R217, R129, 0x1, R8, P6 ;  /* 0x0000000181d97824 */ /* 0x002fc600030e0608 */
[----:B------:R0:W-:Y:S01]  /*5eb0*/  STL [R1+0x7a4], R219 ;  /* 0x0007a4db01007387 */ /* 0x0001e20000100800 */
[----:B------:R-:W-:Y:S02]  /*5ec0*/  IADD3 RZ, P6, R123, R5, RZ ;  /* 0x000000057bff7210 */ /* 0x000fe40007fde0ff */
        /* <DEDUP_REMOVED lines=22> */
[----:B------:R1:W-:Y:S04]  /*6030*/  STL [R1+0x7c0], R217 ;  /* 0x0007c0d901007387 */ /* 0x0003e80000100800 */
[--C-:B------:R-:W-:Y:S02]  /*6040*/  IMAD.X R221, R117, 0x1, R7.reuse, P5 ;  /* 0x0000000175dd7824 */ /* 0x100fe400028e0607 */
[----:B0-----:R-:W-:Y:S01]  /*6050*/  IMAD.X R219, R121, 0x1, R7, P4 ;  /* 0x0000000179db7824 */ /* 0x001fe200020e0607 */
[----:B------:R-:W-:Y:S01]  /*6060*/  IADD3 RZ, P4, R17, R4, RZ ;  /* 0x0000000411ff7210 */ /* 0x000fe20007f9e0ff */
[----:B-1----:R-:W-:-:S03]  /*6070*/  IMAD.X R217, R121, 0x1, R8, P3 ;  /* 0x0000000179d97824 */ /* 0x002fc600018e0608 */
[----:B------:R0:W-:Y:S01]  /*6080*/  STL [R1+0x7c4], R219 ;  /* 0x0007c4db01007387 */ /* 0x0001e20000100800 */
[----:B------:R-:W-:Y:S02]  /*6090*/  IADD3 RZ, P3, R17, R5, RZ ;  /* 0x0000000511ff7210 */ /* 0x000fe40007f7e0ff */
[----:B------:R-:W-:Y:S01]  /*60a0*/  SHF.R.S32.HI R17, RZ, 0x1f, R17 ;  /* 0x0000001fff117819 */ /* 0x000fe20000011411 */
[----:B------:R1:W-:Y:S01]  /*60b0*/  STL [R1+0x7c8], R217 ;  /* 0x0007c8d901007387 */ /* 0x0003e20000100800 */
[C---:B0-----:R-:W-:Y:S01]  /*60c0*/  IMAD.X R219, R119.reuse, 0x1, R7, P2 ;  /* 0x0000000177db7824 */ /* 0x041fe200010e0607 */
[----:B------:R-:W-:Y:S01]  /*60d0*/  IADD3 RZ, P2, R18, R4, RZ ;  /* 0x0000000412ff7210 */ /* 0x000fe20007f5e0ff */
[----:B-1----:R-:W-:-:S03]  /*60e0*/  IMAD.X R217, R119, 0x1, R8, P1 ;  /* 0x0000000177d97824 */ /* 0x002fc600008e0608 */
[----:B------:R0:W-:Y:S01]  /*60f0*/  STL [R1+0x7cc], R219 ;  /* 0x0007ccdb01007387 */ /* 0x0001e20000100800 */
[----:B------:R-:W-:Y:S02]  /*6100*/  IADD3 RZ, P1, R18, R5, RZ ;  /* 0x0000000512ff7210 */ /* 0x000fe40007f3e0ff */
[----:B------:R-:W-:Y:S01]  /*6110*/  SHF.R.S32.HI R18, RZ, 0x1f, R18 ;  /* 0x0000001fff127819 */ /* 0x000fe20000011412 */
[----:B------:R1:W-:Y:S04]  /*6120*/  STL [R1+0x7d0], R217 ;  /* 0x0007d0d901007387 */ /* 0x0003e80000100800 */
[----:B------:R2:W-:Y:S01]  /*6130*/  STL [R1+0x7d4], R221 ;  /* 0x0007d4dd01007387 */ /* 0x0005e20000100800 */
[----:B0-----:R-:W-:Y:S01]  /*6140*/  IMAD.X R219, R117, 0x1, R8, P6 ;  /* 0x0000000175db7824 */ /* 0x001fe200030e0608 */
[----:B-1----:R-:W-:Y:S01]  /*6150*/  IADD3 R217, P5, R6, UR9, RZ ;  /* 0x0000000906d97c10 */ /* 0x002fe2000ffbe0ff */
[----:B------:R-:W-:Y:S01]  /*6160*/  UIADD3.X UR9, UR6, 0x40000040, URZ, UP0, !UPT ;  /* 0x4000004006097890 */ /* 0x000fe200087fe43f */
[----:B--2---:R-:W-:-:S03]  /*6170*/  IMAD.X R221, R17, 0x1, R7, P4 ;  /* 0x0000000111dd7824 */ /* 0x004fc600020e0607 */
[----:B------:R0:W-:Y:S01]  /*6180*/  STL [R1+0x7f8], R217 ;  /* 0x0007f8d901007387 */ /* 0x0001e20000100800 */
[----:B------:R-:W-:Y:S02]  /*6190*/  UIADD3.64 UR20, UR8, 0x2, URZ ;  /* 0x0000000208147897 */ /* 0x000fe4000fffe03f */
[----:B------:R-:W-:Y:S01]  /*61a0*/  UIADD3.64 UR24, UR8, 0x4, URZ ;  /* 0x0000000408187897 */ /* 0x000fe2000fffe03f */
[----:B------:R1:W-:Y:S01]  /*61b0*/  STL [R1+0x7d8], R219 ;  /* 0x0007d8db01007387 */ /* 0x0003e20000100800 */
[----:B------:R-:W-:Y:S02]  /*61c0*/  UIADD3.64 UR28, UR8, 0x1fe, URZ ;  /* 0x000001fe081c7897 */ /* 0x000fe4000fffe03f */
[----:B------:R-:W-:Y:S02]  /*61d0*/  UIADD3.64 UR32, UR8, 0x200, URZ ;  /* 0x0000020008207897 */ /* 0x000fe4000fffe03f */
[----:B------:R-:W-:Y:S01]  /*61e0*/  UIADD3.64 UR36, UR8, 0x202, URZ ;  /* 0x0000020208247897 */ /* 0x000fe2000fffe03f */
[-C--:B0-----:R-:W-:Y:S01]  /*61f0*/  IADD3 R217, P6, R112, R6.reuse, RZ ;  /* 0x0000000670d97210 */ /* 0x081fe20007fde0ff */
[----:B------:R-:W-:Y:S01]  /*6200*/  UIADD3.64 UR40, UR8, 0x204, URZ ;  /* 0x0000020408287897 */ /* 0x000fe2000fffe03f */
[----:B------:R-:W-:Y:S01]  /*6210*/  ULDC UR6, c[0x0][0x238] ;  /* 0x00008e0000067ab9 */ /* 0x000fe20000000800 */
[----:B-1----:R-:W-:-:S02]  /*6220*/  IADD3 R219, P4, R110, R6, RZ ;  /* 0x000000066edb7210 */ /* 0x002fc40007f9e0ff */
[----:B------:R0:W-:Y:S04]  /*6230*/  STL [R1+0x800], R217 ;  /* 0x000800d901007387 */ /* 0x0001e80000100800 */
[----:B------:R1:W-:Y:S04]  /*6240*/  STL [R1+0x7dc], R221 ;  /* 0x0007dcdd01007387 */ /* 0x0003e80000100800 */
[----:B------:R2:W-:Y:S01]  /*6250*/  STL [R1+0x808], R219 ;  /* 0x000808db01007387 */ /* 0x0005e20000100800 */
[----:B0-----:R-:W-:Y:S02]  /*6260*/  LEA.HI.X.SX32 R217, R239, R9, 0x1, P5 ;  /* 0x00000009efd97211 */ /* 0x001fe400028f0eff */
[----:B------:R-:W0:Y:S01]  /*6270*/  LDC R239, c[0x0][0x268] ;  /* 0x00009a00ffef7b82 */ /* 0x000e220000000800 */
[----:B-1----:R-:W-:-:S02]  /*6280*/  IADD3 R221, P5, R108, R6, RZ ;  /* 0x000000066cdd7210 */ /* 0x002fc40007fbe0ff */
[----:B------:R1:W-:Y:S01]  /*6290*/  STL [R1+0x7f4], R217 ;  /* 0x0007f4d901007387 */ /* 0x0003e20000100800 */
[----:B--2---:R-:W-:-:S03]  /*62a0*/  LEA.HI.X.SX32 R219, R112, R9, 0x1, P6 ;  /* 0x0000000970db7211 */ /* 0x004fc600030f0eff */
[----:B------:R2:W-:Y:S04]  /*62b0*/  STL [R1+0x810], R221 ;  /* 0x000810dd01007387 */ /* 0x0005e80000100800 */
[----:B------:R3:W-:Y:S01]  /*62c0*/  STL [R1+0x7fc], R219 ;  /* 0x0007fcdb01007387 */ /* 0x0007e20000100800 */
[----:B-1----:R-:W-:Y:S02]  /*62d0*/  IADD3 R217, P6, R106, R6, RZ ;  /* 0x000000066ad97210 */ /* 0x002fe40007fde0ff */
[----:B--2---:R-:W-:-:S03]  /*62e0*/  LEA.HI.X.SX32 R221, R110, R9, 0x1, P4 ;  /* 0x000000096edd7211 */ /* 0x004fc600020f0eff */
[----:B------:R1:W-:Y:S01]  /*62f0*/  STL [R1+0x818], R217 ;  /* 0x000818d901007387 */ /* 0x0003e20000100800 */
[----:B---3--:R-:W-:-:S03]  /*6300*/  IADD3 R219, P4, R22, R6, RZ ;  /* 0x0000000616db7210 */ /* 0x008fc60007f9e0ff */
[----:B------:R2:W-:Y:S01]  /*6310*/  STL [R1+0x804], R221 ;  /* 0x000804dd01007387 */ /* 0x0005e20000100800 */
[----:B0-----:R-:W-:Y:S01]  /*6320*/  IMAD R231, R239, 0x5c, RZ ;  /* 0x0000005cefe77824 */ /* 0x001fe200078e02ff */
[-C--:B------:R-:W-:Y:S02]  /*6330*/  LEA.HI.X.SX32 R22, R22, R9.reuse, 0x1, P4 ;  /* 0x0000000916167211 */ /* 0x080fe400020f0eff */
[----:B------:R0:W-:Y:S01]  /*6340*/  STL [R1+0x820], R219 ;  /* 0x000820db01007387 */ /* 0x0001e20000100800 */
[----:B------:R-:W3:Y:S01]  /*6350*/  LDC R239, c[0x0][0x268] ;  /* 0x00009a00ffef7b82 */ /* 0x000ee20000000800 */
[----:B-1----:R-:W-:Y:S02]  /*6360*/  LEA.HI.X.SX32 R217, R108, R9, 0x1, P5 ;  /* 0x000000096cd97211 */ /* 0x002fe400028f0eff */
[----:B--2---:R-:W-:-:S03]  /*6370*/  IADD3 R221, P5, R20, R6, RZ ;  /* 0x0000000614dd7210 */ /* 0x004fc60007fbe0ff */
[----:B------:R1:W-:Y:S01]  /*6380*/  STL [R1+0x80c], R217 ;  /* 0x00080cd901007387 */ /* 0x0003e20000100800 */
[----:B0-----:R-:W-:-:S03]  /*6390*/  LEA.HI.X.SX32 R219, R106, R9, 0x1, P6 ;  /* 0x000000096adb7211 */ /* 0x001fc600030f0eff */
[----:B------:R-:W-:Y:S04]  /*63a0*/  STL [R1+0x828], R221 ;  /* 0x000828dd01007387 */ /* 0x000fe80000100800 */
[----:B------:R0:W-:Y:S01]  /*63b0*/  STL [R1+0x814], R219 ;  /* 0x000814db01007387 */ /* 0x0001e20000100800 */
[----:B-1----:R-:W-:-:S05]  /*63c0*/  IADD3 R217, P6, R19, R6, RZ ;  /* 0x0000000613d97210 */ /* 0x002fca0007fde0ff */
[----:B------:R1:W-:Y:S01]  /*63d0*/  STL [R1+0x830], R217 ;  /* 0x000830d901007387 */ /* 0x0003e20000100800 */
[----:B0-----:R-:W-:-:S03]  /*63e0*/  IADD3 R219, P4, R21, R6, RZ ;  /* 0x0000000615db7210 */ /* 0x001fc60007f9e0ff */
[----:B------:R0:W-:Y:S01]  /*63f0*/  STL [R1+0x81c], R22 ;  /* 0x00081c1601007387 */ /* 0x0001e20000100800 */
[----:B---3--:R-:W-:Y:S01]  /*6400*/  IMAD R233, R239, 0x5e, RZ ;  /* 0x0000005eefe97824 */ /* 0x008fe200078e02ff */
[-C--:B------:R-:W-:Y:S02]  /*6410*/  LEA.HI.X.SX32 R21, R21, R9.reuse, 0x1, P4 ;  /* 0x0000000915157211 */ /* 0x080fe400020f0eff */
[----:B------:R-:W-:Y:S01]  /*6420*/  STL [R1+0x838], R219 ;  /* 0x000838db01007387 */ /* 0x000fe20000100800 */
[----:B------:R-:W2:Y:S01]  /*6430*/  LDC R239, c[0x0][0x268] ;  /* 0x00009a00ffef7b82 */ /* 0x000ea20000000800 */
[-C--:B-1----:R-:W-:Y:S02]  /*6440*/  LEA.HI.X.SX32 R217, R20, R9.reuse, 0x1, P5 ;  /* 0x0000000914d97211 */ /* 0x082fe400028f0eff */
[----:B------:R-:W-:Y:S02]  /*6450*/  LEA.HI.X.SX32 R20, R19, R9, 0x1, P6 ;  /* 0x0000000913147211 */ /* 0x000fe400030f0eff */
[-C--:B0-----:R-:W-:Y:S01]  /*6460*/  IADD3 R22, P5, R23, R6.reuse, RZ ;  /* 0x0000000617167210 */ /* 0x081fe20007fbe0ff */
[----:B------:R-:W-:Y:S01]  /*6470*/  STL [R1+0x824], R217 ;  /* 0x000824d901007387 */ /* 0x000fe20000100800 */
[----:B------:R-:W-:-:S03]  /*6480*/  IADD3 R19, P6, R107, R6, RZ ;  /* 0x000000066b137210 */ /* 0x000fc60007fde0ff */
[----:B------:R-:W-:Y:S04]  /*6490*/  STL [R1+0x840], R22 ;  /* 0x0008401601007387 */ /* 0x000fe80000100800 */
[----:B------:R0:W-:Y:S04]  /*64a0*/  STL [R1+0x82c], R20 ;  /* 0x00082c1401007387 */ /* 0x0001e80000100800 */
[----:B------:R1:W-:Y:S04]  /*64b0*/  STL [R1+0x848], R19 ;  /* 0x0008481301007387 */ /* 0x0003e80000100800 */
[----:B------:R3:W-:Y:S01]  /*64c0*/  STL [R1+0x834], R21 ;  /* 0x0008341501007387 */ /* 0x0007e20000100800 */
[----:B0-----:R-:W-:-:S02]  /*64d0*/  IADD3 R20, P4, R109, R6, RZ ;  /* 0x000000066d147210 */ /* 0x001fc40007f9e0ff */
[----:B-1----:R-:W-:-:S03]  /*64e0*/  LEA.HI.X.SX32 R19, R23, R9, 0x1, P5 ;  /* 0x0000000917137211 */ /* 0x002fc600028f0eff */
[----:B------:R0:W-:Y:S01]  /*64f0*/  STL [R1+0x850], R20 ;  /* 0x0008501401007387 */ /* 0x0001e20000100800 */
[----:B---3--:R-:W-:-:S03]  /*6500*/  IADD3 R21, P5, R111, R6, RZ ;  /* 0x000000066f157210 */ /* 0x008fc60007fbe0ff */
[----:B------:R1:W-:Y:S04]  /*6510*/  STL [R1+0x83c], R19 ;  /* 0x00083c1301007387 */ /* 0x0003e80000100800 */
[----:B------:R3:W-:Y:S01]  /*6520*/  STL [R1+0x864], R21 ;  /* 0x0008641501007387 */ /* 0x0007e20000100800 */
[-C--:B0-----:R-:W-:Y:S02]  /*6530*/  LEA.HI.X.SX32 R20, R107, R9.reuse, 0x1, P6 ;  /* 0x000000096b147211 */ /* 0x081fe400030f0eff */
[----:B------:R-:W-:Y:S02]  /*6540*/  CS2R R106, SRZ ;  /* 0x00000000006a7805 */ /* 0x000fe4000001ff00 */
[----:B-1----:R-:W-:Y:S01]  /*6550*/  IADD3 R19, P6, R113, R6, RZ ;  /* 0x0000000671137210 */ /* 0x002fe20007fde0ff */
[----:B------:R0:W-:Y:S01]  /*6560*/  STL [R1+0x844], R20 ;  /* 0x0008441401007387 */ /* 0x0001e20000100800 */
[----:B---3--:R-:W-:-:S03]  /*6570*/  LEA.HI.X.SX32 R21, R109, R9, 0x1, P4 ;  /* 0x000000096d157211 */ /* 0x008fc600020f0eff */
[----:B------:R1:W-:Y:S01]  /*6580*/  STL [R1+0x86c], R19 ;  /* 0x00086c1301007387 */ /* 0x0003e20000100800 */
[----:B------:R-:W-:-:S03]  /*6590*/  CS2R R108, SRZ ;  /* 0x00000000006c7805 */ /* 0x000fc6000001ff00 */
[----:B------:R3:W-:Y:S01]  /*65a0*/  STL [R1+0x84c], R21 ;  /* 0x00084c1501007387 */ /* 0x0007e20000100800 */
[----:B0-----:R-:W-:Y:S02]  /*65b0*/  IADD3 R20, P4, R114, R6, RZ ;  /* 0x0000000672147210 */ /* 0x001fe40007f9e0ff */
[----:B-1----:R-:W-:-:S03]  /*65c0*/  LEA.HI.X.SX32 R19, R111, R9, 0x1, P5 ;  /* 0x000000096f137211 */ /* 0x002fc600028f0eff */
[----:B------:R0:W-:Y:S01]  /*65d0*/  STL [R1+0x874], R20 ;  /* 0x0008741401007387 */ /* 0x0001e20000100800 */
[----:B------:R-:W-:Y:S02]  /*65e0*/  CS2R R110, SRZ ;  /* 0x00000000006e7805 */ /* 0x000fe4000001ff00 */
[----:B---3--:R-:W-:Y:S01]  /*65f0*/  IADD3 R21, P5, R115, R6, RZ ;  /* 0x0000000673157210 */ /* 0x008fe20007fbe0ff */
[----:B------:R1:W-:Y:S04]  /*6600*/  STL [R1+0x854], R19 ;  /* 0x0008541301007387 */ /* 0x0003e80000100800 */
[----:B------:R3:W-:Y:S01]  /*6610*/  STL [R1+0x87c], R21 ;  /* 0x00087c1501007387 */ /* 0x0007e20000100800 */
[----:B0-----:R-:W-:Y:S02]  /*6620*/  LEA.HI.X.SX32 R20, R113, R9, 0x1, P6 ;  /* 0x0000000971147211 */ /* 0x001fe400030f0eff */
[----:B------:R-:W-:-:S02]  /*6630*/  CS2R R112, SRZ ;  /* 0x0000000000707805 */ /* 0x000fc4000001ff00 */
[----:B-1----:R-:W-:Y:S01]  /*6640*/  IADD3 R19, P6, R116, R6, RZ ;  /* 0x0000000674137210 */ /* 0x002fe20007fde0ff */
[----:B------:R0:W-:Y:S01]  /*6650*/  STL [R1+0x868], R20 ;  /* 0x0008681401007387 */ /* 0x0001e20000100800 */
[----:B---3--:R-:W-:-:S03]  /*6660*/  LEA.HI.X.SX32 R21, R114, R9, 0x1, P4 ;  /* 0x0000000972157211 */ /* 0x008fc600020f0eff */
[----:B------:R1:W-:Y:S04]  /*6670*/  STL [R1+0x884], R19 ;  /* 0x0008841301007387 */ /* 0x0003e80000100800 */
        /* <DEDUP_REMOVED lines=95> */
[-C--:B---3--:R-:W-:Y:S01]  /*6c70*/  IADD3 R21, P5, R156, R6.reuse, RZ ;  /* 0x000000069c157210 */ /* 0x088fe20007fbe0ff */
[----:B------:R1:W-:Y:S04]  /*6c80*/  STL [R1+0x908], R19 ;  /* 0x0009081301007387 */ /* 0x0003e80000100800 */
[----:B------:R3:W-:Y:S01]  /*6c90*/  STL [R1+0x924], R21 ;  /* 0x0009241501007387 */ /* 0x0007e20000100800 */
[----:B0-----:R-:W-:Y:S02]  /*6ca0*/  LEA.HI.X.SX32 R20, R152, R9, 0x1, P6 ;  /* 0x0000000998147211 */ /* 0x001fe400030f0eff */
[----:B-1----:R-:W-:-:S03]  /*6cb0*/  IADD3 R19, P6, R158, R6, RZ ;  /* 0x000000069e137210 */ /* 0x002fc60007fde0ff */
[----:B------:R0:W-:Y:S01]  /*6cc0*/  STL [R1+0x910], R20 ;  /* 0x0009101401007387 */ /* 0x0001e20000100800 */
[----:B---3--:R-:W-:-:S03]  /*6cd0*/  LEA.HI.X.SX32 R21, R154, R9, 0x1, P4 ;  /* 0x000000099a157211 */ /* 0x008fc600020f0eff */
[----:B------:R1:W-:Y:S04]  /*6ce0*/  STL [R1+0x92c], R19 ;  /* 0x00092c1301007387 */ /* 0x0003e80000100800 */
[----:B------:R3:W-:Y:S01]  /*6cf0*/  STL [R1+0x918], R21 ;  /* 0x0009181501007387 */ /* 0x0007e20000100800 */
[----:B0-----:R-:W-:Y:S02]  /*6d00*/  IADD3 R20, P4, R160, R6, RZ ;  /* 0x00000006a0147210 */ /* 0x001fe40007f9e0ff */
[----:B-1----:R-:W-:-:S03]  /*6d10*/  LEA.HI.X.SX32 R19, R156, R9, 0x1, P5 ;  /* 0x000000099c137211 */ /* 0x002fc600028f0eff */
[----:B------:R0:W-:Y:S01]  /*6d20*/  STL [R1+0x934], R20 ;  /* 0x0009341401007387 */ /* 0x0001e20000100800 */
[----:B---3--:R-:W-:-:S03]  /*6d30*/  IADD3 R21, P5, R162, R6, RZ ;  /* 0x00000006a2157210 */ /* 0x008fc60007fbe0ff */
        /* <DEDUP_REMOVED lines=199> */
[----:B------:R-:W-:Y:S01]  /*79b0*/  STL [R1+0xab0], R21 ;  /* 0x000ab01501007387 */ /* 0x000fe20000100800 */
[----:B0-----:R-:W-:Y:S02]  /*79c0*/  IADD3 R20, P4, R251, R6, RZ ;  /* 0x00000006fb147210 */ /* 0x001fe40007f9e0ff */
[----:B-1----:R-:W-:-:S03]  /*79d0*/  LEA.HI.X.SX32 R19, R249, R9, 0x1, P5 ;  /* 0x00000009f9137211 */ /* 0x002fc600028f0eff */
[----:B------:R0:W-:Y:S04]  /*79e0*/  STL [R1+0xacc], R20 ;  /* 0x000acc1401007387 */ /* 0x0001e80000100800 */
[----:B------:R1:W-:Y:S01]  /*79f0*/  STL [R1+0xab8], R19 ;  /* 0x000ab81301007387 */ /* 0x0003e20000100800 */
        /* <DEDUP_REMOVED lines=14> */
[----:B------:R0:W-:Y:S01]  /*7ae0*/  STL [R1+0xaec], R20 ;  /* 0x000aec1401007387 */ /* 0x0001e20000100800 */
[----:B--2---:R-:W-:Y:S02]  /*7af0*/  IMAD R231, R239, 0x60, RZ ;  /* 0x00000060efe77824 */ /* 0x004fe400078e02ff */
[----:B------:R-:W1:Y:S01]  /*7b00*/  LDC R239, c[0x0][0x268] ;  /* 0x00009a00ffef7b82 */ /* 0x000e620000000800 */
[----:B------:R2:W-:Y:S01]  /*7b10*/  STL [R1+0xad8], R19 ;  /* 0x000ad81301007387 */ /* 0x0005e20000100800 */
[----:B0-----:R-:W-:Y:S02]  /*7b20*/  IADD3 R20, P6, R235, R6, RZ ;  /* 0x00000006eb147210 */ /* 0x001fe40007fde0ff */
[----:B--2---:R-:W-:-:S03]  /*7b30*/  LEA.HI.X.SX32 R19, R237, R9, 0x1, P4 ;  /* 0x00000009ed137211 */ /* 0x004fc600020f0eff */
[----:B------:R0:W-:Y:S01]  /*7b40*/  STL [R1+0xaf4], R20 ;  /* 0x000af41401007387 */ /* 0x0001e20000100800 */
[----:B------:R-:W2:Y:S03]  /*7b50*/  LDC R237, c[0x0][0x268] ;  /* 0x00009a00ffed7b82 */ /* 0x000ea60000000800 */
[----:B------:R3:W-:Y:S01]  /*7b60*/  STL [R1+0xae0], R19 ;  /* 0x000ae01301007387 */ /* 0x0007e20000100800 */
[----:B0-----:R-:W-:Y:S01]  /*7b70*/  IADD3 R20, P4, R231, R6, RZ ;  /* 0x00000006e7147210 */ /* 0x001fe20007f9e0ff */
[----:B-1----:R-:W-:Y:S01]  /*7b80*/  IMAD R239, R239, 0x61, RZ ;  /* 0x00000061efef7824 */ /* 0x002fe200078e02ff */
[----:B---3--:R-:W-:-:S03]  /*7b90*/  LEA.HI.X.SX32 R19, R233, R9, 0x1, P5 ;  /* 0x00000009e9137211 */ /* 0x008fc600028f0eff */
[----:B------:R0:W-:Y:S04]  /*7ba0*/  STL [R1+0xafc], R20 ;  /* 0x000afc1401007387 */ /* 0x0001e80000100800 */
[----:B------:R1:W-:Y:S01]  /*7bb0*/  STL [R1+0xae8], R19 ;  /* 0x000ae81301007387 */ /* 0x0003e20000100800 */
[----:B--2---:R-:W-:Y:S01]  /*7bc0*/  IMAD R233, R237, 0x62, RZ ;  /* 0x00000062ede97824 */ /* 0x004fe200078e02ff */
[----:B0-----:R-:W-:Y:S01]  /*7bd0*/  IADD3 R20, P5, R239, R6, RZ ;  /* 0x00000006ef147210 */ /* 0x001fe20007fbe0ff */
[----:B------:R-:W0:Y:S01]  /*7be0*/  LDC R237, c[0x0][0x268] ;  /* 0x00009a00ffed7b82 */ /* 0x000e220000000800 */
[----:B-1----:R-:W-:-:S03]  /*7bf0*/  LEA.HI.X.SX32 R19, R235, R9, 0x1, P6 ;  /* 0x00000009eb137211 */ /* 0x002fc600030f0eff */
[----:B------:R1:W-:Y:S04]  /*7c00*/  STL [R1+0xb04], R20 ;  /* 0x000b041401007387 */ /* 0x0003e80000100800 */
[----:B------:R-:W2:Y:S01]  /*7c10*/  LDC R235, c[0x0][0x268] ;  /* 0x00009a00ffeb7b82 */ /* 0x000ea20000000800 */
[----:B------:R3:W-:Y:S01]  /*7c20*/  STL [R1+0xaf0], R19 ;  /* 0x000af01301007387 */ /* 0x0007e20000100800 */
[----:B-1----:R-:W-:Y:S02]  /*7c30*/  IADD3 R20, P6, R233, R6, RZ ;  /* 0x00000006e9147210 */ /* 0x002fe40007fde0ff */
[----:B---3--:R-:W-:-:S03]  /*7c40*/  LEA.HI.X.SX32 R19, R231, R9, 0x1, P4 ;  /* 0x00000009e7137211 */ /* 0x008fc600020f0eff */
[----:B------:R1:W-:Y:S04]  /*7c50*/  STL [R1+0xb0c], R20 ;  /* 0x000b0c1401007387 */ /* 0x0003e80000100800 */
[----:B------:R3:W-:Y:S01]  /*7c60*/  STL [R1+0xaf8], R19 ;  /* 0x000af81301007387 */ /* 0x0007e20000100800 */
[----:B0-----:R-:W-:-:S05]  /*7c70*/  IMAD R237, R237, 0x63, RZ ;  /* 0x00000063eded7824 */ /* 0x001fca00078e02ff */
[-C--:B-1----:R-:W-:Y:S01]  /*7c80*/  IADD3 R20, P4, R237, R6.reuse, RZ ;  /* 0x00000006ed147210 */ /* 0x082fe20007f9e0ff */
[----:B--2---:R-:W-:Y:S02]  /*7c90*/  IMAD R231, R235, 0x64, RZ ;  /* 0x00000064ebe77824 */ /* 0x004fe400078e02ff */
[----:B------:R-:W0:Y:S01]  /*7ca0*/  LDC R235, c[0x0][0x268] ;  /* 0x00009a00ffeb7b82 */ /* 0x000e220000000800 */
[----:B---3--:R-:W-:Y:S01]  /*7cb0*/  LEA.HI.X.SX32 R19, R239, R9, 0x1, P5 ;  /* 0x00000009ef137211 */ /* 0x008fe200028f0eff */
[----:B------:R1:W-:Y:S04]  /*7cc0*/  STL [R1+0xb14], R20 ;  /* 0x000b141401007387 */ /* 0x0003e80000100800 */
[----:B------:R2:W-:Y:S02]  /*7cd0*/  STL [R1+0xb00], R19 ;  /* 0x000b001301007387 */ /* 0x0005e40000100800 */
[----:B------:R-:W3:Y:S01]  /*7ce0*/  LDC R239, c[0x0][0x268] ;  /* 0x00009a00ffef7b82 */ /* 0x000ee20000000800 */
[----:B-1----:R-:W-:-:S02]  /*7cf0*/  IADD3 R20, P5, R231, R6, RZ ;  /* 0x00000006e7147210 */ /* 0x002fc40007fbe0ff */
[----:B--2---:R-:W-:-:S03]  /*7d00*/  LEA.HI.X.SX32 R19, R233, R9, 0x1, P6 ;  /* 0x00000009e9137211 */ /* 0x004fc600030f0eff */
[----:B------:R1:W-:Y:S04]  /*7d10*/  STL [R1+0xb1c], R20 ;  /* 0x000b1c1401007387 */ /* 0x0003e80000100800 */
[----:B------:R2:W-:Y:S01]  /*7d20*/  STL [R1+0xb08], R19 ;  /* 0x000b081301007387 */ /* 0x0005e20000100800 */
[----:B0-----:R-:W-:-:S05]  /*7d30*/  IMAD R235, R235, 0x65, RZ ;  /* 0x00000065ebeb7824 */ /* 0x001fca00078e02ff */
[-C--:B-1----:R-:W-:Y:S02]  /*7d40*/  IADD3 R20, P6, R235, R6.reuse, RZ ;  /* 0x00000006eb147210 */ /* 0x082fe40007fde0ff */
[----:B--2---:R-:W-:Y:S01]  /*7d50*/  LEA.HI.X.SX32 R19, R237, R9, 0x1, P4 ;  /* 0x00000009ed137211 */ /* 0x004fe200020f0eff */
[----:B---3--:R-:W-:Y:S01]  /*7d60*/  IMAD R233, R239, 0x66, RZ ;  /* 0x00000066efe97824 */ /* 0x008fe200078e02ff */
[----:B------:R-:W0:Y:S01]  /*7d70*/  LDC R237, c[0x0][0x268] ;  /* 0x00009a00ffed7b82 */ /* 0x000e220000000800 */
[----:B------:R1:W-:Y:S04]  /*7d80*/  STL [R1+0xb24], R20 ;  /* 0x000b241401007387 */ /* 0x0003e80000100800 */
[----:B------:R2:W-:Y:S03]  /*7d90*/  STL [R1+0xb10], R19 ;  /* 0x000b101301007387 */ /* 0x0005e60000100800 */
[----:B------:R-:W3:Y:S01]  /*7da0*/  LDC R239, c[0x0][0x268] ;  /* 0x00009a00ffef7b82 */ /* 0x000ee20000000800 */
[----:B-1----:R-:W-:-:S02]  /*7db0*/  IADD3 R20, P4, R233, R6, RZ ;  /* 0x00000006e9147210 */ /* 0x002fc40007f9e0ff */
[----:B--2---:R-:W-:-:S03]  /*7dc0*/  LEA.HI.X.SX32 R19, R231, R9, 0x1, P5 ;  /* 0x00000009e7137211 */ /* 0x004fc600028f0eff */
[----:B------:R-:W-:Y:S04]  /*7dd0*/  STL [R1+0xb2c], R20 ;  /* 0x000b2c1401007387 */ /* 0x000fe80000100800 */
[----:B------:R1:W-:Y:S01]  /*7de0*/  STL [R1+0xb18], R19 ;  /* 0x000b181301007387 */ /* 0x0003e20000100800 */
[----:B0-----:R-:W-:Y:S02]  /*7df0*/  IMAD R231, R237, 0x68, RZ ;  /* 0x00000068ede77824 */ /* 0x001fe400078e02ff */
[----:B------:R-:W0:Y:S01]  /*7e00*/  LDC R237, c[0x0][0x268] ;  /* 0x00009a00ffed7b82 */ /* 0x000e220000000800 */
[----:B-1----:R-:W-:Y:S01]  /*7e10*/  LEA.HI.X.SX32 R19, R235, R9, 0x1, P6 ;  /* 0x00000009eb137211 */ /* 0x002fe200030f0eff */
[----:B---3--:R-:W-:-:S06]  /*7e20*/  IMAD R239, R239, 0x67, RZ ;  /* 0x00000067efef7824 */ /* 0x008fcc00078e02ff */
[----:B------:R-:W1:Y:S01]  /*7e30*/  LDC R235, c[0x0][0x268] ;  /* 0x00009a00ffeb7b82 */ /* 0x000e620000000800 */
[----:B------:R-:W-:-:S05]  /*7e40*/  IADD3 R20, P5, R239, R6, RZ ;  /* 0x00000006ef147210 */ /* 0x000fca0007fbe0ff */
[----:B------:R2:W-:Y:S04]  /*7e50*/  STL [R1+0xb34], R20 ;  /* 0x000b341401007387 */ /* 0x0005e80000100800 */
[----:B------:R3:W-:Y:S01]  /*7e60*/  STL [R1+0xb20], R19 ;  /* 0x000b201301007387 */ /* 0x0007e20000100800 */
[----:B0-----:R-:W-:Y:S01]  /*7e70*/  IMAD R237, R237, 0x69, RZ ;  /* 0x00000069eded7824 */ /* 0x001fe200078e02ff */
[----:B--2---:R-:W-:Y:S02]  /*7e80*/  IADD3 R20, P6, R231, R6, RZ ;  /* 0x00000006e7147210 */ /* 0x004fe40007fde0ff */
[----:B---3--:R-:W-:-:S03]  /*7e90*/  LEA.HI.X.SX32 R19, R233, R9, 0x1, P4 ;  /* 0x00000009e9137211 */ /* 0x008fc600020f0eff */
[----:B------:R0:W-:Y:S01]  /*7ea0*/  STL [R1+0xb3c], R20 ;  /* 0x000b3c1401007387 */ /* 0x0001e20000100800 */
[----:B-1----:R-:W-:Y:S02]  /*7eb0*/  IMAD R233, R235, 0x6a, RZ ;  /* 0x0000006aebe97824 */ /* 0x002fe400078e02ff */
        /* <DEDUP_REMOVED lines=25> */
[----:B--2---:R-:W-:Y:S01]  /*8050*/  IMAD R233, R237, 0x6e, RZ ;  /* 0x0000006eede97824 */ /* 0x004fe200078e02ff */
[----:B---3--:R-:W-:Y:S01]  /*8060*/  LEA.HI.X.SX32 R19, R235, R9, 0x1, P6 ;  /* 0x00000009eb137211 */ /* 0x008fe200030f0eff */
[----:B------:R-:W0:Y:S02]  /*8070*/  LDC R237, c[0x0][0x268] ;  /* 0x00009a00ffed7b82 */ /* 0x000e240000000800 */
        /* <DEDUP_REMOVED lines=53> */
[----:B------:R1:W-:Y:S01]  /*83d0*/  STL [R1+0xbac], R20 ;  /* 0x000bac1401007387 */ /* 0x0003e20000100800 */
[----:B0-----:R-:W-:-:S03]  /*83e0*/  IMAD R235, R235, 0x77, RZ ;  /* 0x00000077ebeb7824 */ /* 0x001fc600078e02ff */
[----:B------:R0:W-:Y:S02]  /*83f0*/  STL [R1+0xb98], R19 ;  /* 0x000b981301007387 */ /* 0x0001e40000100800 */
[-C--:B-1----:R-:W-:Y:S01]  /*8400*/  IADD3 R20, P6, R235, R6.reuse, RZ ;  /* 0x00000006eb147210 */ /* 0x082fe20007fde0ff */
[----:B--2---:R-:W-:Y:S02]  /*8410*/  IMAD R231, R239, 0x78, RZ ;  /* 0x00000078efe77824 */ /* 0x004fe400078e02ff */
[----:B------:R-:W1:Y:S01]  /*8420*/  LDC R239, c[0x0][0x268] ;  /* 0x00009a00ffef7b82 */ /* 0x000e620000000800 */
[----:B0-----:R-:W-:Y:S01]  /*8430*/  LEA.HI.X.SX32 R19, R237, R9, 0x1, P4 ;  /* 0x00000009ed137211 */ /* 0x001fe200020f0eff */
[----:B------:R0:W-:Y:S04]  /*8440*/  STL [R1+0xbb4], R20 ;  /* 0x000bb41401007387 */ /* 0x0001e80000100800 */
[----:B------:R2:W-:Y:S02]  /*8450*/  STL [R1+0xba0], R19 ;  /* 0x000ba01301007387 */ /* 0x0005e40000100800 */
[----:B------:R-:W3:Y:S01]  /*8460*/  LDC R237, c[0x0][0x268] ;  /* 0x00009a00ffed7b82 */ /* 0x000ee20000000800 */
[----:B0-----:R-:W-:-:S02]  /*8470*/  IADD3 R20, P4, R231, R6, RZ ;  /* 0x00000006e7147210 */ /* 0x001fc40007f9e0ff */
[----:B--2---:R-:W-:-:S03]  /*8480*/  LEA.HI.X.SX32 R19, R233, R9, 0x1, P5 ;  /* 0x00000009e9137211 */ /* 0x004fc600028f0eff */
[----:B------:R0:W-:Y:S04]  /*8490*/  STL [R1+0xbbc], R20 ;  /* 0x000bbc1401007387 */ /* 0x0001e80000100800 */
[----:B------:R2:W-:Y:S01]  /*84a0*/  STL [R1+0xba8], R19 ;  /* 0x000ba81301007387 */ /* 0x0005e20000100800 */
[----:B-1----:R-:W-:-:S05]  /*84b0*/  IMAD R239, R239, 0x79, RZ ;  /* 0x00000079efef7824 */ /* 0x002fca00078e02ff */
[-C--:B0-----:R-:W-:Y:S02]  /*84c0*/  IADD3 R20, P5, R239, R6.reuse, RZ ;  /* 0x00000006ef147210 */ /* 0x081fe40007fbe0ff */
        /* <DEDUP_REMOVED lines=35> */
[----:B--2---:R-:W-:Y:S01]  /*8700*/  IMAD.SHL.U32 R231, R237, 0x80, RZ ;  /* 0x00000080ede77824 */ /* 0x004fe200078e00ff */
        /* <DEDUP_REMOVED lines=717> */
[----:B------:R0:W-:Y:S01]  /*b3e0*/  STL [R1+0xfac], R20 ;  /* 0x000fac1401007387 */ /* 0x0001e20000100800 */
[----:B------:R-:W1:Y:S03]  /*b3f0*/  LDC R231, c[0x0][0x268] ;  /* 0x00009a00ffe77b82 */ /* 0x000e660000000800 */
[----:B------:R3:W-:Y:S01]  /*b400*/  STL [R1+0xf98], R19 ;  /* 0x000f981301007387 */ /* 0x0007e20000100800 */
[----:B0-----:R-:W-:Y:S01]  /*b410*/  IADD3 R20, P5, R239, R6, RZ ;  /* 0x00000006ef147210 */ /* 0x001fe20007fbe0ff */
[----:B--2---:R-:W-:Y:S01]  /*b420*/  IMAD R237, R237, 0xf8, RZ ;  /* 0x000000f8eded7824 */ /* 0x004fe200078e02ff */
[----:B---3--:R-:W-:-:S03]  /*b430*/  LEA.HI.X.SX32 R19, R235, R9, 0x1, P6 ;  /* 0x00000009eb137211 */ /* 0x008fc600030f0eff */
[----:B------:R0:W-:Y:S01]  /*b440*/  STL [R1+0xfb4], R20 ;  /* 0x000fb41401007387 */ /* 0x0001e20000100800 */
[----:B------:R-:W2:Y:S03]  /*b450*/  LDC R235, c[0x0][0x268] ;  /* 0x00009a00ffeb7b82 */ /* 0x000ea60000000800 */
[----:B------:R3:W-:Y:S01]  /*b460*/  STL [R1+0xfa0], R19 ;  /* 0x000fa01301007387 */ /* 0x0007e20000100800 */
[----:B-1----:R-:W-:Y:S01]  /*b470*/  IMAD R229, R231, 0xf9, RZ ;  /* 0x000000f9e7e57824 */ /* 0x002fe200078e02ff */
[----:B0-----:R-:W-:Y:S02]  /*b480*/  IADD3 R20, P6, R237, R6, RZ ;  /* 0x00000006ed147210 */ /* 0x001fe40007fde0ff */
        /* <DEDUP_REMOVED lines=13> */
[----:B------:R-:W3:Y:S01]  /*b560*/  LDC R237, c[0x0][0x268] ;  /* 0x00009a00ffed7b82 */ /* 0x000ee20000000800 */
[----:B0-----:R-:W-:Y:S02]  /*b570*/  IMAD R233, R235, 0xfb, RZ ;  /* 0x000000fbebe97824 */ /* 0x001fe400078e02ff */
[----:B------:R0:W-:Y:S05]  /*b580*/  STL [R1+0xfb8], R19 ;  /* 0x000fb81301007387 */ /* 0x0001ea0000100800 */
[----:B------:R-:W4:Y:S01]  /*b590*/  LDC R235, c[0x0][0x268] ;  /* 0x00009a00ffeb7b82 */ /* 0x000f220000000800 */
[----:B-1----:R-:W-:Y:S01]  /*b5a0*/  LEA.HI.X.SX32 R20, R229, R9, 0x1, P4 ;  /* 0x00000009e5147211 */ /* 0x002fe200020f0eff */
[----:B--2---:R-:W-:Y:S01]  /*b5b0*/  IMAD R239, R239, 0xfc, RZ ;  /* 0x000000fcefef7824 */ /* 0x004fe200078e02ff */
[----:B0-----:R-:W-:-:S04]  /*b5c0*/  IADD3 R19, P6, R233, R6, RZ ;  /* 0x00000006e9137210 */ /* 0x001fc80007fde0ff */
[-C--:B------:R-:W-:Y:S01]  /*b5d0*/  LEA.HI.X.SX32 R21, R233, R9.reuse, 0x1, P6 ;  /* 0x00000009e9157211 */ /* 0x080fe200030f0eff */
[----:B------:R0:W-:Y:S04]  /*b5e0*/  STL [R1+0xfd4], R19 ;  /* 0x000fd41301007387 */ /* 0x0001e80000100800 */
[----:B------:R1:W-:Y:S01]  /*b5f0*/  STL [R1+0xfc0], R20 ;  /* 0x000fc01401007387 */ /* 0x0003e20000100800 */
[----:B---3--:R-:W-:Y:S01]  /*b600*/  IMAD R237, R237, 0xfe, RZ ;  /* 0x000000feeded7824 */ /* 0x008fe200078e02ff */
[----:B0-----:R-:W-:Y:S01]  /*b610*/  IADD3 R19, P4, R239, R6, RZ ;  /* 0x00000006ef137210 */ /* 0x001fe20007f9e0ff */
[----:B----4-:R-:W-:Y:S01]  /*b620*/  IMAD R235, R235, 0xfd, RZ ;  /* 0x000000fdebeb7824 */ /* 0x010fe200078e02ff */
[----:B-1----:R-:W-:-:S03]  /*b630*/  LEA.HI.X.SX32 R20, R231, R9, 0x1, P5 ;  /* 0x00000009e7147211 */ /* 0x002fc600028f0eff */
[----:B------:R0:W-:Y:S04]  /*b640*/  STL [R1+0xfdc], R19 ;  /* 0x000fdc1301007387 */ /* 0x0001e80000100800 */
[----:B------:R1:W-:Y:S01]  /*b650*/  STL [R1+0xfc8], R20 ;  /* 0x000fc81401007387 */ /* 0x0003e20000100800 */
[-C--:B0-----:R-:W-:Y:S02]  /*b660*/  IADD3 R19, P5, R235, R6.reuse, RZ ;  /* 0x00000006eb137210 */ /* 0x081fe40007fbe0ff */
[----:B-1----:R-:W-:-:S03]  /*b670*/  IADD3 R20, P6, R237, R6, RZ ;  /* 0x00000006ed147210 */ /* 0x002fc60007fde0ff */
[----:B------:R0:W-:Y:S04]  /*b680*/  STL [R1+0xfe4], R19 ;  /* 0x000fe41301007387 */ /* 0x0001e80000100800 */
[----:B------:R-:W-:Y:S04]  /*b690*/  STL [R1+0xfd0], R21 ;  /* 0x000fd01501007387 */ /* 0x000fe80000100800 */
[----:B------:R-:W-:Y:S01]  /*b6a0*/  STL [R1+0xfe8], R20 ;  /* 0x000fe81401007387 */ /* 0x000fe20000100800 */
[----:B0-----:R-:W-:Y:S02]  /*b6b0*/  LEA.HI.X.SX32 R19, R239, R9, 0x1, P4 ;  /* 0x00000009ef137211 */ /* 0x001fe400020f0eff */
[----:B------:R-:W0:Y:S01]  /*b6c0*/  LDC R239, c[0x0][0x268] ;  /* 0x00009a00ffef7b82 */ /* 0x000e220000000800 */
[----:B------:R-:W-:-:S02]  /*b6d0*/  IADD3 RZ, P4, R10, R4, RZ ;  /* 0x000000040aff7210 */ /* 0x000fc40007f9e0ff */
[----:B------:R1:W-:Y:S02]  /*b6e0*/  STL [R1+0xfd8], R19 ;  /* 0x000fd81301007387 */ /* 0x0003e40000100800 */
[----:B-1----:R-:W-:Y:S02]  /*b6f0*/  LEA.HI.X.SX32 R19, R235, R9, 0x1, P5 ;  /* 0x00000009eb137211 */ /* 0x002fe400028f0eff */
[----:B------:R-:W-:Y:S02]  /*b700*/  IADD3 RZ, P5, R10, R5, RZ ;  /* 0x000000050aff7210 */ /* 0x000fe40007fbe0ff */
[----:B------:R-:W-:Y:S01]  /*b710*/  SHF.R.S32.HI R10, RZ, 0x1f, R10 ;  /* 0x0000001fff0a7819 */ /* 0x000fe2000001140a */
[----:B------:R1:W-:Y:S01]  /*b720*/  STL [R1+0xfe0], R19 ;  /* 0x000fe01301007387 */ /* 0x0003e20000100800 */
[----:B0-----:R-:W-:Y:S01]  /*b730*/  IMAD R239, R239, 0xff, RZ ;  /* 0x000000ffefef7824 */ /* 0x001fe200078e02ff */
[----:B-1----:R-:W-:-:S04]  /*b740*/  LEA.HI.X.SX32 R19, R237, R9, 0x1, P6 ;  /* 0x00000009ed137211 */ /* 0x002fc800030f0eff */
[----:B------:R-:W-:Y:S01]  /*b750*/  IADD3 R20, P6, R239, R6, RZ ;  /* 0x00000006ef147210 */ /* 0x000fe20007fde0ff */
[----:B------:R0:W-:Y:S04]  /*b760*/  STL [R1+0x858], R19 ;  /* 0x0008581301007387 */ /* 0x0001e80000100800 */
[----:B------:R1:W-:Y:S01]  /*b770*/  STL [R1+0x860], R20 ;  /* 0x0008601401007387 */ /* 0x0003e20000100800 */
[C---:B0-----:R-:W-:Y:S02]  /*b780*/  IMAD.IADD R19, R12.reuse, 0x1, R4 ;  /* 0x000000010c137824 */ /* 0x041fe400078e0204 */
[--C-:B------:R-:W-:Y:S02]  /*b790*/  IMAD.IADD R19, R13, 0x1, R5.reuse ;  /* 0x000000010d137824 */ /* 0x100fe400078e0205 */
[----:B-1----:R-:W-:-:S02]  /*b7a0*/  IMAD.IADD R20, R12, 0x1, R5 ;  /* 0x000000010c147824 */ /* 0x002fc400078e0205 */
[--C-:B------:R-:W-:Y:S02]  /*b7b0*/  IMAD.IADD R12, R13, 0x1, R4.reuse ;  /* 0x000000010d0c7824 */ /* 0x100fe400078e0204 */
[--C-:B------:R-:W-:Y:S02]  /*b7c0*/  IMAD.IADD R12, R14, 0x1, R5.reuse ;  /* 0x000000010e0c7824 */ /* 0x100fe400078e0205 */
[--C-:B------:R-:W-:Y:S02]  /*b7d0*/  IMAD.IADD R12, R15, 0x1, R4.reuse ;  /* 0x000000010f0c7824 */ /* 0x100fe400078e0204 */
[--C-:B------:R-:W-:Y:S01]  /*b7e0*/  IMAD.IADD R12, R16, 0x1, R4.reuse ;  /* 0x00000001100c7824 */ /* 0x100fe200078e0204 */
[----:B------:R-:W-:Y:S01]  /*b7f0*/  LEA.HI.X.SX32 R12, R239, R9, 0x1, P6 ;  /* 0x00000009ef0c7211 */ /* 0x000fe200030f0eff */
[----:B------:R-:W-:Y:S02]  /*b800*/  IMAD.IADD R13, R14, 0x1, R4 ;  /* 0x000000010e0d7824 */ /* 0x000fe400078e0204 */
[----:B------:R-:W-:-:S02]  /*b810*/  IMAD.IADD R13, R15, 0x1, R5 ;  /* 0x000000010f0d7824 */ /* 0x000fc400078e0205 */
[----:B------:R-:W-:Y:S01]  /*b820*/  IMAD.IADD R13, R16, 0x1, R5 ;  /* 0x00000001100d7824 */ /* 0x000fe200078e0205 */
[----:B------:R0:W-:Y:S01]  /*b830*/  STL [R1+0x85c], R12 ;  /* 0x00085c0c01007387 */ /* 0x0001e20000100800 */
[----:B------:R-:W-:-:S05]  /*b840*/  IMAD.X R13, R17, 0x1, R8, P3 ;  /* 0x00000001110d7824 */ /* 0x000fca00018e0608 */
[----:B------:R1:W-:Y:S01]  /*b850*/  STL [R1+0x7e0], R13 ;  /* 0x0007e00d01007387 */ /* 0x0003e20000100800 */
[----:B0-----:R-:W-:-:S05]  /*b860*/  IMAD.X R12, R18, 0x1, R7, P2 ;  /* 0x00000001120c7824 */ /* 0x001fca00010e0607 */
[----:B------:R0:W-:Y:S01]  /*b870*/  STL [R1+0x7e4], R12 ;  /* 0x0007e40c01007387 */ /* 0x0001e20000100800 */
[----:B-1----:R-:W-:-:S05]  /*b880*/  IMAD.X R13, R18, 0x1, R8, P1 ;  /* 0x00000001120d7824 */ /* 0x002fca00008e0608 */
[----:B------:R1:W-:Y:S01]  /*b890*/  STL [R1+0x7e8], R13 ;  /* 0x0007e80d01007387 */ /* 0x0003e20000100800 */
[C---:B0-----:R-:W-:Y:S02]  /*b8a0*/  IMAD.X R12, R10.reuse, 0x1, R7, P4 ;  /* 0x000000010a0c7824 */ /* 0x041fe400020e0607 */
[----:B------:R-:W-:-:S03]  /*b8b0*/  IMAD.X R10, R10, 0x1, R8, P5 ;  /* 0x000000010a0a7824 */ /* 0x000fc600028e0608 */
[----:B------:R1:W-:Y:S04]  /*b8c0*/  STL [R1+0x7ec], R12 ;  /* 0x0007ec0c01007387 */ /* 0x0003e80000100800 */
[----:B------:R1:W-:Y:S02]  /*b8d0*/  STL [R1+0x7f0], R10 ;  /* 0x0007f00a01007387 */ /* 0x0003e40000100800 */
.L_x_1:
[----:B-1----:R-:W-:Y:S01]  /*b8e0*/  SHF.R.S32.HI R10, RZ, 0x1f, R2 ;  /* 0x0000001fff0a7819 */ /* 0x002fe20000011402 */
[----:B-----5:R-:W-:Y:S01]  /*b8f0*/  STL [R1+0x1138], R3 ;  /* 0x0011380301007387 */ /* 0x020fe20000100800 */
[----:B------:R-:W-:Y:S02]  /*b900*/  IADD3 R18, P1, R2, R4, RZ ;  /* 0x0000000402127210 */ /* 0x000fe40007f3e0ff */
[----:B------:R-:W-:Y:S01]  /*b910*/  SHF.R.S32.HI R20, RZ, 0x1f, R11 ;  /* 0x0000001fff147819 */ /* 0x000fe2000001140b */
[----:B------:R-:W-:Y:S01]  /*b920*/  STL [R1+0x1134], R6 ;  /* 0x0011340601007387 */ /* 0x000fe20000100800 */
[-C--:B------:R-:W-:Y:S01]  /*b930*/  IADD3 R14, P5, R4, R11.reuse, RZ ;  /* 0x0000000b040e7210 */ /* 0x080fe20007fbe0ff */
[--C-:B------:R-:W-:Y:S01]  /*b940*/  IMAD.X R19, R10, 0x1, R7.reuse, P1 ;  /* 0x000000010a137824 */ /* 0x100fe200008e0607 */
[----:B------:R-:W-:Y:S01]  /*b950*/  IADD3 R12, P4, R5, R11, RZ ;  /* 0x0000000b050c7210 */ /* 0x000fe20007f9e0ff */
[----:B------:R-:W-:Y:S01]  /*b960*/  STL [R1+0x1130], R9 ;  /* 0x0011300901007387 */ /* 0x000fe20000100800 */
[----:B------:R-:W-:Y:S01]  /*b970*/  IADD3 R16, P2, R2, R5, RZ ;  /* 0x0000000502107210 */ /* 0x000fe20007f5e0ff */
[----:B------:R-:W-:Y:S01]  /*b980*/  IMAD.X R13, R20, 0x1, R7, P5 ;  /* 0x00000001140d7824 */ /* 0x000fe200028e0607 */
[C---:B------:R-:W-:Y:S01]  /*b990*/  IADD3 R14, P3, R2.reuse, R14, RZ ;  /* 0x0000000e020e7210 */ /* 0x040fe20007f7e0ff */
[----:B------:R0:W-:Y:S01]  /*b9a0*/  STL [R1+0x10b4], R0 ;  /* 0x0010b40001007387 */ /* 0x0001e20000100800 */
[----:B------:R-:W-:Y:S01]  /*b9b0*/  IADD3 R12, P1, R2, R12, RZ ;  /* 0x0000000c020c7210 */ /* 0x000fe20007f3e0ff */
[----:B------:R-:W-:-:S02]  /*b9c0*/  IMAD.X R20, R20, 0x1, R8, P4 ;  /* 0x0000000114147824 */ /* 0x000fc400020e0608 */
[C---:B------:R-:W-:Y:S01]  /*b9d0*/  IMAD.X R17, R10.reuse, 0x1, R8, P2 ;  /* 0x000000010a117824 */ /* 0x040fe200010e0608 */
[----:B0-----:R-:W2:Y:S01]  /*b9e0*/  LDG.E.U8 R0, desc[UR44][R18.64] ;  /* 0x0000002c12007981 */ /* 0x001ea2000c1e1100 */
[C---:B------:R-:W-:Y:S02]  /*b9f0*/  IMAD.X R15, R10.reuse, 0x1, R13, P3 ;  /* 0x000000010a0f7824 */ /* 0x040fe400018e060d */
[----:B------:R-:W-:Y:S02]  /*ba00*/  IMAD.X R13, R10, 0x1, R20, P1 ;  /* 0x000000010a0d7824 */ /* 0x000fe400008e0614 */
[----:B------:R0:W3:Y:S04]  /*ba10*/  LDG.E.U8 R20, desc[UR44][R16.64] ;  /* 0x0000002c10147981 */ /* 0x0000e8000c1e1100 */
[----:B------:R-:W4:Y:S04]  /*ba20*/  LDG.E.U8 R9, desc[UR44][R14.64] ;  /* 0x0000002c0e097981 */ /* 0x000f28000c1e1100 */
[----:B------:R1:W4:Y:S01]  /*ba30*/  LDG.E.U8 R6, desc[UR44][R12.64] ;  /* 0x0000002c0c067981 */ /* 0x000322000c1e1100 */
[----:B0-----:R-:W-:-:S05]  /*ba40*/  IMAD R16, R11, 0x7, RZ ;  /* 0x000000070b107824 */ /* 0x001fca00078e02ff */
[----:B------:R-:W-:Y:S02]  /*ba50*/  SHF.R.S32.HI R17, RZ, 0x1f, R16 ;  /* 0x0000001fff117819 */ /* 0x000fe40000011410 */
[----:B-1----:R-:W-:-:S04]  /*ba60*/  IADD3 R12, P3, R16, R4, RZ ;  /* 0x00000004100c7210 */ /* 0x002fc80007f7e0ff */
[----:B------:R-:W-:Y:S01]  /*ba70*/  IADD3 R12, P2, R2, R12, RZ ;  /* 0x0000000c020c7210 */ /* 0x000fe20007f5e0ff */
[----:B------:R-:W-:Y:S01]  /*ba80*/  IMAD.X R13, R17, 0x1, R7, P3 ;  /* 0x00000001110d7824 */ /* 0x000fe200018e0607 */
[-C--:B------:R-:W-:Y:S01]  /*ba90*/  IADD3 R16, P4, R16, R5.reuse, RZ ;  /* 0x0000000510107210 */ /* 0x080fe20007f9e0ff */
[----:B------:R-:W-:Y:S02]  /*baa0*/  IMAD.SHL.U32 R18, R11, 0x8, RZ ;  /* 0x000000080b127824 */ /* 0x000fe400078e00ff */
[----:B------:R-:W-:Y:S02]  /*bab0*/  IMAD.X R13, R10, 0x1, R13, P2 ;  /* 0x000000010a0d7824 */ /* 0x000fe400010e060d */
[----:B------:R-:W-:Y:S01]  /*bac0*/  IMAD.X R17, R17, 0x1, R8, P4 ;  /* 0x0000000111117824 */ /* 0x000fe200020e0608 */
[C---:B------:R-:W-:Y:S02]  /*bad0*/  IADD3 R14, P1, R18.reuse, R4, RZ ;  /* 0x00000004120e7210 */ /* 0x040fe40007f3e0ff */
[----:B------:R-:W-:Y:S01]  /*bae0*/  SHF.R.S32.HI R19, RZ, 0x1f, R18 ;  /* 0x0000001fff137819 */ /* 0x000fe20000011412 */
[----:B------:R0:W4:Y:S01]  /*baf0*/  LDG.E.U8 R3, desc[UR44][R12.64] ;  /* 0x0000002c0c037981 */ /* 0x000122000c1e1100 */
[----:B------:R-:W-:-:S02]  /*bb00*/  IADD3 R18, P4, R18, R5, RZ ;  /* 0x0000000512127210 */ /* 0x000fc40007f9e0ff */
[C---:B------:R-:W-:Y:S01]  /*bb10*/  IADD3 R16, P3, R2.reuse, R16, RZ ;  /* 0x0000001002107210 */ /* 0x040fe20007f7e0ff */
[C---:B------:R-:W-:Y:S01]  /*bb20*/  IMAD.X R15, R19.reuse, 0x1, R7, P1 ;  /* 0x00000001130f7824 */ /* 0x040fe200008e0607 */
[C---:B------:R-:W-:Y:S02]  /*bb30*/  IADD3 R14, P2, R2.reuse, R14, RZ ;  /* 0x0000000e020e7210 */ /* 0x040fe40007f5e0ff */
[----:B0-----:R-:W-:Y:S01]  /*bb40*/  IADD3 R12, P1, R2, R18, RZ ;  /* 0x00000012020c7210 */ /* 0x001fe20007f3e0ff */
[----:B------:R-:W-:Y:S02]  /*bb50*/  IMAD.X R13, R19, 0x1, R8, P4 ;  /* 0x00000001130d7824 */ /* 0x000fe400020e0608 */
[C---:B------:R-:W-:Y:S02]  /*bb60*/  IMAD.X R17, R10.reuse, 0x1, R17, P3 ;  /* 0x000000010a117824 */ /* 0x040fe400018e0611 */
[C---:B------:R-:W-:Y:S02]  /*bb70*/  IMAD.X R15, R10.reuse, 0x1, R15, P2 ;  /* 0x000000010a0f7824 */ /* 0x040fe400010e060f */
[----:B------:R-:W-:Y:S01]  /*bb80*/  IMAD.X R13, R10, 0x1, R13, P1 ;  /* 0x000000010a0d7824 */ /* 0x000fe200008e060d */
[----:B------:R0:W4:Y:S04]  /*bb90*/  LDG.E.U8 R22, desc[UR44][R16.64] ;  /* 0x0000002c10167981 */ /* 0x000128000c1e1100 */
[----:B------:R-:W4:Y:S01]  /*bba0*/  LDG.E.U8 R21, desc[UR44][R14.64] ;  /* 0x0000002c0e157981 */ /* 0x000f22000c1e1100 */
[----:B0-----:R-:W-:-:S05]  /*bbb0*/  IMAD R16, R11, 0x9, RZ ;  /* 0x000000090b107824 */ /* 0x001fca00078e02ff */
[----:B------:R-:W-:Y:S01]  /*bbc0*/  SHF.R.S32.HI R17, RZ, 0x1f, R16 ;  /* 0x0000001fff117819 */ /* 0x000fe20000011410 */
[----:B--2---:R0:W-:Y:S04]  /*bbd0*/  STL [R1+0x20c], R0 ;  /* 0x00020c0001007387 */ /* 0x0041e80000100800 */
[----:B0-----:R0:W2:Y:S02]  /*bbe0*/  LDG.E.U8 R0, desc[UR44][R12.64] ;  /* 0x0000002c0c007981 */ /* 0x0010a4000c1e1100 */
[----:B0-----:R-:W-:-:S04]  /*bbf0*/  IADD3 R12, P3, R16, R4, RZ ;  /* 0x00000004100c7210 */ /* 0x001fc80007f7e0ff */
[----:B------:R-:W-:Y:S01]  /*bc00*/  IADD3 R12, P2, R2, R12, RZ ;  /* 0x0000000c020c7210 */ /* 0x000fe20007f5e0ff */
[----:B------:R-:W-:Y:S01]  /*bc10*/  IMAD.X R13, R17, 0x1, R7, P3 ;  /* 0x00000001110d7824 */ /* 0x000fe200018e0607 */
[----:B---3--:R-:W-:Y:S03]  /*bc20*/  STL [R1+0x208], R20 ;  /* 0x0002081401007387 */ /* 0x008fe60000100800 */
[----:B------:R-:W-:Y:S01]  /*bc30*/  IMAD.X R13, R10, 0x1, R13, P2 ;  /* 0x000000010a0d7824 */ /* 0x000fe200010e060d */
[----:B----4-:R-:W-:Y:S04]  /*bc40*/  STL [R1+0x204], R9 ;  /* 0x0002040901007387 */ /* 0x010fe80000100800 */
[----:B------:R0:W-:Y:S04]  /*bc50*/  STL [R1+0x200], R6 ;  /* 0x0002000601007387 */ /* 0x0001e80000100800 */
[----:B0-----:R0:W3:Y:S01]  /*bc60*/  LDG.E.U8 R6, desc[UR44][R12.64] ;  /* 0x0000002c0c067981 */ /* 0x0010e2000c1e1100 */
[----:B------:R-:W-:Y:S01]  /*bc70*/  IADD3 R16, P4, R16, R5, RZ ;  /* 0x0000000510107210 */ /* 0x000fe20007f9e0ff */
[----:B------:R-:W-:-:S03]  /*bc80*/  IMAD R18, R11, 0xa, RZ ;  /* 0x0000000a0b127824 */ /* 0x000fc600078e02ff */
[----:B------:R-:W-:Y:S01]  /*bc90*/  IADD3 R16, P3, R2, R16, RZ ;  /* 0x0000001002107210 */ /* 0x000fe20007f7e0ff */
[----:B------:R-:W-:Y:S01]  /*bca0*/  IMAD.X R17, R17, 0x1, R8, P4 ;  /* 0x0000000111117824 */ /* 0x000fe200020e0608 */
[----:B------:R-:W-:Y:S02]  /*bcb0*/  IADD3 R14, P1, R18, R4, RZ ;  /* 0x00000004120e7210 */ /* 0x000fe40007f3e0ff */
[----:B------:R-:W-:Y:S01]  /*bcc0*/  SHF.R.S32.HI R19, RZ, 0x1f, R18 ;  /* 0x0000001fff137819 */ /* 0x000fe20000011412 */
[----:B------:R-:W-:Y:S01]  /*bcd0*/  IMAD.X R17, R10, 0x1, R17, P3 ;  /* 0x000000010a117824 */ /* 0x000fe200018e0611 */
[----:B------:R-:W-:Y:S02]  /*bce0*/  IADD3 R18, P4, R18, R5, RZ ;  /* 0x0000000512127210 */ /* 0x000fe40007f9e0ff */
[C---:B------:R-:W-:Y:S01]  /*bcf0*/  IADD3 R14, P2, R2.reuse, R14, RZ ;  /* 0x0000000e020e7210 */ /* 0x040fe20007f5e0ff */
[C---:B------:R-:W-:Y:S01]  /*bd00*/  IMAD.X R15, R19.reuse, 0x1, R7, P1 ;  /* 0x00000001130f7824 */ /* 0x040fe200008e0607 */
[----:B0-----:R-:W-:Y:S01]  /*bd10*/  IADD3 R12, P1, R2, R18, RZ ;  /* 0x00000012020c7210 */ /* 0x001fe20007f3e0ff */
[----:B------:R0:W4:Y:S01]  /*bd20*/  LDG.E.U8 R20, desc[UR44][R16.64] ;  /* 0x0000002c10147981 */ /* 0x000122000c1e1100 */
[----:B------:R-:W-:-:S02]  /*bd30*/  IMAD.X R13, R19, 0x1, R8, P4 ;  /* 0x00000001130d7824 */ /* 0x000fc400020e0608 */
[C---:B------:R-:W-:Y:S02]  /*bd40*/  IMAD.X R15, R10.reuse, 0x1, R15, P2 ;  /* 0x000000010a0f7824 */ /* 0x040fe400010e060f */
[----:B------:R-:W-:Y:S01]  /*bd50*/  IMAD.X R13, R10, 0x1, R13, P1 ;  /* 0x000000010a0d7824 */ /* 0x000fe200008e060d */
[----:B------:R1:W-:Y:S01]  /*bd60*/  STL [R1+0x244], R3 ;  /* 0x0002440301007387 */ /* 0x0003e20000100800 */
[----:B0-----:R-:W-:-:S03]  /*bd70*/  IMAD R16, R11, 0xb, RZ ;  /* 0x0000000b0b107824 */ /* 0x001fc600078e02ff */
[----:B------:R-:W4:Y:S02]  /*bd80*/  LDG.E.U8 R9, desc[UR44][R14.64] ;  /* 0x0000002c0e097981 */ /* 0x000f24000c1e1100 */
[----:B------:R-:W-:Y:S02]  /*bd90*/  SHF.R.S32.HI R17, RZ, 0x1f, R16 ;  /* 0x0000001fff117819 */ /* 0x000fe40000011410 */
[----:B-1----:R0:W4:Y:S02]  /*bda0*/  LDG.E.U8 R3, desc[UR44][R12.64] ;  /* 0x0000002c0c037981 */ /* 0x002124000c1e1100 */
[----:B0-----:R-:W-:-:S04]  /*bdb0*/  IADD3 R12, P3, R16, R4, RZ ;  /* 0x00000004100c7210 */ /* 0x001fc80007f7e0ff */
[----:B------:R-:W-:Y:S01]  /*bdc0*/  IADD3 R12, P2, R2, R12, RZ ;  /* 0x0000000c020c7210 */ /* 0x000fe20007f5e0ff */
[----:B------:R-:W-:Y:S01]  /*bdd0*/  IMAD.X R13, R17, 0x1, R7, P3 ;  /* 0x00000001110d7824 */ /* 0x000fe200018e0607 */
[----:B------:R0:W-:Y:S03]  /*bde0*/  STL [R1+0x240], R22 ;  /* 0x0002401601007387 */ /* 0x0001e60000100800 */
[----:B------:R-:W-:Y:S01]  /*bdf0*/  IMAD.X R13, R10, 0x1, R13, P2 ;  /* 0x000000010a0d7824 */ /* 0x000fe200010e060d */
[----:B------:R1:W-:Y:S01]  /*be00*/  STL [R1+0x1fc], R21 ;  /* 0x0001fc1501007387 */ /* 0x0003e20000100800 */
[----:B------:R-:W-:Y:S01]  /*be10*/  IMAD R18, R11, 0xc, RZ ;  /* 0x0000000c0b127824 */ /* 0x000fe200078e02ff */
[----:B------:R-:W-:-:S04]  /*be20*/  IADD3 R16, P4, R16, R5, RZ ;  /* 0x0000000510107210 */ /* 0x000fc80007f9e0ff */
[C---:B------:R-:W-:Y:S01]  /*be30*/  IADD3 R14, P1, R18.reuse, R4, RZ ;  /* 0x00000004120e7210 */ /* 0x040fe20007f3e0ff */
[----:B------:R-:W-:Y:S01]  /*be40*/  IMAD.X R17, R17, 0x1, R8, P4 ;  /* 0x0000000111117824 */ /* 0x000fe200020e0608 */
[----:B------:R-:W-:Y:S02]  /*be50*/  SHF.R.S32.HI R19, RZ, 0x1f, R18 ;  /* 0x0000001fff137819 */ /* 0x000fe40000011412 */
[----:B------:R-:W-:Y:S02]  /*be60*/  IADD3 R18, P4, R18, R5, RZ ;  /* 0x0000000512127210 */ /* 0x000fe40007f9e0ff */
[C---:B------:R-:W-:Y:S01]  /*be70*/  IADD3 R16, P3, R2.reuse, R16, RZ ;  /* 0x0000001002107210 */ /* 0x040fe20007f7e0ff */
[----:B------:R-:W-:Y:S01]  /*be80*/  IMAD.X R15, R19, 0x1, R7, P1 ;  /* 0x00000001130f7824 */ /* 0x000fe200008e0607 */
[----:B------:R-:W-:-:S03]  /*be90*/  IADD3 R14, P2, R2, R14, RZ ;  /* 0x0000000e020e7210 */ /* 0x000fc60007f5e0ff */
[C---:B------:R-:W-:Y:S02]  /*bea0*/  IMAD.X R17, R10.reuse, 0x1, R17, P3 ;  /* 0x000000010a117824 */ /* 0x040fe400018e0611 */
[----:B------:R-:W-:-:S03]  /*beb0*/  IMAD.X R15, R10, 0x1, R15, P2 ;  /* 0x000000010a0f7824 */ /* 0x000fc600010e060f */
[----:B0-----:R-:W4:Y:S04]  /*bec0*/  LDG.E.U8 R22, desc[UR44][R16.64] ;  /* 0x0000002c10167981 */ /* 0x001f28000c1e1100 */
[----:B-1----:R-:W4:Y:S04]  /*bed0*/  LDG.E.U8 R21, desc[UR44][R14.64] ;  /* 0x0000002c0e157981 */ /* 0x002f28000c1e1100 */
[----:B--2---:R0:W-:Y:S04]  /*bee0*/  STL [R1+0x1f8], R0 ;  /* 0x0001f80001007387 */ /* 0x0041e80000100800 */
[----:B0-----:R0:W2:Y:S02]  /*bef0*/  LDG.E.U8 R0, desc[UR44][R12.64] ;  /* 0x0000002c0c007981 */ /* 0x0010a4000c1e1100 */
[----:B0-----:R-:W-:Y:S01]  /*bf00*/  IADD3 R12, P1, R2, R18, RZ ;  /* 0x00000012020c7210 */ /* 0x001fe20007f3e0ff */
[----:B------:R-:W-:-:S04]  /*bf10*/  IMAD.X R13, R19, 0x1, R8, P4 ;  /* 0x00000001130d7824 */ /* 0x000fc800020e0608 */
[----:B------:R-:W-:Y:S01]  /*bf20*/  IMAD.X R13, R10, 0x1, R13, P1 ;  /* 0x000000010a0d7824 */ /* 0x000fe200008e060d */
[----:B---3--:R0:W-:Y:S04]  /*bf30*/  STL [R1+0x1f4], R6 ;  /* 0x0001f40601007387 */ /* 0x0081e80000100800 */
[----:B0-----:R0:W3:Y:S01]  /*bf40*/  LDG.E.U8 R6, desc[UR44][R12.64] ;  /* 0x0000002c0c067981 */ /* 0x0010e2000c1e1100 */
[C---:B------:R-:W-:Y:S02]  /*bf50*/  IMAD R16, R11.reuse, 0xd, RZ ;  /* 0x0000000d0b107824 */ /* 0x040fe400078e02ff */
[----:B------:R-:W-:-:S03]  /*bf60*/  IMAD R17, R11, 0xe, RZ ;  /* 0x0000000e0b117824 */ /* 0x000fc600078e02ff */
[-C--:B------:R-:W-:Y:S02]  /*bf70*/  IADD3 R18, P2, R16, R4.reuse, RZ ;  /* 0x0000000410127210 */ /* 0x080fe40007f5e0ff */
[----:B------:R-:W-:Y:S01]  /*bf80*/  SHF.R.S32.HI R15, RZ, 0x1f, R16 ;  /* 0x0000001fff0f7819 */ /* 0x000fe20000011410 */
[----:B----4-:R1:W-:Y:S01]  /*bf90*/  STL [R1+0x1f0], R20 ;  /* 0x0001f01401007387 */ /* 0x0103e20000100800 */
[C---:B------:R-:W-:Y:S02]  /*bfa0*/  IADD3 R14, P4, R17.reuse, R4, RZ ;  /* 0x00000004110e7210 */ /* 0x040fe40007f9e0ff */
[-C--:B0-----:R-:W-:Y:S02]  /*bfb0*/  IADD3 R12, P5, R17, R5.reuse, RZ ;  /* 0x00000005110c7210 */ /* 0x081fe40007fbe0ff */
[----:B------:R-:W-:Y:S02]  /*bfc0*/  IADD3 R18, P1, R2, R18, RZ ;  /* 0x0000001202127210 */ /* 0x000fe40007f3e0ff */
[----:B-1----:R-:W-:Y:S01]  /*bfd0*/  SHF.R.S32.HI R20, RZ, 0x1f, R17 ;  /* 0x0000001fff147819 */ /* 0x002fe20000011411 */
[----:B------:R-:W-:Y:S01]  /*bfe0*/  IMAD.X R17, R15, 0x1, R7, P2 ;  /* 0x000000010f117824 */ /* 0x000fe200010e0607 */
[----:B------:R-:W-:Y:S03]  /*bff0*/  STL [R1+0x1ec], R9 ;  /* 0x0001ec0901007387 */ /* 0x000fe60000100800 */
[----:B------:R-:W-:Y:S01]  /*c000*/  IMAD.X R19, R10, 0x1, R17, P1 ;  /* 0x000000010a137824 */ /* 0x000fe200008e0611 */
[----:B------:R-:W-:Y:S01]  /*c010*/  IADD3 R16, P3, R16, R5, RZ ;  /* 0x0000000510107210 */ /* 0x000fe20007f7e0ff */
[----:B------:R0:W-:Y:S01]  /*c020*/  STL [R1+0x1e8], R3 ;  /* 0x0001e80301007387 */ /* 0x0001e20000100800 */
[----:B------:R-:W-:-:S02]  /*c030*/  IADD3 R14, P1, R2, R14, RZ ;  /* 0x0000000e020e7210 */ /* 0x000fc40007f3e0ff */
[C---:B------:R-:W-:Y:S01]  /*c040*/  IADD3 R16, P2, R2.reuse, R16, RZ ;  /* 0x0000001002107210 */ /* 0x040fe20007f5e0ff */
[--C-:B------:R-:W-:Y:S01]  /*c050*/  IMAD.X R15, R15, 0x1, R8.reuse, P3 ;  /* 0x000000010f0f7824 */ /* 0x100fe200018e0608 */
[----:B------:R-:W-:Y:S01]  /*c060*/  IADD3 R12, P3, R2, R12, RZ ;  /* 0x0000000c020c7210 */ /* 0x000fe20007f7e0ff */
[----:B0-----:R-:W4:Y:S01]  /*c070*/  LDG.E.U8 R3, desc[UR44][R18.64] ;  /* 0x0000002c12037981 */ /* 0x001f22000c1e1100 */
[C---:B------:R-:W-:Y:S02]  /*c080*/  IMAD.X R13, R20.reuse, 0x1, R7, P4 ;  /* 0x00000001140d7824 */ /* 0x040fe400020e0607 */
[----:B------:R-:W-:Y:S02]  /*c090*/  IMAD.X R20, R20, 0x1, R8, P5 ;  /* 0x0000000114147824 */ /* 0x000fe400028e0608 */
[C---:B------:R-:W-:Y:S02]  /*c0a0*/  IMAD.X R17, R10.reuse, 0x1, R15, P2 ;  /* 0x000000010a117824 */ /* 0x040fe400010e060f */
[----:B------:R-:W-:-:S02]  /*c0b0*/  IMAD.X R15, R10, 0x1, R13, P1 ;  /* 0x000000010a0f7824 */ /* 0x000fc400008e060d */
[----:B------:R-:W-:Y:S02]  /*c0c0*/  IMAD.X R13, R10, 0x1, R20, P3 ;  /* 0x000000010a0d7824 */ /* 0x000fe400018e0614 */
        /* <DEDUP_REMOVED lines=9> */
[----:B------:R-:W-:Y:S03]  /*c160*/  STL [R1+0x1d0], R22 ;  /* 0x0001d01601007387 */ /* 0x000fe60000100800 */
[----:B------:R-:W-:Y:S01]  /*c170*/  IMAD.X R13, R10, 0x1, R13, P2 ;  /* 0x000000010a0d7824 */ /* 0x000fe200010e060d */
[----:B------:R-:W-:Y:S04]  /*c180*/  STL [R1+0x1cc], R21 ;  /* 0x0001cc1501007387 */ /* 0x000fe80000100800 */
[----:B---3--:R0:W-:Y:S04]  /*c190*/  STL [R1+0x1c8], R6 ;  /* 0x0001c80601007387 */ /* 0x0081e80000100800 */
[----:B0-----:R0:W3:Y:S01]  /*c1a0*/  LDG.E.U8 R6, desc[UR44][R12.64] ;  /* 0x0000002c0c067981 */ /* 0x0010e2000c1e1100 */
[----:B------:R-:W-:Y:S01]  /*c1b0*/  IMAD.SHL.U32 R18, R11, 0x10, RZ ;  /* 0x000000100b127824 */ /* 0x000fe200078e00ff */
[----:B------:R-:W-:-:S04]  /*c1c0*/  IADD3 R16, P4, R16, R5, RZ ;  /* 0x0000000510107210 */ /* 0x000fc80007f9e0ff */
[----:B------:R-:W-:Y:S01]  /*c1d0*/  IADD3 R14, P1, R18, R4, RZ ;  /* 0x00000004120e7210 */ /* 0x000fe20007f3e0ff */
[----:B------:R-:W-:Y:S01]  /*c1e0*/  IMAD.X R17, R17, 0x1, R8, P4 ;  /* 0x0000000111117824 */ /* 0x000fe200020e0608 */
[----:B------:R-:W-:Y:S02]  /*c1f0*/  SHF.R.S32.HI R19, RZ, 0x1f, R18 ;  /* 0x0000001fff137819 */ /* 0x000fe40000011412 */
[----:B------:R-:W-:Y:S02]  /*c200*/  IADD3 R16, P3, R2, R16, RZ ;  /* 0x0000001002107210 */ /* 0x000fe40007f7e0ff */
[----:B------:R-:W-:Y:S01]  /*c210*/  IADD3 R18, P4, R18, R5, RZ ;  /* 0x0000000512127210 */ /* 0x000fe20007f9e0ff */
[C---:B------:R-:W-:Y:S01]  /*c220*/  IMAD.X R15, R19.reuse, 0x1, R7, P1 ;  /* 0x00000001130f7824 */ /* 0x040fe200008e0607 */
[----:B------:R-:W-:Y:S01]  /*c230*/  IADD3 R14, P2, R2, R14, RZ ;  /* 0x0000000e020e7210 */ /* 0x000fe20007f5e0ff */
[----:B------:R-:W-:Y:S01]  /*c240*/  IMAD.X R17, R10, 0x1, R17, P3 ;  /* 0x000000010a117824 */ /* 0x000fe200018e0611 */
[----:B0-----:R-:W-:Y:S01]  /*c250*/  IADD3 R12, P1, R2, R18, RZ ;  /* 0x00000012020c7210 */ /* 0x001fe20007f3e0ff */
[----:B------:R-:W-:-:S02]  /*c260*/  IMAD.X R13, R19, 0x1, R8, P4 ;  /* 0x00000001130d7824 */ /* 0x000fc400020e0608 */
[C---:B------:R-:W-:Y:S01]  /*c270*/  IMAD.X R15, R10.reuse, 0x1, R15, P2 ;  /* 0x000000010a0f7824 */ /* 0x040fe200010e060f */
[----:B------:R0:W3:Y:S01]  /*c280*/  LDG.E.U8 R22, desc[UR44][R16.64] ;  /* 0x0000002c10167981 */ /* 0x0000e2000c1e1100 */
[----:B------:R-:W-:-:S03]  /*c290*/  IMAD.X R13, R10, 0x1, R13, P1 ;  /* 0x000000010a0d7824 */ /* 0x000fc600008e060d */
[----:B------:R-:W3:Y:S01]  /*c2a0*/  LDG.E.U8 R21, desc[UR44][R14.64] ;  /* 0x0000002c0e157981 */ /* 0x000ee2000c1e1100 */
[----:B0-----:R-:W-:-:S03]  /*c2b0*/  IMAD R16, R11, 0x11, RZ ;  /* 0x000000110b107824 */ /* 0x001fc600078e02ff */
[----:B----4-:R0:W-:Y:S02]  /*c2c0*/  STL [R1+0x1c4], R3 ;  /* 0x0001c40301007387 */ /* 0x0101e40000100800 */
[----:B------:R-:W-:Y:S02]  /*c2d0*/  SHF.R.S32.HI R17, RZ, 0x1f, R16 ;  /* 0x0000001fff117819 */ /* 0x000fe40000011410 */
[----:B0-----:R0:W4:Y:S02]  /*c2e0*/  LDG.E.U8 R3, desc[UR44][R12.64] ;  /* 0x0000002c0c037981 */ /* 0x001124000c1e1100 */
        /* <DEDUP_REMOVED lines=26> */
[----:B------:R-:W-:-:S05]  /*c490*/  IMAD R16, R11, 0x13, RZ ;  /* 0x000000130b107824 */ /* 0x000fca00078e02ff */
[----:B------:R-:W-:Y:S02]  /*c4a0*/  SHF.R.S32.HI R17, RZ, 0x1f, R16 ;  /* 0x0000001fff117819 */ /* 0x000fe40000011410 */
[----:B0-----:R-:W-:-:S04]  /*c4b0*/  IADD3 R12, P3, R16, R4, RZ ;  /* 0x00000004100c7210 */ /* 0x001fc80007f7e0ff */
[----:B------:R-:W-:Y:S01]  /*c4c0*/  IADD3 R12, P2, R2, R12, RZ ;  /* 0x0000000c020c7210 */ /* 0x000fe20007f5e0ff */
[----:B------:R-:W-:Y:S01]  /*c4d0*/  IMAD.X R13, R17, 0x1, R7, P3 ;  /* 0x00000001110d7824 */ /* 0x000fe200018e0607 */
[----:B------:R-:W-:Y:S01]  /*c4e0*/  IADD3 R16, P4, R16, R5, RZ ;  /* 0x0000000510107210 */ /* 0x000fe20007f9e0ff */
[----:B------:R-:W-:Y:S02]  /*c4f0*/  IMAD R18, R11, 0x14, RZ ;  /* 0x000000140b127824 */ /* 0x000fe400078e02ff */
[----:B------:R-:W-:Y:S01]  /*c500*/  IMAD.X R13, R10, 0x1, R13, P2 ;  /* 0x000000010a0d7824 */ /* 0x000fe200010e060d */
[----:B------:R-:W-:Y:S01]  /*c510*/  STL [R1+0x238], R22 ;  /* 0x0002381601007387 */ /* 0x000fe20000100800 */
[----:B------:R-:W-:Y:S01]  /*c520*/  IMAD.X R17, R17, 0x1, R8, P4 ;  /* 0x0000000111117824 */ /* 0x000fe200020e0608 */
[----:B------:R-:W-:Y:S02]  /*c530*/  IADD3 R14, P1, R18, R4, RZ ;  /* 0x00000004120e7210 */ /* 0x000fe40007f3e0ff */
[----:B------:R-:W-:Y:S01]  /*c540*/  STL [R1+0x1bc], R21 ;  /* 0x0001bc1501007387 */ /* 0x000fe20000100800 */
[----:B------:R-:W-:-:S02]  /*c550*/  SHF.R.S32.HI R19, RZ, 0x1f, R18 ;  /* 0x0000001fff137819 */ /* 0x000fc40000011412 */
[----:B------:R-:W-:Y:S01]  /*c560*/  IADD3 R18, P4, R18, R5, RZ ;  /* 0x0000000512127210 */ /* 0x000fe20007f9e0ff */
[----:B----4-:R0:W-:Y:S01]  /*c570*/  STL [R1+0x1b8], R3 ;  /* 0x0001b80301007387 */ /* 0x0101e20000100800 */
[C---:B------:R-:W-:Y:S01]  /*c580*/  IADD3 R16, P3, R2.reuse, R16, RZ ;  /* 0x0000001002107210 */ /* 0x040fe20007f7e0ff */
[----:B------:R-:W-:Y:S01]  /*c590*/  IMAD.X R15, R19, 0x1, R7, P1 ;  /* 0x00000001130f7824 */ /* 0x000fe200008e0607 */
[----:B------:R-:W-:Y:S01]  /*c5a0*/  IADD3 R14, P2, R2, R14, RZ ;  /* 0x0000000e020e7210 */ /* 0x000fe20007f5e0ff */
[----:B0-----:R0:W4:Y:S02]  /*c5b0*/  LDG.E.U8 R3, desc[UR44][R12.64] ;  /* 0x0000002c0c037981 */ /* 0x001124000c1e1100 */
[C---:B------:R-:W-:Y:S02]  /*c5c0*/  IMAD.X R17, R10.reuse, 0x1, R17, P3 ;  /* 0x000000010a117824 */ /* 0x040fe400018e0611 */
[----:B------:R-:W-:-:S03]  /*c5d0*/  IMAD.X R15, R10, 0x1, R15, P2 ;  /* 0x000000010a0f7824 */ /* 0x000fc600010e060f */
[----:B------:R1:W4:Y:S01]  /*c5e0*/  LDG.E.U8 R22, desc[UR44][R16.64] ;  /* 0x0000002c10167981 */ /* 0x000322000c1e1100 */
[----:B0-----:R-:W-:Y:S01]  /*c5f0*/  IADD3 R12, P1, R2, R18, RZ ;  /* 0x00000012020c7210 */ /* 0x001fe20007f3e0ff */
[----:B------:R-:W-:Y:S02]  /*c600*/  IMAD.X R13, R19, 0x1, R8, P4 ;  /* 0x00000001130d7824 */ /* 0x000fe400020e0608 */
[----:B------:R-:W4:Y:S02]  /*c610*/  LDG.E.U8 R21, desc[UR44][R14.64] ;  /* 0x0000002c0e157981 */ /* 0x000f24000c1e1100 */
[----:B------:R-:W-:Y:S02]  /*c620*/  IMAD.X R13, R10, 0x1, R13, P1 ;  /* 0x000000010a0d7824 */ /* 0x000fe400008e060d */
[----:B-1----:R-:W-:-:S05]  /*c630*/  IMAD R16, R11, 0x15, RZ ;  /* 0x000000150b107824 */ /* 0x002fca00078e02ff */
        /* <DEDUP_REMOVED lines=11> */
[----:B------:R-:W-:Y:S01]  /*c6f0*/  IMAD R18, R11, 0x16, RZ ;  /* 0x000000160b127824 */ /* 0x000fe200078e02ff */
        /* <DEDUP_REMOVED lines=47> */
[C---:B0-----:R-:W-:Y:S02]  /*c9f0*/  IADD3 R12, P3, R16.reuse, R4, RZ ;  /* 0x00000004100c7210 */ /* 0x041fe40007f7e0ff */
[----:B------:R-:W-:Y:S02]  /*ca00*/  IADD3 R16, P4, R16, R5, RZ ;  /* 0x0000000510107210 */ /* 0x000fe40007f9e0ff */
[C---:B------:R-:W-:Y:S01]  /*ca10*/  IADD3 R12, P2, R2.reuse, R12, RZ ;  /* 0x0000000c020c7210 */ /* 0x040fe20007f5e0ff */
[----:B------:R-:W-:Y:S01]  /*ca20*/  IMAD.X R13, R17, 0x1, R7, P3 ;  /* 0x00000001110d7824 */ /* 0x000fe200018e0607 */
[----:B------:R-:W-:Y:S01]  /*ca30*/  IADD3 R16, P3, R2, R16, RZ ;  /* 0x0000001002107210 */ /* 0x000fe20007f7e0ff */
[----:B------:R-:W-:Y:S02]  /*ca40*/  IMAD R18, R11, 0x1a, RZ ;  /* 0x0000001a0b127824 */ /* 0x000fe400078e02ff */
[----:B------:R-:W-:Y:S01]  /*ca50*/  IMAD.X R13, R10, 0x1, R13, P2 ;  /* 0x000000010a0d7824 */ /* 0x000fe200010e060d */
[----:B------:R0:W-:Y:S01]  /*ca60*/  STL [R1+0x180], R20 ;  /* 0x0001801401007387 */ /* 0x0001e20000100800 */
[----:B------:R-:W-:Y:S01]  /*ca70*/  IMAD.X R17, R17, 0x1, R8, P4 ;  /* 0x0000000111117824 */ /* 0x000fe200020e0608 */
[----:B------:R-:W-:-:S02]  /*ca80*/  IADD3 R14, P1, R18, R4, RZ ;  /* 0x00000004120e7210 */ /* 0x000fc40007f3e0ff */
[----:B------:R-:W-:Y:S01]  /*ca90*/  STL [R1+0x224], R9 ;  /* 0x0002240901007387 */ /* 0x000fe20000100800 */
[----:B------:R-:W-:Y:S01]  /*caa0*/  SHF.R.S32.HI R19, RZ, 0x1f, R18 ;  /* 0x0000001fff137819 */ /* 0x000fe20000011412 */
[----:B------:R-:W-:Y:S01]  /*cab0*/  IMAD.X R17, R10, 0x1, R17, P3 ;  /* 0x000000010a117824 */ /* 0x000fe200018e0611 */
[----:B------:R-:W-:Y:S01]  /*cac0*/  IADD3 R18, P4, R18, R5, RZ ;  /* 0x0000000512127210 */ /* 0x000fe20007f9e0ff */
[----:B----4-:R1:W-:Y:S01]  /*cad0*/  STL [R1+0x220], R3 ;  /* 0x0002200301007387 */ /* 0x0103e20000100800 */
[----:B------:R-:W-:Y:S01]  /*cae0*/  IADD3 R14, P2, R2, R14, RZ ;  /* 0x0000000e020e7210 */ /* 0x000fe20007f5e0ff */
[----:B------:R-:W-:Y:S02]  /*caf0*/  IMAD.X R15, R19, 0x1, R7, P1 ;  /* 0x00000001130f7824 */ /* 0x000fe400008e0607 */
[----:B0-----:R-:W4:Y:S04]  /*cb00*/  LDG.E.U8 R20, desc[UR44][R16.64] ;  /* 0x0000002c10147981 */ /* 0x001f28000c1e1100 */
[----:B-1----:R0:W4:Y:S01]  /*cb10*/  LDG.E.U8 R3, desc[UR44][R12.64] ;  /* 0x0000002c0c037981 */ /* 0x002122000c1e1100 */
[----:B------:R-:W-:-:S05]  /*cb20*/  IMAD.X R15, R10, 0x1, R15, P2 ;  /* 0x000000010a0f7824 */ /* 0x000fca00010e060f */
[----:B------:R-:W4:Y:S01]  /*cb30*/  LDG.E.U8 R9, desc[UR44][R14.64] ;  /* 0x0000002c0e097981 */ /* 0x000f22000c1e1100 */
[----:B0-----:R-:W-:Y:S01]  /*cb40*/  IADD3 R12, P1, R2, R18, RZ ;  /* 0x00000012020c7210 */ /* 0x001fe20007f3e0ff */
[----:B------:R-:W-:-:S04]  /*cb50*/  IMAD.X R13, R19, 0x1, R8, P4 ;  /* 0x00000001130d7824 */ /* 0x000fc800020e0608 */
[----:B------:R-:W-:Y:S02]  /*cb60*/  IMAD.X R13, R10, 0x1, R13, P1 ;  /* 0x000000010a0d7824 */ /* 0x000fe400008e060d */
[----:B------:R-:W-:-:S05]  /*cb70*/  IMAD R16, R11, 0x1b, RZ ;  /* 0x0000001b0b107824 */ /* 0x000fca00078e02ff */
        /* <DEDUP_REMOVED lines=26> */
[----:B------:R1:W3:Y:S01]  /*cd20*/  LDG.E.U8 R21, desc[UR44][R14.64] ;  /* 0x0000002c0e157981 */ /* 0x0002e2000c1e1100 */
[----:B0-----:R-:W-:-:S03]  /*cd30*/  IMAD R16, R11, 0x1d, RZ ;  /* 0x0000001d0b107824 */ /* 0x001fc600078e02ff */
[----:B----4-:R0:W-:Y:S01]  /*cd40*/  STL [R1+0x174], R3 ;  /* 0x0001740301007387 */ /* 0x0101e20000100800 */
[----:B------:R-:W-:Y:S01]  /*cd50*/  IMAD R17, R11, 0x1e, RZ ;  /* 0x0000001e0b117824 */ /* 0x000fe200078e02ff */
[-C--:B------:R-:W-:Y:S02]  /*cd60*/  IADD3 R18, P2, R16, R4.reuse, RZ ;  /* 0x0000000410127210 */ /* 0x080fe40007f5e0ff */
[----:B-1----:R-:W-:Y:S01]  /*cd70*/  SHF.R.S32.HI R15, RZ, 0x1f, R16 ;  /* 0x0000001fff0f7819 */ /* 0x002fe20000011410 */
[----:B0-----:R0:W4:Y:S01]  /*cd80*/  LDG.E.U8 R3, desc[UR44][R12.64] ;  /* 0x0000002c0c037981 */ /* 0x001122000c1e1100 */
[C---:B------:R-:W-:Y:S02]  /*cd90*/  IADD3 R14, P4, R17.reuse, R4, RZ ;  /* 0x00000004110e7210 */ /* 0x040fe40007f9e0ff */
[----:B------:R-:W-:Y:S01]  /*cda0*/  IADD3 R18, P1, R2, R18, RZ ;  /* 0x0000001202127210 */ /* 0x000fe20007f3e0ff */
[----:B------:R1:W-:Y:S01]  /*cdb0*/  STL [R1+0x170], R20 ;  /* 0x0001701401007387 */ /* 0x0003e20000100800 */
[----:B0-----:R-:W-:-:S02]  /*cdc0*/  IADD3 R12, P5, R17, R5, RZ ;  /* 0x00000005110c7210 */ /* 0x001fc40007fbe0ff */
[----:B-1----:R-:W-:Y:S01]  /*cdd0*/  SHF.R.S32.HI R20, RZ, 0x1f, R17 ;  /* 0x0000001fff147819 */ /* 0x002fe20000011411 */
[C---:B------:R-:W-:Y:S01]  /*cde0*/  IMAD.X R17, R15.reuse, 0x1, R7, P2 ;  /* 0x000000010f117824 */ /* 0x040fe200010e0607 */
[----:B------:R0:W-:Y:S03]  /*cdf0*/  STL [R1+0x16c], R9 ;  /* 0x00016c0901007387 */ /* 0x0001e60000100800 */
[----:B------:R-:W-:Y:S01]  /*ce00*/  IMAD.X R19, R10, 0x1, R17, P1 ;  /* 0x000000010a137824 */ /* 0x000fe200008e0611 */
[----:B------:R-:W-:Y:S01]  /*ce10*/  IADD3 R16, P3, R16, R5, RZ ;  /* 0x0000000510107210 */ /* 0x000fe20007f7e0ff */
[----:B------:R-:W-:Y:S01]  /*ce20*/  IMAD.X R13, R20, 0x1, R7, P4 ;  /* 0x00000001140d7824 */ /* 0x000fe200020e0607 */
[C---:B------:R-:W-:Y:S02]  /*ce30*/  IADD3 R14, P1, R2.reuse, R14, RZ ;  /* 0x0000000e020e7210 */ /* 0x040fe40007f3e0ff */
[C---:B------:R-:W-:Y:S01]  /*ce40*/  IADD3 R16, P2, R2.reuse, R16, RZ ;  /* 0x0000001002107210 */ /* 0x040fe20007f5e0ff */
[--C-:B------:R-:W-:Y:S01]  /*ce50*/  IMAD.X R15, R15, 0x1, R8.reuse, P3 ;  /* 0x000000010f0f7824 */ /* 0x100fe200018e0608 */
[----:B------:R-:W-:Y:S01]  /*ce60*/  IADD3 R12, P3, R2, R12, RZ ;  /* 0x0000000c020c7210 */ /* 0x000fe20007f7e0ff */
[----:B------:R-:W-:-:S02]  /*ce70*/  IMAD.X R20, R20, 0x1, R8, P5 ;  /* 0x0000000114147824 */ /* 0x000fc400028e0608 */
[C---:B------:R-:W-:Y:S02]  /*ce80*/  IMAD.X R17, R10.reuse, 0x1, R15, P2 ;  /* 0x000000010a117824 */ /* 0x040fe400010e060f */
[C---:B------:R-:W-:Y:S02]  /*ce90*/  IMAD.X R15, R10.reuse, 0x1, R13, P1 ;  /* 0x000000010a0f7824 */ /* 0x040fe400008e060d */
[----:B------:R-:W-:Y:S02]  /*cea0*/  IMAD.X R13, R10, 0x1, R20, P3 ;  /* 0x000000010a0d7824 */ /* 0x000fe400018e0614 */
[----:B------:R1:W4:Y:S04]  /*ceb0*/  LDG.E.U8 R20, desc[UR44][R16.64] ;  /* 0x0000002c10147981 */ /* 0x000328000c1e1100 */
[----:B0-----:R-:W4:Y:S04]  /*cec0*/  LDG.E.U8 R9, desc[UR44][R14.64] ;  /* 0x0000002c0e097981 */ /* 0x001f28000c1e1100 */
[----:B--2---:R0:W-:Y:S04]  /*ced0*/  STL [R1+0x160], R0 ;  /* 0x0001600001007387 */ /* 0x0041e80000100800 */
[----:B0-----:R-:W2:Y:S04]  /*cee0*/  LDG.E.U8 R0, desc[UR44][R18.64] ;  /* 0x0000002c12007981 */ /* 0x001ea8000c1e1100 */
[----:B---3--:R0:W-:Y:S04]  /*cef0*/  STL [R1+0x154], R6 ;  /* 0x0001540601007387 */ /* 0x0081e80000100800 */
[----:B0-----:R0:W3:Y:S01]  /*cf00*/  LDG.E.U8 R6, desc[UR44][R12.64] ;  /* 0x0000002c0c067981 */ /* 0x0010e2000c1e1100 */
[----:B-1----:R-:W-:-:S05]  /*cf10*/  IMAD R16, R11, 0x1f, RZ ;  /* 0x0000001f0b107824 */ /* 0x002fca00078e02ff */
[----:B------:R-:W-:Y:S02]  /*cf20*/  SHF.R.S32.HI R17, RZ, 0x1f, R16 ;  /* 0x0000001fff117819 */ /* 0x000fe40000011410 */
[----:B0-----:R-:W-:-:S04]  /*cf30*/  IADD3 R12, P3, R16, R4, RZ ;  /* 0x00000004100c7210 */ /* 0x001fc80007f7e0ff */
[----:B------:R-:W-:Y:S01]  /*cf40*/  IADD3 R12, P2, R2, R12, RZ ;  /* 0x0000000c020c7210 */ /* 0x000fe20007f5e0ff */
[----:B------:R-:W-:Y:S01]  /*cf50*/  IMAD.X R13, R17, 0x1, R7, P3 ;  /* 0x00000001110d7824 */ /* 0x000fe200018e0607 */
[----:B------:R-:W-:Y:S01]  /*cf60*/  IADD3 R16, P4, R16, R5, RZ ;  /* 0x0000000510107210 */ /* 0x000fe20007f9e0ff */
[----:B------:R-:W-:Y:S02]  /*cf70*/  IMAD.SHL.U32 R18, R11, 0x20, RZ ;  /* 0x000000200b127824 */ /* 0x000fe400078e00ff */
        /* <DEDUP_REMOVED lines=317> */
[----:B------:R-:W-:Y:S01]  /*e350*/  IADD3 R14, P2, R2, R14, RZ ;  /* 0x0000000e020e7210 */ /* 0x000fe20007f5e0ff */
[----:B------:R-:W-:Y:S01]  /*e360*/  IMAD.X R15, R19, 0x1, R7, P1 ;  /* 0x00000001130f7824 */ /* 0x000fe200008e0607 */
[----:B0-----:R-:W4:Y:S03]  /*e370*/  LDG.E.U8 R20, desc[UR44][R16.64] ;  /* 0x0000002c10147981 */ /* 0x001f26000c1e1100 */
[----:B------:R-:W-:-:S05]  /*e380*/  IMAD.X R15, R10, 0x1, R15, P2 ;  /* 0x000000010a0f7824 */ /* 0x000fca00010e060f */
        /* <DEDUP_REMOVED lines=32> */
[----:B------:R0:W4:Y:S02]  /*e590*/  LDG.E.U8 R21, desc[UR44][R14.64] ;  /* 0x0000002c0e157981 */ /* 0x000124000c1e1100 */
[----:B------:R-:W-:Y:S02]  /*e5a0*/  IMAD.X R13, R10, 0x1, R13, P1 ;  /* 0x000000010a0d7824 */ /* 0x000fe400008e060d */
[----:B-1----:R-:W-:-:S05]  /*e5b0*/  IMAD R16, R11, 0x39, RZ ;  /* 0x000000390b107824 */ /* 0x002fca00078e02ff */
[----:B------:R-:W-:Y:S01]  /*e5c0*/  SHF.R.S32.HI R17, RZ, 0x1f, R16 ;  /* 0x0000001fff117819 */ /* 0x000fe20000011410 */
[----:B------:R-:W-:-:S05]  /*e5d0*/  IMAD R18, R11, 0x3a, RZ ;  /* 0x0000003a0b127824 */ /* 0x000fca00078e02ff */
[----:B0-----:R-:W-:Y:S02]  /*e5e0*/  IADD3 R14, P1, R18, R4, RZ ;  /* 0x00000004120e7210 */ /* 0x001fe40007f3e0ff */
[----:B------:R-:W-:-:S05]  /*e5f0*/  SHF.R.S32.HI R19, RZ, 0x1f, R18 ;  /* 0x0000001fff137819 */ /* 0x000fca0000011412 */
[----:B------:R-:W-:Y:S01]  /*e600*/  IMAD.X R15, R19, 0x1, R7, P1 ;  /* 0x00000001130f7824 */ /* 0x000fe200008e0607 */
[----:B--2---:R0:W-:Y:S04]  /*e610*/  STL [R1+0x5c], R0 ;  /* 0x00005c0001007387 */ /* 0x0041e80000100800 */
[----:B0-----:R0:W2:Y:S02]  /*e620*/  LDG.E.U8 R0, desc[UR44][R12.64] ;  /* 0x0000002c0c007981 */ /* 0x0010a4000c1e1100 */
[----:B0-----:R-:W-:-:S04]  /*e630*/  IADD3 R12, P3, R16, R4, RZ ;  /* 0x00000004100c7210 */ /* 0x001fc80007f7e0ff */
[----:B------:R-:W-:Y:S01]  /*e640*/  IADD3 R12, P2, R2, R12, RZ ;  /* 0x0000000c020c7210 */ /* 0x000fe20007f5e0ff */
[----:B------:R-:W-:Y:S01]  /*e650*/  IMAD.X R13, R17, 0x1, R7, P3 ;  /* 0x00000001110d7824 */ /* 0x000fe200018e0607 */
[----:B------:R-:W-:-:S03]  /*e660*/  IADD3 R16, P4, R16, R5, RZ ;  /* 0x0000000510107210 */ /* 0x000fc60007f9e0ff */
[----:B------:R-:W-:Y:S01]  /*e670*/  IMAD.X R13, R10, 0x1, R13, P2 ;  /* 0x000000010a0d7824 */ /* 0x000fe200010e060d */
[----:B------:R0:W-:Y:S01]  /*e680*/  STL [R1+0x58], R20 ;  /* 0x0000581401007387 */ /* 0x0001e20000100800 */
[C---:B------:R-:W-:Y:S01]  /*e690*/  IADD3 R16, P3, R2.reuse, R16, RZ ;  /* 0x0000001002107210 */ /* 0x040fe20007f7e0ff */
[----:B------:R-:W-:Y:S01]  /*e6a0*/  IMAD.X R17, R17, 0x1, R8, P4 ;  /* 0x0000000111117824 */ /* 0x000fe200020e0608 */
[----:B------:R-:W-:Y:S01]  /*e6b0*/  IADD3 R14, P2, R2, R14, RZ ;  /* 0x0000000e020e7210 */ /* 0x000fe20007f5e0ff */
[----:B0-----:R0:W2:Y:S02]  /*e6c0*/  LDG.E.U8 R20, desc[UR44][R12.64] ;  /* 0x0000002c0c147981 */ /* 0x0010a4000c1e1100 */
[C---:B------:R-:W-:Y:S02]  /*e6d0*/  IMAD.X R17, R10.reuse, 0x1, R17, P3 ;  /* 0x000000010a117824 */ /* 0x040fe400018e0611 */
[----:B------:R-:W-:Y:S01]  /*e6e0*/  IMAD.X R15, R10, 0x1, R15, P2 ;  /* 0x000000010a0f7824 */ /* 0x000fe200010e060f */
[----:B------:R1:W-:Y:S04]  /*e6f0*/  STL [R1+0x168], R9 ;  /* 0x0001680901007387 */ /* 0x0003e80000100800 */
[----:B---3--:R3:W-:Y:S04]  /*e700*/  STL [R1+0x164], R6 ;  /* 0x0001640601007387 */ /* 0x0087e80000100800 */
[----:B-1----:R1:W2:Y:S04]  /*e710*/  LDG.E.U8 R9, desc[UR44][R16.64] ;  /* 0x0000002c10097981 */ /* 0x0022a8000c1e1100 */
[----:B---3--:R3:W2:Y:S01]  /*e720*/  LDG.E.U8 R6, desc[UR44][R14.64] ;  /* 0x0000002c0e067981 */ /* 0x0086a2000c1e1100 */
[----:B------:R-:W-:-:S04]  /*e730*/  IADD3 R18, P4, R18, R5, RZ ;  /* 0x0000000512127210 */ /* 0x000fc80007f9e0ff */
[----:B0-----:R-:W-:Y:S01]  /*e740*/  IADD3 R12, P1, R2, R18, RZ ;  /* 0x00000012020c7210 */ /* 0x001fe20007f3e0ff */
[----:B------:R-:W-:Y:S02]  /*e750*/  IMAD.X R13, R19, 0x1, R8, P4 ;  /* 0x00000001130d7824 */ /* 0x000fe400020e0608 */
[----:B-1----:R-:W-:Y:S02]  /*e760*/  IMAD R16, R11, 0x3b, RZ ;  /* 0x0000003b0b107824 */ /* 0x002fe400078e02ff */
[----:B------:R-:W-:-:S03]  /*e770*/  IMAD.X R13, R10, 0x1, R13, P1 ;  /* 0x000000010a0d7824 */ /* 0x000fc600008e060d */
[----:B------:R-:W-:Y:S01]  /*e780*/  SHF.R.S32.HI R17, RZ, 0x1f, R16 ;  /* 0x0000001fff117819 */ /* 0x000fe20000011410 */
[----:B----4-:R0:W-:Y:S01]  /*e790*/  STL [R1+0x15c], R3 ;  /* 0x00015c0301007387 */ /* 0x0101e20000100800 */
[----:B------:R-:W-:-:S03]  /*e7a0*/  IMAD R18, R11, 0x3c, RZ ;  /* 0x0000003c0b127824 */ /* 0x000fc600078e02ff */
[----:B0-----:R0:W4:Y:S02]  /*e7b0*/  LDG.E.U8 R3, desc[UR44][R12.64] ;  /* 0x0000002c0c037981 */ /* 0x001124000c1e1100 */
[-C--:B---3--:R-:W-:Y:S02]  /*e7c0*/  IADD3 R14, P1, R18, R4.reuse, RZ ;  /* 0x00000004120e7210 */ /* 0x088fe40007f3e0ff */
[----:B------:R-:W-:Y:S02]  /*e7d0*/  SHF.R.S32.HI R19, RZ, 0x1f, R18 ;  /* 0x0000001fff137819 */ /* 0x000fe40000011412 */
[C---:B0-----:R-:W-:Y:S02]  /*e7e0*/  IADD3 R12, P3, R16.reuse, R4, RZ ;  /* 0x00000004100c7210 */ /* 0x041fe40007f7e0ff */
[----:B------:R-:W-:Y:S02]  /*e7f0*/  IADD3 R16, P4, R16, R5, RZ ;  /* 0x0000000510107210 */ /* 0x000fe40007f9e0ff */
[C---:B------:R-:W-:Y:S01]  /*e800*/  IADD3 R12, P2, R2.reuse, R12, RZ ;  /* 0x0000000c020c7210 */ /* 0x040fe20007f5e0ff */
[C---:B------:R-:W-:Y:S01]  /*e810*/  IMAD.X R13, R17.reuse, 0x1, R7, P3 ;  /* 0x00000001110d7824 */ /* 0x040fe200018e0607 */
[----:B------:R-:W-:Y:S01]  /*e820*/  IADD3 R16, P3, R2, R16, RZ ;  /* 0x0000001002107210 */ /* 0x000fe20007f7e0ff */
[----:B------:R-:W-:-:S02]  /*e830*/  IMAD.X R17, R17, 0x1, R8, P4 ;  /* 0x0000000111117824 */ /* 0x000fc400020e0608 */
[----:B------:R-:W-:Y:S01]  /*e840*/  IMAD.X R13, R10, 0x1, R13, P2 ;  /* 0x000000010a0d7824 */ /* 0x000fe200010e060d */
[----:B------:R0:W-:Y:S01]  /*e850*/  STL [R1+0x158], R22 ;  /* 0x0001581601007387 */ /* 0x0001e20000100800 */
[----:B------:R-:W-:Y:S01]  /*e860*/  IADD3 R18, P4, R18, R5, RZ ;  /* 0x0000000512127210 */ /* 0x000fe20007f9e0ff */
[----:B------:R-:W-:Y:S01]  /*e870*/  IMAD.X R15, R19, 0x1, R7, P1 ;  /* 0x00000001130f7824 */ /* 0x000fe200008e0607 */
[----:B------:R-:W-:Y:S01]  /*e880*/  IADD3 R14, P2, R2, R14, RZ ;  /* 0x0000000e020e7210 */ /* 0x000fe20007f5e0ff */
[----:B------:R-:W-:Y:S01]  /*e890*/  STL [R1+0x54], R21 ;  /* 0x0000541501007387 */ /* 0x000fe20000100800 */
[----:B------:R-:W-:-:S03]  /*e8a0*/  IMAD.X R17, R10, 0x1, R17, P3 ;  /* 0x000000010a117824 */ /* 0x000fc600018e0611 */
[----:B------:R-:W-:Y:S02]  /*e8b0*/  IMAD.X R15, R10, 0x1, R15, P2 ;  /* 0x000000010a0f7824 */ /* 0x000fe400010e060f */
[----:B0-----:R0:W3:Y:S04]  /*e8c0*/  LDG.E.U8 R22, desc[UR44][R16.64] ;  /* 0x0000002c10167981 */ /* 0x0010e8000c1e1100 */
[----:B------:R1:W3:Y:S01]  /*e8d0*/  LDG.E.U8 R217, desc[UR44][R14.64] ;  /* 0x0000002c0ed97981 */ /* 0x0002e2000c1e1100 */
[C---:B0-----:R-:W-:Y:S02]  /*e8e0*/  IMAD R16, R11.reuse, 0x3d, RZ ;  /* 0x0000003d0b107824 */ /* 0x041fe400078e02ff */
[----:B-1----:R-:W-:Y:S01]  /*e8f0*/  IMAD R15, R11, 0x3e, RZ ;  /* 0x0000003e0b0f7824 */ /* 0x002fe200078e02ff */
[----:B--2---:R0:W-:Y:S04]  /*e900*/  STL [R1+0x50], R0 ;  /* 0x0000500001007387 */ /* 0x0041e80000100800 */
[----:B0-----:R0:W2:Y:S02]  /*e910*/  LDG.E.U8 R0, desc[UR44][R12.64] ;  /* 0x0000002c0c007981 */ /* 0x0010a4000c1e1100 */
[----:B0-----:R-:W-:Y:S01]  /*e920*/  IADD3 R12, P1, R2, R18, RZ ;  /* 0x00000012020c7210 */ /* 0x001fe20007f3e0ff */
[----:B------:R-:W-:-:S04]  /*e930*/  IMAD.X R13, R19, 0x1, R8, P4 ;  /* 0x00000001130d7824 */ /* 0x000fc800020e0608 */
[----:B------:R-:W-:Y:S01]  /*e940*/  IMAD.X R13, R10, 0x1, R13, P1 ;  /* 0x000000010a0d7824 */ /* 0x000fe200008e060d */
[CC--:B------:R-:W-:Y:S02]  /*e950*/  IADD3 R18, P3, R16.reuse, R4.reuse, RZ ;  /* 0x0000000410127210 */ /* 0x0c0fe40007f7e0ff */
[----:B------:R-:W-:Y:S02]  /*e960*/  SHF.R.S32.HI R19, RZ, 0x1f, R16 ;  /* 0x0000001fff137819 */ /* 0x000fe40000011410 */
[----:B------:R0:W3:Y:S01]  /*e970*/  LDG.E.U8 R21, desc[UR44][R12.64] ;  /* 0x0000002c0c157981 */ /* 0x0000e2000c1e1100 */
[----:B------:R-:W-:Y:S02]  /*e980*/  IADD3 R16, P4, R16, R5, RZ ;  /* 0x0000000510107210 */ /* 0x000fe40007f9e0ff */
[----:B------:R-:W-:Y:S01]  /*e990*/  IADD3 R14, P1, R15, R4, RZ ;  /* 0x000000040f0e7210 */ /* 0x000fe20007f3e0ff */
[----:B------:R-:W-:Y:S01]  /*e9a0*/  IMAD.X R17, R19, 0x1, R7, P3 ;  /* 0x0000000113117824 */ /* 0x000fe200018e0607 */
[----:B------:R-:W-:Y:S01]  /*e9b0*/  IADD3 R18, P3, R2, R18, RZ ;  /* 0x0000001202127210 */ /* 0x000fe20007f7e0ff */
[----:B------:R1:W-:Y:S01]  /*e9c0*/  STL [R1+0x4c], R20 ;  /* 0x00004c1401007387 */ /* 0x0003e20000100800 */
[----:B0-----:R-:W-:-:S02]  /*e9d0*/  SHF.R.S32.HI R13, RZ, 0x1f, R15 ;  /* 0x0000001fff0d7819 */ /* 0x001fc4000001140f */
[----:B------:R-:W-:Y:S01]  /*e9e0*/  IADD3 R12, P2, R15, R5, RZ ;  /* 0x000000050f0c7210 */ /* 0x000fe20007f5e0ff */
[--C-:B------:R-:W-:Y:S01]  /*e9f0*/  IMAD.X R15, R19, 0x1, R8.reuse, P4 ;  /* 0x00000001130f7824 */ /* 0x100fe200020e0608 */
[C---:B------:R-:W-:Y:S02]  /*ea00*/  IADD3 R16, P4, R2.reuse, R16, RZ ;  /* 0x0000001002107210 */ /* 0x040fe40007f9e0ff */
[C---:B------:R-:W-:Y:S01]  /*ea10*/  IADD3 R14, P5, R2.reuse, R14, RZ ;  /* 0x0000000e020e7210 */ /* 0x040fe20007fbe0ff */
[C---:B-1----:R-:W-:Y:S01]  /*ea20*/  IMAD.X R20, R13.reuse, 0x1, R7, P1 ;  /* 0x000000010d147824 */ /* 0x042fe200008e0607 */
[----:B------:R-:W-:Y:S01]  /*ea30*/  IADD3 R12, P1, R2, R12, RZ ;  /* 0x0000000c020c7210 */ /* 0x000fe20007f3e0ff */
[----:B------:R-:W-:Y:S02]  /*ea40*/  IMAD.X R13, R13, 0x1, R8, P2 ;  /* 0x000000010d0d7824 */ /* 0x000fe400010e0608 */
[C---:B------:R-:W-:Y:S02]  /*ea50*/  IMAD.X R19, R10.reuse, 0x1, R17, P3 ;  /* 0x000000010a137824 */ /* 0x040fe400018e0611 */
[----:B------:R-:W-:-:S02]  /*ea60*/  IMAD.X R17, R10, 0x1, R15, P4 ;  /* 0x000000010a117824 */ /* 0x000fc400020e060f */
[C---:B------:R-:W-:Y:S01]  /*ea70*/  IMAD.X R15, R10.reuse, 0x1, R20, P5 ;  /* 0x000000010a0f7824 */ /* 0x040fe200028e0614 */
[----:B------:R-:W3:Y:S01]  /*ea80*/  LDG.E.U8 R216, desc[UR44][R18.64] ;  /* 0x0000002c12d87981 */ /* 0x000ee2000c1e1100 */
[----:B------:R-:W-:-:S03]  /*ea90*/  IMAD.X R13, R10, 0x1, R13, P1 ;  /* 0x000000010a0d7824 */ /* 0x000fc600008e060d */
[----:B------:R0:W-:Y:S04]  /*eaa0*/  STL [R1+0x48], R9 ;  /* 0x0000480901007387 */ /* 0x0001e80000100800 */
[----:B------:R-:W3:Y:S04]  /*eab0*/  LDG.E.U8 R23, desc[UR44][R16.64] ;  /* 0x0000002c10177981 */ /* 0x000ee8000c1e1100 */
[----:B------:R1:W-:Y:S04]  /*eac0*/  STL [R1+0x44], R6 ;  /* 0x0000440601007387 */ /* 0x0003e80000100800 */
[----:B0-----:R-:W3:Y:S04]  /*ead0*/  LDG.E.U8 R9, desc[UR44][R14.64] ;  /* 0x0000002c0e097981 */ /* 0x001ee8000c1e1100 */
[----:B-1----:R0:W3:Y:S04]  /*eae0*/  LDG.E.U8 R6, desc[UR44][R12.64] ;  /* 0x0000002c0c067981 */ /* 0x0020e8000c1e1100 */
[----:B----4-:R1:W-:Y:S01]  /*eaf0*/  STL [R1+0x40], R3 ;  /* 0x0000400301007387 */ /* 0x0103e20000100800 */
[----:B------:R-:W-:-:S05]  /*eb00*/  IMAD R20, R11, 0x3f, RZ ;  /* 0x0000003f0b147824 */ /* 0x000fca00078e02ff */
[----:B0-----:R-:W-:Y:S02]  /*eb10*/  SHF.R.S32.HI R12, RZ, 0x1f, R20 ;  /* 0x0000001fff0c7819 */ /* 0x001fe40000011414 */
[----:B------:R-:W-:Y:S01]  /*eb20*/  IADD3 R18, P6, R20, R4, RZ ;  /* 0x0000000414127210 */ /* 0x000fe20007fde0ff */
[----:B-1----:R-:W-:-:S04]  /*eb30*/  IMAD.SHL.U32 R3, R11, 0x2, RZ ;  /* 0x000000020b037824 */ /* 0x002fc800078e00ff */
[----:B------:R-:W-:Y:S01]  /*eb40*/  IMAD.X R12, R12, 0x1, R7, P6 ;  /* 0x000000010c0c7824 */ /* 0x000fe200030e0607 */
[----:B------:R-:W-:Y:S01]  /*eb50*/  IADD3 R18, P6, R2, R18, RZ ;  /* 0x0000001202127210 */ /* 0x000fe20007fde0ff */
[----:B------:R-:W-:-:S04]  /*eb60*/  IMAD.IADD R3, R3, 0x1, R4 ;  /* 0x0000000103037824 */ /* 0x000fc800078e0204 */
[----:B------:R-:W-:Y:S01]  /*eb70*/  IMAD.X R19, R10, 0x1, R12, P6 ;  /* 0x000000010a137824 */ /* 0x000fe200030e060c */
[----:B------:R-:W-:Y:S01]  /*eb80*/  IADD3 R16, P1, R2, R3, RZ ;  /* 0x0000000302107210 */ /* 0x000fe20007f3e0ff */
[----:B--2---:R0:W-:Y:S04]  /*eb90*/  STL [R1+0x34], R0 ;  /* 0x0000340001007387 */ /* 0x0041e80000100800 */
[----:B---3--:R1:W-:Y:S01]  /*eba0*/  STL [R1+0x30], R22 ;  /* 0x0000301601007387 */ /* 0x0083e20000100800 */
[C---:B0-----:R-:W-:Y:S02]  /*ebb0*/  IMAD.SHL.U32 R0, R11.reuse, 0x2, RZ ;  /* 0x000000020b007824 */ /* 0x041fe400078e00ff */
[----:B-1----:R-:W-:Y:S02]  /*ebc0*/  IMAD.SHL.U32 R22, R11, 0x2, RZ ;  /* 0x000000020b167824 */ /* 0x002fe400078e00ff */
[----:B------:R-:W-:Y:S01]  /*ebd0*/  IMAD.IADD R0, R0, 0x1, R5 ;  /* 0x0000000100007824 */ /* 0x000fe200078e0205 */
[----:B------:R0:W-:Y:S02]  /*ebe0*/  STL [R1+0x2c], R217 ;  /* 0x00002cd901007387 */ /* 0x0001e40000100800 */
[----:B------:R-:W-:-:S02]  /*ebf0*/  IADD3 RZ, P5, R22, R4, RZ ;  /* 0x0000000416ff7210 */ /* 0x000fc40007fbe0ff */
[----:B------:R-:W-:Y:S01]  /*ec00*/  IADD3 RZ, P3, R22, R5, RZ ;  /* 0x0000000516ff7210 */ /* 0x000fe20007f7e0ff */
[----:B------:R1:W-:Y:S01]  /*ec10*/  STL [R1+0x28], R21 ;  /* 0x0000281501007387 */ /* 0x0003e20000100800 */
[----:B------:R-:W-:Y:S02]  /*ec20*/  SHF.R.S32.HI R22, RZ, 0x1f, R22 ;  /* 0x0000001fff167819 */ /* 0x000fe40000011416 */
[----:B------:R-:W-:Y:S01]  /*ec30*/  IADD3 R14, P2, R2, R0, RZ ;  /* 0x00000000020e7210 */ /* 0x000fe20007f5e0ff */
[C---:B------:R-:W-:Y:S01]  /*ec40*/  IMAD R0, R11.reuse, 0x3, RZ ;  /* 0x000000030b007824 */ /* 0x040fe200078e02ff */
[----:B0-----:R0:W2:Y:S01]  /*ec50*/  LDG.E.U8 R217, desc[UR44][R18.64] ;  /* 0x0000002c12d97981 */ /* 0x0010a2000c1e1100 */
[----:B------:R-:W-:Y:S02]  /*ec60*/  IMAD.X R15, R22, 0x1, R7, P5 ;  /* 0x00000001160f7824 */ /* 0x000fe400028e0607 */
[----:B-1----:R-:W-:Y:S02]  /*ec70*/  IMAD R21, R11, 0x3, RZ ;  /* 0x000000030b157824 */ /* 0x002fe400078e02ff */
[----:B------:R-:W-:-:S03]  /*ec80*/  IMAD.IADD R0, R0, 0x1, R4 ;  /* 0x0000000100007824 */ /* 0x000fc600078e0204 */
[C---:B------:R-:W-:Y:S02]  /*ec90*/  IADD3 RZ, P4, R21.reuse, R4, RZ ;  /* 0x0000000415ff7210 */ /* 0x040fe40007f9e0ff */
[----:B------:R-:W-:Y:S02]  /*eca0*/  IADD3 RZ, P5, R21, R5, RZ ;  /* 0x0000000515ff7210 */ /* 0x000fe40007fbe0ff */
[----:B------:R-:W-:Y:S01]  /*ecb0*/  SHF.R.S32.HI R21, RZ, 0x1f, R21 ;  /* 0x0000001fff157819 */ /* 0x000fe20000011415 */
[----:B------:R-:W-:Y:S01]  /*ecc0*/  IMAD.X R22, R22, 0x1, R8, P3 ;  /* 0x0000000116167824 */ /* 0x000fe200018e0608 */
[----:B------:R-:W-:Y:S01]  /*ecd0*/  IADD3 R12, P3, R2, R0, RZ ;  /* 0x00000000020c7210 */ /* 0x000fe20007f7e0ff */
[C---:B------:R-:W-:Y:S02]  /*ece0*/  IMAD.X R17, R10.reuse, 0x1, R15, P1 ;  /* 0x000000010a117824 */ /* 0x040fe400008e060f */
[----:B------:R-:W-:Y:S01]  /*ecf0*/  IMAD.X R13, R21, 0x1, R7, P4 ;  /* 0x00000001150d7824 */ /* 0x000fe200020e0607 */
[----:B------:R1:W-:Y:S01]  /*ed00*/  STL [R1+0x24], R216 ;  /* 0x000024d801007387 */ /* 0x0003e20000100800 */
[----:B------:R-:W-:-:S02]  /*ed10*/  IMAD.X R15, R10, 0x1, R22, P2 ;  /* 0x000000010a0f7824 */ /* 0x000fc400010e0616 */
[----:B------:R-:W-:Y:S01]  /*ed20*/  IMAD.X R13, R10, 0x1, R13, P3 ;  /* 0x000000010a0d7824 */ /* 0x000fe200018e060d */
[----:B------:R3:W-:Y:S04]  /*ed30*/  STL [R1+0x20], R23 ;  /* 0x0000201701007387 */ /* 0x0007e80000100800 */
[----:B-1----:R-:W4:Y:S04]  /*ed40*/  LDG.E.U8 R216, desc[UR44][R16.64] ;  /* 0x0000002c10d87981 */ /* 0x002f28000c1e1100 */
[----:B------:R1:W-:Y:S04]  /*ed50*/  STL [R1+0x128], R9 ;  /* 0x0001280901007387 */ /* 0x0003e80000100800 */
[----:B---3--:R-:W3:Y:S04]  /*ed60*/  LDG.E.U8 R23, desc[UR44][R14.64] ;  /* 0x0000002c0e177981 */ /* 0x008ee8000c1e1100 */
[----:B------:R0:W-:Y:S04]  /*ed70*/  STL [R1+0x124], R6 ;  /* 0x0001240601007387 */ /* 0x0001e80000100800 */
[----:B-1----:R1:W3:Y:S01]  /*ed80*/  LDG.E.U8 R9, desc[UR44][R12.64] ;  /* 0x0000002c0c097981 */ /* 0x0022e2000c1e1100 */
[----:B0-----:R-:W-:-:S04]  /*ed90*/  IMAD R6, R11, 0x3, RZ ;  /* 0x000000030b067824 */ /* 0x001fc800078e02ff */
[----:B------:R-:W-:Y:S02]  /*eda0*/  IMAD.IADD R6, R6, 0x1, R5 ;  /* 0x0000000106067824 */ /* 0x000fe400078e0205 */
[----:B------:R-:W-:-:S03]  /*edb0*/  IMAD.X R21, R21, 0x1, R8, P5 ;  /* 0x0000000115157824 */ /* 0x000fc600028e0608 */
[----:B------:R-:W-:-:S05]  /*edc0*/  IADD3 R18, P4, R2, R6, RZ ;  /* 0x0000000602127210 */ /* 0x000fca0007f9e0ff */
[----:B------:R-:W-:-:S05]  /*edd0*/  IMAD.X R19, R10, 0x1, R21, P4 ;  /* 0x000000010a137824 */ /* 0x000fca00020e0615 */
[----:B------:R-:W3:Y:S01]  /*ede0*/  LDG.E.U8 R218, desc[UR44][R18.64] ;  /* 0x0000002c12da7981 */ /* 0x000ee2000c1e1100 */
[C---:B------:R-:W-:Y:S02]  /*edf0*/  IMAD.SHL.U32 R0, R11.reuse, 0x4, RZ ;  /* 0x000000040b007824 */ /* 0x040fe400078e00ff */
[C---:B-1----:R-:W-:Y:S02]  /*ee00*/  IMAD.SHL.U32 R13, R11.reuse, 0x4, RZ ;  /* 0x000000040b0d7824 */ /* 0x042fe400078e00ff */
[----:B------:R-:W-:Y:S02]  /*ee10*/  IMAD.IADD R0, R0, 0x1, R5 ;  /* 0x0000000100007824 */ /* 0x000fe400078e0205 */
[----:B------:R-:W-:Y:S01]  /*ee20*/  IMAD.SHL.U32 R3, R11, 0x4, RZ ;  /* 0x000000040b037824 */ /* 0x000fe200078e00ff */
[----:B------:R-:W-:Y:S01]  /*ee30*/  IADD3 RZ, P1, R13, R4, RZ ;  /* 0x000000040dff7210 */ /* 0x000fe20007f3e0ff */
[C---:B------:R-:W-:Y:S01]  /*ee40*/  IMAD R12, R11.reuse, 0x5, RZ ;  /* 0x000000050b0c7824 */ /* 0x040fe200078e02ff */
[----:B------:R-:W-:Y:S01]  /*ee50*/  IADD3 R14, P2, R2, R0, RZ ;  /* 0x00000000020e7210 */ /* 0x000fe20007f5e0ff */
[----:B------:R-:W-:Y:S01]  /*ee60*/  IMAD R0, R11, 0x5, RZ ;  /* 0x000000050b007824 */ /* 0x000fe200078e02ff */
[----:B------:R-:W-:Y:S01]  /*ee70*/  IADD3 RZ, P5, R13, R5, RZ ;  /* 0x000000050dff7210 */ /* 0x000fe20007fbe0ff */
[--C-:B------:R-:W-:Y:S01]  /*ee80*/  IMAD.IADD R3, R3, 0x1, R4.reuse ;  /* 0x0000000103037824 */ /* 0x100fe200078e0204 */
[----:B------:R-:W-:Y:S01]  /*ee90*/  SHF.R.S32.HI R13, RZ, 0x1f, R13 ;  /* 0x0000001fff0d7819 */ /* 0x000fe2000001140d */
[----:B------:R-:W-:Y:S01]  /*eea0*/  IMAD.IADD R0, R0, 0x1, R4 ;  /* 0x0000000100007824 */ /* 0x000fe200078e0204 */
[----:B------:R-:W-:-:S02]  /*eeb0*/  IADD3 RZ, P6, R12, R4, RZ ;  /* 0x000000040cff7210 */ /* 0x000fc40007fde0ff */
[----:B------:R-:W-:Y:S01]  /*eec0*/  SHF.R.S32.HI R21, RZ, 0x1f, R12 ;  /* 0x0000001fff157819 */ /* 0x000fe2000001140c */
[C-C-:B------:R-:W-:Y:S01]  /*eed0*/  IMAD.X R15, R13.reuse, 0x1, R7.reuse, P1 ;  /* 0x000000010d0f7824 */ /* 0x140fe200008e0607 */
[----:B------:R-:W-:Y:S01]  /*eee0*/  IADD3 R16, P3, R2, R3, RZ ;  /* 0x0000000302107210 */ /* 0x000fe20007f7e0ff */
[----:B------:R-:W-:Y:S01]  /*eef0*/  IMAD.X R13, R13, 0x1, R8, P5 ;  /* 0x000000010d0d7824 */ /* 0x000fe200028e0608 */
[----:B------:R-:W-:Y:S01]  /*ef00*/  IADD3 RZ, P4, R12, R5, RZ ;  /* 0x000000050cff7210 */ /* 0x000fe20007f9e0ff */
[----:B------:R-:W-:Y:S01]  /*ef10*/  IMAD.X R22, R21, 0x1, R7, P6 ;  /* 0x0000000115167824 */ /* 0x000fe200030e0607 */
[----:B------:R-:W-:Y:S01]  /*ef20*/  IADD3 R12, P1, R2, R0, RZ ;  /* 0x00000000020c7210 */ /* 0x000fe20007f3e0ff */
[----:B------:R-:W-:Y:S02]  /*ef30*/  IMAD R0, R11, 0x5, RZ ;  /* 0x000000050b007824 */ /* 0x000fe400078e02ff */
[C---:B------:R-:W-:Y:S02]  /*ef40*/  IMAD.X R17, R10.reuse, 0x1, R15, P3 ;  /* 0x000000010a117824 */ /* 0x040fe400018e060f */
[----:B------:R-:W-:-:S02]  /*ef50*/  IMAD.X R15, R10, 0x1, R13, P2 ;  /* 0x000000010a0f7824 */ /* 0x000fc400010e060d */
[----:B------:R-:W-:Y:S02]  /*ef60*/  IMAD.X R13, R10, 0x1, R22, P1 ;  /* 0x000000010a0d7824 */ /* 0x000fe400008e0616 */
[----:B------:R-:W-:-:S03]  /*ef70*/  IMAD.IADD R0, R0, 0x1, R5 ;  /* 0x0000000100007824 */ /* 0x000fc600078e0205 */
[----:B------:R-:W3:Y:S01]  /*ef80*/  LDG.E.U8 R22, desc[UR44][R12.64] ;  /* 0x0000002c0c167981 */ /* 0x000ee2000c1e1100 */
[----:B------:R-:W-:-:S03]  /*ef90*/  IMAD.X R21, R21, 0x1, R8, P4 ;  /* 0x0000000115157824 */ /* 0x000fc600020e0608 */
[----:B--2---:R0:W-:Y:S04]  /*efa0*/  STL [R1+0x118], R217 ;  /* 0x000118d901007387 */ /* 0x0041e80000100800 */
[----:B0-----:R0:W2:Y:S02]  /*efb0*/  LDG.E.U8 R217, desc[UR44][R16.64] ;  /* 0x0000002c10d97981 */ /* 0x0010a4000c1e1100 */
[----:B0-----:R-:W-:Y:S01]  /*efc0*/  IADD3 R16, P1, R2, R0, RZ ;  /* 0x0000000002107210 */ /* 0x001fe20007f3e0ff */
[C---:B------:R-:W-:Y:S01]  /*efd0*/  IMAD R17, R11.reuse, 0x6, RZ ;  /* 0x000000060b117824 */ /* 0x040fe200078e02ff */
[----:B----4-:R0:W-:Y:S04]  /*efe0*/  STL [R1+0x114], R216 ;  /* 0x000114d801007387 */ /* 0x0101e80000100800 */
[----:B---3--:R-:W-:Y:S04]  /*eff0*/  STL [R1+0x110], R23 ;  /* 0x0001101701007387 */ /* 0x008fe80000100800 */
[----:B0-----:R0:W3:Y:S04]  /*f000*/  LDG.E.U8 R216, desc[UR44][R14.64] ;  /* 0x0000002c0ed87981 */ /* 0x0010e8000c1e1100 */
[----:B------:R1:W-:Y:S04]  /*f010*/  STL [R1+0x10c], R9 ;  /* 0x00010c0901007387 */ /* 0x0003e80000100800 */
[----:B------:R-:W4:Y:S04]  /*f020*/  LDL R3, [R1+0x5f0] ;  /* 0x0005f00001037983 */ /* 0x000f280000100800 */
[----:B------:R-:W4:Y:S01]  /*f030*/  LDL R0, [R1+0x5f4] ;  /* 0x0005f40001007983 */ /* 0x000f220000100800 */
[----:B-1----:R-:W-:Y:S01]  /*f040*/  IMAD R9, R11, 0x6, RZ ;  /* 0x000000060b097824 */ /* 0x002fe200078e02ff */
[----:B------:R-:W-:-:S02]  /*f050*/  IADD3 RZ, P5, R17, R4, RZ ;  /* 0x0000000411ff7210 */ /* 0x000fc40007fbe0ff */
[----:B------:R-:W4:Y:S01]  /*f060*/  LDL R6, [R1+0x5f8] ;  /* 0x0005f80001067983 */ /* 0x000f220000100800 */
[----:B------:R-:W-:Y:S01]  /*f070*/  IMAD.IADD R9, R9, 0x1, R5 ;  /* 0x0000000109097824 */ /* 0x000fe200078e0205 */
[----:B------:R-:W-:Y:S02]  /*f080*/  SHF.R.S32.HI R13, RZ, 0x1f, R17 ;  /* 0x0000001fff0d7819 */ /* 0x000fe40000011411 */
[----:B------:R-:W4:Y:S01]  /*f090*/  LDL R19, [R1+0x5fc] ;  /* 0x0005fc0001137983 */ /* 0x000f220000100800 */
[----:B------:R-:W-:Y:S01]  /*f0a0*/  IADD3 RZ, P6, R17, R5, RZ ;  /* 0x0000000511ff7210 */ /* 0x000fe20007fde0ff */
[----:B------:R-:W-:Y:S01]  /*f0b0*/  IMAD.X R17, R10, 0x1, R21, P1 ;  /* 0x000000010a117824 */ /* 0x000fe200008e0615 */
[----:B------:R-:W-:Y:S02]  /*f0c0*/  IADD3 R12, P3, R2, R9, RZ ;  /* 0x00000009020c7210 */ /* 0x000fe40007f7e0ff */
[----:B------:R-:W4:Y:S01]  /*f0d0*/  LDL R9, [R1+0x600] ;  /* 0x0006000001097983 */ /* 0x000f220000100800 */
[----:B0-----:R-:W-:-:S03]  /*f0e0*/  IMAD.X R15, R13, 0x1, R7, P5 ;  /* 0x000000010d0f7824 */ /* 0x001fc600028e0607 */
[----:B------:R-:W-:Y:S01]  /*f0f0*/  STL [R1+0xff8], R7 ;  /* 0x000ff80701007387 */ /* 0x000fe20000100800 */
[----:B------:R-:W-:-:S03]  /*f100*/  IMAD.X R13, R13, 0x1, R8, P6 ;  /* 0x000000010d0d7824 */ /* 0x000fc600030e0608 */
[----:B------:R-:W-:Y:S04]  /*f110*/  STL [R1+0x108], R218 ;  /* 0x000108da01007387 */ /* 0x000fe80000100800 */
[----:B------:R0:W-:Y:S04]  /*f120*/  STL [R1+0xffc], R8 ;  /* 0x000ffc0801007387 */ /* 0x0001e80000100800 */
[----:B0-----:R0:W4:Y:S01]  /*f130*/  LDG.E.U8 R8, desc[UR44][R16.64] ;  /* 0x0000002c10087981 */ /* 0x001122000c1e1100 */
[----:B------:R-:W-:-:S04]  /*f140*/  IMAD R23, R11, 0x6, RZ ;  /* 0x000000060b177824 */ /* 0x000fc800078e02ff */
[----:B------:R-:W-:Y:S02]  /*f150*/  IMAD.IADD R23, R23, 0x1, R4 ;  /* 0x0000000117177824 */ /* 0x000fe400078e0204 */
[----:B------:R-:W-:-:S03]  /*f160*/  IMAD.SHL.U32 R18, R11, 0x40, RZ ;  /* 0x000000400b127824 */ /* 0x000fc600078e00ff */
[----:B------:R-:W-:Y:S01]  /*f170*/  IADD3 R14, P2, R2, R23, RZ ;  /* 0x00000017020e7210 */ /* 0x000fe20007f5e0ff */
[----:B------:R-:W-:Y:S02]  /*f180*/  IMAD.IADD R20, R20, 0x1, R5 ;  /* 0x0000000114147824 */ /* 0x000fe400078e0205 */
[----:B0-----:R-:W-:Y:S02]  /*f190*/  IMAD.IADD R17, R18, 0x1, R4 ;  /* 0x0000000112117824 */ /* 0x001fe400078e0204 */
[----:B------:R-:W-:Y:S01]  /*f1a0*/  IMAD.X R15, R10, 0x1, R15, P2 ;  /* 0x000000010a0f7824 */ /* 0x000fe200010e060f */
[----:B------:R-:W-:Y:S01]  /*f1b0*/  IADD3 R16, P1, R2, R20, RZ ;  /* 0x0000001402107210 */ /* 0x000fe20007f3e0ff */
[----:B------:R-:W-:-:S03]  /*f1c0*/  IMAD.X R13, R10, 0x1, R13, P3 ;  /* 0x000000010a0d7824 */ /* 0x000fc600018e060d */
[----:B------:R0:W4:Y:S02]  /*f1d0*/  LDG.E.U8 R20, desc[UR44][R14.64] ;  /* 0x0000002c0e147981 */ /* 0x000124000c1e1100 */
[----:B0-----:R-:W-:Y:S01]  /*f1e0*/  IMAD.IADD R15, R18, 0x1, R5 ;  /* 0x00000001120f7824 */ /* 0x001fe200078e0205 */
[----:B------:R-:W-:Y:S01]  /*f1f0*/  IADD3 R14, P2, R2, R17, RZ ;  /* 0x00000011020e7210 */ /* 0x000fe20007f5e0ff */
[----:B------:R-:W-:Y:S01]  /*f200*/  IMAD R18, R11, 0x41, RZ ;  /* 0x000000410b127824 */ /* 0x000fe200078e02ff */
[----:B--2---:R0:W-:Y:S04]  /*f210*/  STL [R1+0x104], R217 ;  /* 0x000104d901007387 */ /* 0x0041e80000100800 */
[----:B------:R-:W2:Y:S04]  /*f220*/  LDL R7, [R1+0x604] ;  /* 0x0006040001077983 */ /* 0x000ea80000100800 */
[----:B0-----:R0:W2:Y:S04]  /*f230*/  LDG.E.U8 R217, desc[UR44][R12.64] ;  /* 0x0000002c0cd97981 */ /* 0x0010a8000c1e1100 */
[----:B---3--:R1:W-:Y:S04]  /*f240*/  STL [R1+0x100], R216 ;  /* 0x000100d801007387 */ /* 0x0083e80000100800 */
[----:B------:R3:W-:Y:S01]  /*f250*/  STL [R1+0xfc], R22 ;  /* 0x0000fc1601007387 */ /* 0x0007e20000100800 */
[----:B----4-:R-:W-:Y:S01]  /*f260*/  IMAD.X R17, R10, 0x1, R3, P1 ;  /* 0x000000010a117824 */ /* 0x010fe200008e0603 */
[----:B0-----:R-:W-:-:S02]  /*f270*/  IADD3 R12, P1, R2, R15, RZ ;  /* 0x0000000f020c7210 */ /* 0x001fc40007f3e0ff */
[----:B------:R-:W4:Y:S01]  /*f280*/  LDL R3, [R1+0x608] ;  /* 0x0006080001037983 */ /* 0x000f220000100800 */
[----:B------:R-:W-:-:S03]  /*f290*/  IMAD.X R15, R10, 0x1, R0, P2 ;  /* 0x000000010a0f7824 */ /* 0x000fc600010e0600 */
[----:B------:R-:W4:Y:S04]  /*f2a0*/  LDL R0, [R1+0x60c] ;  /* 0x00060c0001007983 */ /* 0x000f280000100800 */
[----:B------:R0:W4:Y:S01]  /*f2b0*/  LDG.E.U8 R23, desc[UR44][R14.64] ;  /* 0x0000002c0e177981 */ /* 0x000122000c1e1100 */
[----:B------:R-:W-:-:S03]  /*f2c0*/  IMAD.X R13, R10, 0x1, R6, P1 ;  /* 0x000000010a0d7824 */ /* 0x000fc600008e0606 */
[----:B-1----:R-:W4:Y:S04]  /*f2d0*/  LDG.E.U8 R216, desc[UR44][R16.64] ;  /* 0x0000002c10d87981 */ /* 0x002f28000c1e1100 */
[----:B------:R-:W4:Y:S01]  /*f2e0*/  LDL R6, [R1+0x610] ;  /* 0x0006100001067983 */ /* 0x000f220000100800 */
[----:B0-----:R-:W-:Y:S02]  /*f2f0*/  IMAD.IADD R14, R18, 0x1, R5 ;  /* 0x00000001120e7824 */ /* 0x001fe400078e0205 */
[----:B------:R-:W-:Y:S01]  /*f300*/  IMAD R15, R11, 0x42, RZ ;  /* 0x000000420b0f7824 */ /* 0x000fe200078e02ff */
[----:B---3--:R0:W3:Y:S02]  /*f310*/  LDG.E.U8 R22, desc[UR44][R12.64] ;  /* 0x0000002c0c167981 */ /* 0x0080e4000c1e1100 */
[----:B------:R-:W-:Y:S01]  /*f320*/  IADD3 R14, P2, R2, R14, RZ ;  /* 0x0000000e020e7210 */ /* 0x000fe20007f5e0ff */
[----:B0-----:R-:W-:-:S02]  /*f330*/  IMAD.IADD R12, R15, 0x1, R4 ;  /* 0x000000010f0c7824 */ /* 0x001fc400078e0204 */
[----:B------:R-:W-:Y:S02]  /*f340*/  IMAD.IADD R13, R15, 0x1, R5 ;  /* 0x000000010f0d7824 */ /* 0x000fe400078e0205 */
[----:B------:R-:W-:Y:S01]  /*f350*/  IMAD.X R15, R10, 0x1, R9, P2 ;  /* 0x000000010a0f7824 */ /* 0x000fe200010e0609 */
[----:B------:R0:W-:Y:S04]  /*f360*/  STL [R1+0xec], R8 ;  /* 0x0000ec0801007387 */ /* 0x0001e80000100800 */
[----:B------:R-:W3:Y:S01]  /*f370*/  LDL R9, [R1+0x614] ;  /* 0x0006140001097983 */ /* 0x000ee20000100800 */
[----:B------:R-:W-:-:S05]  /*f380*/  IMAD.IADD R16, R18, 0x1, R4 ;  /* 0x0000000112107824 */ /* 0x000fca00078e0204 */
[----:B------:R-:W-:Y:S01]  /*f390*/  IADD3 R16, P1, R2, R16, RZ ;  /* 0x0000001002107210 */ /* 0x000fe20007f3e0ff */
[----:B------:R-:W-:Y:S01]  /*f3a0*/  IMAD R18, R11, 0x43, RZ ;  /* 0x000000430b127824 */ /* 0x000fe200078e02ff */
[----:B0-----:R-:W3:Y:S03]  /*f3b0*/  LDL R8, [R1+0x618] ;  /* 0x0006180001087983 */ /* 0x001ee60000100800 */
[----:B------:R-:W-:Y:S01]  /*f3c0*/  IMAD.X R17, R10, 0x1, R19, P1 ;  /* 0x000000010a117824 */ /* 0x000fe200008e0613 */
[----:B------:R-:W-:-:S04]  /*f3d0*/  IADD3 R12, P1, R2, R12, RZ ;  /* 0x0000000c020c7210 */ /* 0x000fc80007f3e0ff */
[----:B------:R0:W3:Y:S04]  /*f3e0*/  LDG.E.U8 R21, desc[UR44][R16.64] ;  /* 0x0000002c10157981 */ /* 0x0000e8000c1e1100 */
[----:B------:R1:W-:Y:S01]  /*f3f0*/  STL [R1+0xf8], R20 ;  /* 0x0000f81401007387 */ /* 0x0003e20000100800 */
[----:B0-----:R-:W-:Y:S01]  /*f400*/  IMAD.IADD R17, R18, 0x1, R4 ;  /* 0x0000000112117824 */ /* 0x001fe200078e0204 */
[----:B------:R-:W-:Y:S02]  /*f410*/  IADD3 R16, P2, R2, R13, RZ ;  /* 0x0000000d02107210 */ /* 0x000fe40007f5e0ff */
[----:B-1----:R0:W3:Y:S02]  /*f420*/  LDG.E.U8 R20, desc[UR44][R14.64] ;  /* 0x0000002c0e147981 */ /* 0x0020e4000c1e1100 */
[----:B0-----:R-:W-:-:S02]  /*f430*/  IMAD.IADD R15, R18, 0x1, R5 ;  /* 0x00000001120f7824 */ /* 0x001fc400078e0205 */
[----:B------:R-:W-:Y:S02]  /*f440*/  IMAD R18, R11, 0x44, RZ ;  /* 0x000000440b127824 */ /* 0x000fe400078e02ff */
[----:B--2---:R-:W-:Y:S01]  /*f450*/  IMAD.X R13, R10, 0x1, R7, P1 ;  /* 0x000000010a0d7824 */ /* 0x004fe200008e0607 */
[----:B------:R-:W-:-:S04]  /*f460*/  IADD3 R14, P1, R2, R17, RZ ;  /* 0x00000011020e7210 */ /* 0x000fc80007f3e0ff */
[----:B------:R0:W2:Y:S04]  /*f470*/  LDG.E.U8 R19, desc[UR44][R12.64] ;  /* 0x0000002c0c137981 */ /* 0x0000a8000c1e1100 */
[----:B------:R-:W-:Y:S01]  /*f480*/  STL [R1+0xf4], R217 ;  /* 0x0000f4d901007387 */ /* 0x000fe20000100800 */
[----:B----4-:R-:W-:Y:S01]  /*f490*/  IMAD.X R17, R10, 0x1, R3, P2 ;  /* 0x000000010a117824 */ /* 0x010fe200010e0603 */
[----:B0-----:R-:W-:Y:S02]  /*f4a0*/  IADD3 R12, P2, R2, R15, RZ ;  /* 0x0000000f020c7210 */ /* 0x001fe40007f5e0ff */
[----:B------:R-:W4:Y:S01]  /*f4b0*/  LDL R3, [R1+0x61c] ;  /* 0x00061c0001037983 */ /* 0x000f220000100800 */
[----:B------:R-:W-:-:S03]  /*f4c0*/  IMAD.X R15, R10, 0x1, R0, P1 ;  /* 0x000000010a0f7824 */ /* 0x000fc600008e0600 */
[----:B------:R0:W2:Y:S04]  /*f4d0*/  LDG.E.U8 R252, desc[UR44][R16.64] ;  /* 0x0000002c10fc7981 */ /* 0x0000a8000c1e1100 */
[----:B------:R1:W2:Y:S01]  /*f4e0*/  LDG.E.U8 R249, desc[UR44][R14.64] ;  /* 0x0000002c0ef97981 */ /* 0x0002a2000c1e1100 */
[----:B0-----:R-:W-:-:S03]  /*f4f0*/  IMAD.IADD R16, R18, 0x1, R4 ;  /* 0x0000000112107824 */ /* 0x001fc600078e0204 */
[----:B------:R-:W-:Y:S01]  /*f500*/  STL [R1+0xf0], R216 ;  /* 0x0000f0d801007387 */ /* 0x000fe20000100800 */
[----:B------:R-:W-:-:S03]  /*f510*/  IMAD.X R13, R10, 0x1, R6, P2 ;  /* 0x000000010a0d7824 */ /* 0x000fc600010e0606 */
[----:B------:R-:W2:Y:S01]  /*f520*/  LDL R0, [R1+0x620] ;  /* 0x0006200001007983 */ /* 0x000ea20000100800 */
[----:B-1----:R-:W-:-:S03]  /*f530*/  IADD3 R14, P1, R2, R16, RZ ;  /* 0x00000010020e7210 */ /* 0x002fc60007f3e0ff */
[----:B------:R0:W2:Y:S02]  /*f540*/  LDG.E.U8 R248, desc[UR44][R12.64] ;  /* 0x0000002c0cf87981 */ /* 0x0000a4000c1e1100 */
[----:B---3--:R-:W-:-:S05]  /*f550*/  IMAD.X R15, R10, 0x1, R9, P1 ;  /* 0x000000010a0f7824 */ /* 0x008fca00008e0609 */
[----:B------:R-:W3:Y:S01]  /*f560*/  LDG.E.U8 R247, desc[UR44][R14.64] ;  /* 0x0000002c0ef77981 */ /* 0x000ee2000c1e1100 */
[----:B------:R-:W-:Y:S02]  /*f570*/  IMAD R242, R11, 0x45, RZ ;  /* 0x000000450bf27824 */ /* 0x000fe400078e02ff */
[--C-:B------:R-:W-:Y:S02]  /*f580*/  IMAD.IADD R18, R18, 0x1, R5.reuse ;  /* 0x0000000112127824 */ /* 0x100fe400078e0205 */
[C---:B------:R-:W-:Y:S02]  /*f590*/  IMAD.IADD R244, R242.reuse, 0x1, R4 ;  /* 0x00000001f2f47824 */ /* 0x040fe400078e0204 */
[----:B------:R-:W-:Y:S01]  /*f5a0*/  IMAD.IADD R242, R242, 0x1, R5 ;  /* 0x00000001f2f27824 */ /* 0x000fe200078e0205 */
[C---:B0-----:R-:W-:Y:S02]  /*f5b0*/  IADD3 R12, P2, R2.reuse, R18, RZ ;  /* 0x00000012020c7210 */ /* 0x041fe40007f5e0ff */
[----:B------:R-:W-:-:S03]  /*f5c0*/  IADD3 R244, P1, R2, R244, RZ ;  /* 0x000000f402f47210 */ /* 0x000fc60007f3e0ff */
[----:B------:R-:W-:Y:S01]  /*f5d0*/  IMAD.X R13, R10, 0x1, R8, P2 ;  /* 0x000000010a0d7824 */ /* 0x000fe200010e0608 */
[----:B------:R-:W-:-:S04]  /*f5e0*/  IADD3 R242, P2, R2, R242, RZ ;  /* 0x000000f202f27210 */ /* 0x000fc80007f5e0ff */
[----:B------:R0:W3:Y:S01]  /*f5f0*/  LDG.E.U8 R246, desc[UR44][R12.64] ;  /* 0x0000002c0cf67981 */ /* 0x0000e2000c1e1100 */
[----:B----4-:R-:W-:-:S03]  /*f600*/  IMAD.X R245, R10, 0x1, R3, P1 ;  /* 0x000000010af57824 */ /* 0x010fc600008e0603 */
[----:B--2---:R-:W-:Y:S04]  /*f610*/  STL [R1+0x1158], R252 ;  /* 0x001158fc01007387 */ /* 0x004fe80000100800 */
[----:B------:R-:W-:Y:S04]  /*f620*/  STL [R1+0x1c], R23 ;  /* 0x00001c1701007387 */ /* 0x000fe80000100800 */
[----:B------:R-:W2:Y:S04]  /*f630*/  LDL R7, [R1+0x624] ;  /* 0x0006240001077983 */ /* 0x000ea80000100800 */
[----:B------:R-:W4:Y:S01]  /*f640*/  LDL R6, [R1+0x628] ;  /* 0x0006280001067983 */ /* 0x000f220000100800 */
[----:B------:R-:W-:-:S03]  /*f650*/  IMAD.X R243, R10, 0x1, R0, P2 ;  /* 0x000000010af37824 */ /* 0x000fc600010e0600 */
[----:B------:R-:W-:Y:S04]  /*f660*/  STL [R1+0x18], R22 ;  /* 0x0000181601007387 */ /* 0x000fe80000100800 */
[----:B------:R-:W4:Y:S04]  /*f670*/  LDG.E.U8 R244, desc[UR44][R244.64] ;  /* 0x0000002cf4f47981 */ /* 0x000f28000c1e1100 */
[----:B------:R-:W-:Y:S04]  /*f680*/  STL [R1+0x114c], R249 ;  /* 0x00114cf901007387 */ /* 0x000fe80000100800 */
[----:B------:R-:W-:Y:S04]  /*f690*/  STL [R1+0x1150], R248 ;  /* 0x001150f801007387 */ /* 0x000fe80000100800 */
[----:B------:R-:W4:Y:S04]  /*f6a0*/  LDG.E.U8 R242, desc[UR44][R242.64] ;  /* 0x0000002cf2f27981 */ /* 0x000f28000c1e1100 */
[----:B------:R-:W-:Y:S04]  /*f6b0*/  STL [R1+0x14], R21 ;  /* 0x0000141501007387 */ /* 0x000fe80000100800 */
[----:B------:R-:W4:Y:S04]  /*f6c0*/  LDL R9, [R1+0x62c] ;  /* 0x00062c0001097983 */ /* 0x000f280000100800 */
[----:B------:R-:W-:Y:S04]  /*f6d0*/  STL [R1+0x10], R20 ;  /* 0x0000101401007387 */ /* 0x000fe80000100800 */
[----:B------:R-:W4:Y:S04]  /*f6e0*/  LDL R8, [R1+0x630] ;  /* 0x0006300001087983 */ /* 0x000f280000100800 */
[----:B---3--:R-:W-:Y:S04]  /*f6f0*/  STL [R1+0x1148], R247 ;  /* 0x001148f701007387 */ /* 0x008fe80000100800 */
[----:B------:R1:W-:Y:S04]  /*f700*/  STL [R1+0xc], R19 ;  /* 0x00000c1301007387 */ /* 0x0003e80000100800 */
[----:B------:R-:W3:Y:S01]  /*f710*/  LDL R3, [R1+0x634] ;  /* 0x0006340001037983 */ /* 0x000ee20000100800 */
[----:B------:R-:W-:-:S04]  /*f720*/  IMAD R16, R11, 0x46, RZ ;  /* 0x000000460b107824 */ /* 0x000fc800078e02ff */
[C---:B------:R-:W-:Y:S02]  /*f730*/  IMAD.IADD R14, R16.reuse, 0x1, R4 ;  /* 0x00000001100e7824 */ /* 0x040fe400078e0204 */
[----:B0-----:R-:W-:-:S03]  /*f740*/  IMAD.IADD R12, R16, 0x1, R5 ;  /* 0x00000001100c7824 */ /* 0x001fc600078e0205 */
[C---:B------:R-:W-:Y:S01]  /*f750*/  IADD3 R14, P1, R2.reuse, R14, RZ ;  /* 0x0000000e020e7210 */ /* 0x040fe20007f3e0ff */
[C---:B------:R-:W-:Y:S01]  /*f760*/  IMAD R16, R11.reuse, 0x47, RZ ;  /* 0x000000470b107824 */ /* 0x040fe200078e02ff */
[----:B------:R-:W-:Y:S01]  /*f770*/  IADD3 R12, P2, R2, R12, RZ ;  /* 0x0000000c020c7210 */ /* 0x000fe20007f5e0ff */
[----:B------:R-:W-:Y:S02]  /*f780*/  STL [R1+0x1154], R246 ;  /* 0x001154f601007387 */ /* 0x000fe40000100800 */
[C-C-:B------:R-:W-:Y:S02]  /*f790*/  IMAD.IADD R17, R16.reuse, 0x1, R4.reuse ;  /* 0x0000000110117824 */ /* 0x140fe400078e0204 */
[----:B------:R-:W-:Y:S01]  /*f7a0*/  IMAD R238, R11, 0x48, RZ ;  /* 0x000000480bee7824 */ /* 0x000fe200078e02ff */
[----:B------:R-:W3:Y:S01]  /*f7b0*/  LDL R0, [R1+0x638] ;  /* 0x0006380001007983 */ /* 0x000ee20000100800 */
[----:B------:R-:W-:Y:S02]  /*f7c0*/  IMAD.IADD R16, R16, 0x1, R5 ;  /* 0x0000000110107824 */ /* 0x000fe400078e0205 */
[----:B------:R-:W-:-:S02]  /*f7d0*/  IMAD.IADD R240, R238, 0x1, R4 ;  /* 0x00000001eef07824 */ /* 0x000fc400078e0204 */
[C---:B--2---:R-:W-:Y:S02]  /*f7e0*/  IMAD.X R15, R10.reuse, 0x1, R7, P1 ;  /* 0x000000010a0f7824 */ /* 0x044fe400008e0607 */
[----:B----4-:R-:W-:-:S03]  /*f7f0*/  IMAD.X R13, R10, 0x1, R6, P2 ;  /* 0x000000010a0d7824 */ /* 0x010fc600010e0606 */
[----:B-1----:R0:W2:Y:S04]  /*f800*/  LDG.E.U8 R19, desc[UR44][R14.64] ;  /* 0x0000002c0e137981 */ /* 0x0020a8000c1e1100 */
[----:B------:R1:W4:Y:S04]  /*f810*/  LDG.E.U8 R18, desc[UR44][R12.64] ;  /* 0x0000002c0c127981 */ /* 0x000328000c1e1100 */
[----:B------:R-:W-:Y:S01]  /*f820*/  STL [R1+0x115c], R244 ;  /* 0x00115cf401007387 */ /* 0x000fe20000100800 */
[----:B0-----:R-:W-:-:S03]  /*f830*/  IADD3 R14, P1, R2, R17, RZ ;  /* 0x00000011020e7210 */ /* 0x001fc60007f3e0ff */
[----:B------:R-:W2:Y:S01]  /*f840*/  LDL R7, [R1+0x63c] ;  /* 0x00063c0001077983 */ /* 0x000ea20000100800 */
[----:B-1----:R-:W-:-:S03]  /*f850*/  IADD3 R12, P2, R2, R16, RZ ;  /* 0x00000010020c7210 */ /* 0x002fc60007f5e0ff */
[----:B------:R-:W-:Y:S04]  /*f860*/  STL [R1+0x1160], R242 ;  /* 0x001160f201007387 */ /* 0x000fe80000100800 */
[----:B------:R-:W4:Y:S01]  /*f870*/  LDL R6, [R1+0x640] ;  /* 0x0006400001067983 */ /* 0x000f220000100800 */
[----:B------:R-:W-:Y:S01]  /*f880*/  IMAD.X R15, R10, 0x1, R9, P1 ;  /* 0x000000010a0f7824 */ /* 0x000fe200008e0609 */
[----:B------:R-:W-:Y:S01]  /*f890*/  IADD3 R240, P1, R2, R240, RZ ;  /* 0x000000f002f07210 */ /* 0x000fe20007f3e0ff */
[----:B------:R-:W-:Y:S01]  /*f8a0*/  IMAD.IADD R238, R238, 0x1, R5 ;  /* 0x00000001eeee7824 */ /* 0x000fe200078e0205 */
[----:B------:R-:W4:Y:S01]  /*f8b0*/  LDL R9, [R1+0x644] ;  /* 0x0006440001097983 */ /* 0x000f220000100800 */
[----:B------:R-:W-:-:S03]  /*f8c0*/  IMAD R16, R11, 0x49, RZ ;  /* 0x000000490b107824 */ /* 0x000fc600078e02ff */
[----:B------:R0:W4:Y:S01]  /*f8d0*/  LDG.E.U8 R17, desc[UR44][R14.64] ;  /* 0x0000002c0e117981 */ /* 0x000122000c1e1100 */
[C---:B------:R-:W-:Y:S02]  /*f8e0*/  IMAD.X R13, R10.reuse, 0x1, R8, P2 ;  /* 0x000000010a0d7824 */ /* 0x040fe400010e0608 */
[----:B---3--:R-:W-:Y:S01]  /*f8f0*/  IMAD.X R241, R10, 0x1, R3, P1 ;  /* 0x000000010af17824 */ /* 0x008fe200008e0603 */
[----:B------:R-:W3:Y:S04]  /*f900*/  LDL R8, [R1+0x648] ;  /* 0x0006480001087983 */ /* 0x000ee80000100800 */
[----:B------:R-:W3:Y:S04]  /*f910*/  LDG.E.U8 R3, desc[UR44][R12.64] ;  /* 0x0000002c0c037981 */ /* 0x000ee8000c1e1100 */
[----:B------:R-:W3:Y:S01]  /*f920*/  LDG.E.U8 R240, desc[UR44][R240.64] ;  /* 0x0000002cf0f07981 */ /* 0x000ee2000c1e1100 */
[----:B------:R-:W-:Y:S01]  /*f930*/  IMAD.IADD R236, R16, 0x1, R4 ;  /* 0x0000000110ec7824 */ /* 0x000fe200078e0204 */
[----:B------:R-:W-:Y:S01]  /*f940*/  IADD3 R238, P2, R2, R238, RZ ;  /* 0x000000ee02ee7210 */ /* 0x000fe20007f5e0ff */
[----:B------:R-:W-:-:S03]  /*f950*/  IMAD.IADD R16, R16, 0x1, R5 ;  /* 0x0000000110107824 */ /* 0x000fc600078e0205 */
[----:B------:R-:W-:Y:S01]  /*f960*/  IADD3 R236, P1, R2, R236, RZ ;  /* 0x000000ec02ec7210 */ /* 0x000fe20007f3e0ff */
[----:B------:R-:W-:Y:S01]  /*f970*/  IMAD.X R239, R10, 0x1, R0, P2 ;  /* 0x000000010aef7824 */ /* 0x000fe200010e0600 */
[----:B------:R-:W-:-:S04]  /*f980*/  IADD3 R234, P2, R2, R16, RZ ;  /* 0x0000001002ea7210 */ /* 0x000fc80007f5e0ff */
[----:B------:R-:W3:Y:S01]  /*f990*/  LDG.E.U8 R238, desc[UR44][R238.64] ;  /* 0x0000002ceeee7981 */ /* 0x000ee2000c1e1100 */
[----:B--2---:R-:W-:-:S05]  /*f9a0*/  IMAD.X R237, R10, 0x1, R7, P1 ;  /* 0x000000010aed7824 */ /* 0x004fca00008e0607 */
[----:B------:R-:W2:Y:S01]  /*f9b0*/  LDG.E.U8 R236, desc[UR44][R236.64] ;  /* 0x0000002cecec7981 */ /* 0x000ea2000c1e1100 */
[----:B----4-:R-:W-:-:S05]  /*f9c0*/  IMAD.X R235, R10, 0x1, R6, P2 ;  /* 0x000000010aeb7824 */ /* 0x010fca00010e0606 */
[----:B------:R-:W4:Y:S04]  /*f9d0*/  LDG.E.U8 R234, desc[UR44][R234.64] ;  /* 0x0000002ceaea7981 */ /* 0x000f28000c1e1100 */
[----:B---3--:R1:W-:Y:S04]  /*f9e0*/  STL [R1+0x113c], R3 ;  /* 0x00113c0301007387 */ /* 0x0083e80000100800 */
[----:B------:R-:W3:Y:S04]  /*f9f0*/  LDL R0, [R1+0x64c] ;  /* 0x00064c0001007983 */ /* 0x000ee80000100800 */
[----:B------:R-:W-:Y:S04]  /*fa00*/  STL [R1+0x1174], R240 ;  /* 0x001174f001007387 */ /* 0x000fe80000100800 */
[----:B------:R-:W3:Y:S01]  /*fa10*/  LDL R7, [R1+0x650] ;  /* 0x0006500001077983 */ /* 0x000ee20000100800 */
[----:B------:R-:W-:-:S04]  /*fa20*/  IMAD R12, R11, 0x4a, RZ ;  /* 0x0000004a0b0c7824 */ /* 0x000fc800078e02ff */
[----:B0-----:R-:W-:-:S05]  /*fa30*/  IMAD.IADD R14, R12, 0x1, R4 ;  /* 0x000000010c0e7824 */ /* 0x001fca00078e0204 */
[----:B------:R-:W-:Y:S01]  /*fa40*/  IADD3 R14, P1, R2, R14, RZ ;  /* 0x0000000e020e7210 */ /* 0x000fe20007f3e0ff */
[----:B------:R-:W-:Y:S02]  /*fa50*/  IMAD R13, R11, 0x4b, RZ ;  /* 0x0000004b0b0d7824 */ /* 0x000fe400078e02ff */
[----:B------:R-:W-:Y:S02]  /*fa60*/  IMAD.IADD R16, R12, 0x1, R5 ;  /* 0x000000010c107824 */ /* 0x000fe400078e0205 */
[----:B------:R-:W-:Y:S01]  /*fa70*/  IMAD.X R15, R10, 0x1, R9, P1 ;  /* 0x000000010a0f7824 */ /* 0x000fe200008e0609 */
[----:B------:R-:W-:Y:S01]  /*fa80*/  STL [R1+0xc0], R19 ;  /* 0x0000c01301007387 */ /* 0x000fe20000100800 */
[C---:B------:R-:W-:Y:S01]  /*fa90*/  IMAD.IADD R12, R13.reuse, 0x1, R4 ;  /* 0x000000010d0c7824 */ /* 0x040fe200078e0204 */
[----:B------:R-:W-:Y:S02]  /*faa0*/  IADD3 R16, P2, R2, R16, RZ ;  /* 0x0000001002107210 */ /* 0x000fe40007f5e0ff */
[----:B------:R-:W-:Y:S01]  /*fab0*/  STL [R1+0x1178], R238 ;  /* 0x001178ee01007387 */ /* 0x000fe20000100800 */
[----:B------:R-:W-:-:S03]  /*fac0*/  IMAD.IADD R13, R13, 0x1, R5 ;  /* 0x000000010d0d7824 */ /* 0x000fc600078e0205 */
[----:B------:R-:W3:Y:S04]  /*fad0*/  LDL R6, [R1+0x654] ;  /* 0x0006540001067983 */ /* 0x000ee80000100800 */
[----:B------:R0:W-:Y:S04]  /*fae0*/  STL [R1+0xbc], R18 ;  /* 0x0000bc1201007387 */ /* 0x0001e80000100800 */
[----:B------:R0:W3:Y:S01]  /*faf0*/  LDG.E.U8 R231, desc[UR44][R14.64] ;  /* 0x0000002c0ee77981 */ /* 0x0000e2000c1e1100 */
[----:B------:R-:W-:-:S03]  /*fb00*/  IADD3 R12, P1, R2, R12, RZ ;  /* 0x0000000c020c7210 */ /* 0x000fc60007f3e0ff */
[----:B-1----:R-:W3:Y:S04]  /*fb10*/  LDL R3, [R1+0x658] ;  /* 0x0006580001037983 */ /* 0x002ee80000100800 */
[----:B--2---:R-:W-:Y:S04]  /*fb20*/  STL [R1+0x116c], R236 ;  /* 0x00116cec01007387 */ /* 0x004fe80000100800 */
[----:B----4-:R-:W-:Y:S04]  /*fb30*/  STL [R1+0x1170], R234 ;  /* 0x001170ea01007387 */ /* 0x010fe80000100800 */
[----:B------:R1:W-:Y:S01]  /*fb40*/  STL [R1+0xb4], R17 ;  /* 0x0000b41101007387 */ /* 0x0003e20000100800 */
[----:B0-----:R-:W-:-:S03]  /*fb50*/  IMAD R18, R11, 0x4c, RZ ;  /* 0x0000004c0b127824 */ /* 0x001fc600078e02ff */
[----:B------:R-:W2:Y:S01]  /*fb60*/  LDL R9, [R1+0x65c] ;  /* 0x00065c0001097983 */ /* 0x000ea20000100800 */
[----:B-1----:R-:W-:Y:S01]  /*fb70*/  IMAD.X R17, R10, 0x1, R8, P2 ;  /* 0x000000010a117824 */ /* 0x002fe200010e0608 */
[----:B------:R-:W-:-:S04]  /*fb80*/  IADD3 R14, P2, R2, R13, RZ ;  /* 0x0000000d020e7210 */ /* 0x000fc80007f5e0ff */
[----:B------:R-:W4:Y:S01]  /*fb90*/  LDG.E.U8 R230, desc[UR44][R16.64] ;  /* 0x0000002c10e67981 */ /* 0x000f22000c1e1100 */
[----:B---3--:R-:W-:-:S05]  /*fba0*/  IMAD.X R13, R10, 0x1, R0, P1 ;  /* 0x000000010a0d7824 */ /* 0x008fca00008e0600 */
[----:B------:R0:W3:Y:S01]  /*fbb0*/  LDG.E.U8 R223, desc[UR44][R12.64] ;  /* 0x0000002c0cdf7981 */ /* 0x0000e2000c1e1100 */
[----:B------:R-:W-:-:S05]  /*fbc0*/  IMAD.X R15, R10, 0x1, R7, P2 ;  /* 0x000000010a0f7824 */ /* 0x000fca00010e0607 */
[----:B------:R1:W2:Y:S01]  /*fbd0*/  LDG.E.U8 R221, desc[UR44][R14.64] ;  /* 0x0000002c0edd7981 */ /* 0x0002a2000c1e1100 */
[C---:B------:R-:W-:Y:S02]  /*fbe0*/  IMAD.IADD R218, R18.reuse, 0x1, R4 ;  /* 0x0000000112da7824 */ /* 0x040fe400078e0204 */
[----:B------:R-:W-:-:S03]  /*fbf0*/  IMAD.IADD R18, R18, 0x1, R5 ;  /* 0x0000000112127824 */ /* 0x000fc600078e0205 */
[C---:B------:R-:W-:Y:S02]  /*fc00*/  IADD3 R218, P1, R2.reuse, R218, RZ ;  /* 0x000000da02da7210 */ /* 0x040fe40007f3e0ff */
[----:B0-----:R-:W-:Y:S01]  /*fc10*/  IADD3 R12, P2, R2, R18, RZ ;  /* 0x00000012020c7210 */ /* 0x001fe20007f5e0ff */
[----:B------:R-:W-:Y:S04]  /*fc20*/  STL [R1+0x1164], R231 ;  /* 0x001164e701007387 */ /* 0x000fe80000100800 */
[----:B------:R-:W2:Y:S04]  /*fc30*/  LDL R0, [R1+0x660] ;  /* 0x0006600001007983 */ /* 0x000ea80000100800 */
[----:B------:R-:W2:Y:S01]  /*fc40*/  LDL R8, [R1+0x664] ;  /* 0x0006640001087983 */ /* 0x000ea20000100800 */
[----:B------:R-:W-:-:S02]  /*fc50*/  IMAD.X R219, R10, 0x1, R6, P1 ;  /* 0x000000010adb7824 */ /* 0x000fc400008e0606 */
[----:B------:R-:W-:Y:S02]  /*fc60*/  IMAD.X R13, R10, 0x1, R3, P2 ;  /* 0x000000010a0d7824 */ /* 0x000fe400010e0603 */
[C---:B------:R-:W-:Y:S01]  /*fc70*/  IMAD R16, R11.reuse, 0x4d, RZ ;  /* 0x0000004d0b107824 */ /* 0x040fe200078e02ff */
[----:B------:R-:W2:Y:S04]  /*fc80*/  LDG.E.U8 R218, desc[UR44][R218.64] ;  /* 0x0000002cdada7981 */ /* 0x000ea8000c1e1100 */
[----:B----4-:R-:W-:Y:S04]  /*fc90*/  STL [R1+0x1168], R230 ;  /* 0x001168e601007387 */ /* 0x010fe80000100800 */
[----:B------:R-:W4:Y:S01]  /*fca0*/  LDL R7, [R1+0x668] ;  /* 0x0006680001077983 */ /* 0x000f220000100800 */
[----:B-1----:R-:W-:-:S03]  /*fcb0*/  IMAD R15, R11, 0x4e, RZ ;  /* 0x0000004e0b0f7824 */ /* 0x002fc600078e02ff */
[----:B------:R0:W4:Y:S04]  /*fcc0*/  LDG.E.U8 R211, desc[UR44][R12.64] ;  /* 0x0000002c0cd37981 */ /* 0x000128000c1e1100 */
[----:B---3--:R-:W-:Y:S04]  /*fcd0*/  STL [R1+0x117c], R223 ;  /* 0x00117cdf01007387 */ /* 0x008fe80000100800 */
[----:B------:R-:W3:Y:S04]  /*fce0*/  LDL R6, [R1+0x66c] ;  /* 0x00066c0001067983 */ /* 0x000ee80000100800 */
[----:B--2---:R-:W-:Y:S04]  /*fcf0*/  STL [R1+0x1180], R221 ;  /* 0x001180dd01007387 */ /* 0x004fe80000100800 */
[----:B------:R-:W2:Y:S01]  /*fd00*/  LDL R3, [R1+0x670] ;  /* 0x0006700001037983 */ /* 0x000ea20000100800 */
[----:B------:R-:W-:-:S02]  /*fd10*/  IMAD.IADD R17, R16, 0x1, R4 ;  /* 0x0000000110117824 */ /* 0x000fc400078e0204 */
[--C-:B------:R-:W-:Y:S01]  /*fd20*/  IMAD.IADD R14, R16, 0x1, R5.reuse ;  /* 0x00000001100e7824 */ /* 0x100fe200078e0205 */
[----:B------:R-:W2:Y:S02]  /*fd30*/  LDL R20, [R1+0x674] ;  /* 0x0006740001147983 */ /* 0x000ea40000100800 */
[C---:B------:R-:W-:Y:S01]  /*fd40*/  IADD3 R16, P1, R2.reuse, R17, RZ ;  /* 0x0000001102107210 */ /* 0x040fe20007f3e0ff */
[C---:B0-----:R-:W-:Y:S01]  /*fd50*/  IMAD.IADD R12, R15.reuse, 0x1, R4 ;  /* 0x000000010f0c7824 */ /* 0x041fe200078e0204 */
[----:B------:R-:W-:Y:S01]  /*fd60*/  IADD3 R14, P2, R2, R14, RZ ;  /* 0x0000000e020e7210 */ /* 0x000fe20007f5e0ff */
[----:B------:R-:W-:Y:S01]  /*fd70*/  IMAD.IADD R13, R15, 0x1, R5 ;  /* 0x000000010f0d7824 */ /* 0x000fe200078e0205 */
[----:B------:R-:W2:Y:S01]  /*fd80*/  LDL R19, [R1+0x684] ;  /* 0x0006840001137983 */ /* 0x000ea20000100800 */
[----:B------:R-:W-:Y:S01]  /*fd90*/  IMAD.X R17, R10, 0x1, R9, P1 ;  /* 0x000000010a117824 */ /* 0x000fe200008e0609 */
[----:B------:R-:W-:Y:S01]  /*fda0*/  IADD3 R12, P1, R2, R12, RZ ;  /* 0x0000000c020c7210 */ /* 0x000fe20007f3e0ff */
[----:B------:R-:W-:-:S03]  /*fdb0*/  IMAD R18, R11, 0x4f, RZ ;  /* 0x0000004f0b127824 */ /* 0x000fc600078e02ff */
[----:B------:R0:W2:Y:S01]  /*fdc0*/  LDG.E.U8 R209, desc[UR44][R16.64] ;  /* 0x0000002c10d17981 */ /* 0x0000a2000c1e1100 */
[----:B------:R-:W-:Y:S01]  /*fdd0*/  IMAD.X R15, R10, 0x1, R0, P2 ;  /* 0x000000010a0f7824 */ /* 0x000fe200010e0600 */
[----:B0-----:R-:W-:Y:S01]  /*fde0*/  IADD3 R16, P2, R2, R13, RZ ;  /* 0x0000000d02107210 */ /* 0x001fe20007f5e0ff */
[----:B------:R-:W-:Y:S01]  /*fdf0*/  IMAD.IADD R17, R18, 0x1, R4 ;  /* 0x0000000112117824 */ /* 0x000fe200078e0204 */
[----:B------:R-:W2:Y:S01]  /*fe00*/  LDL R0, [R1+0x678] ;  /* 0x0006780001007983 */ /* 0x000ea20000100800 */
[----:B------:R-:W-:-:S03]  /*fe10*/  IMAD.X R13, R10, 0x1, R8, P1 ;  /* 0x000000010a0d7824 */ /* 0x000fc600008e0608 */
[----:B------:R0:W2:Y:S04]  /*fe20*/  LDG.E.U8 R207, desc[UR44][R14.64] ;  /* 0x0000002c0ecf7981 */ /* 0x0000a8000c1e1100 */
[----:B------:R1:W2:Y:S04]  /*fe30*/  LDG.E.U8 R22, desc[UR44][R12.64] ;  /* 0x0000002c0c167981 */ /* 0x0002a8000c1e1100 */
[----:B------:R-:W2:Y:S01]  /*fe40*/  LDL R8, [R1+0x67c] ;  /* 0x00067c0001087983 */ /* 0x000ea20000100800 */
[----:B0-----:R-:W-:Y:S01]  /*fe50*/  IMAD.IADD R15, R18, 0x1, R5 ;  /* 0x00000001120f7824 */ /* 0x001fe200078e0205 */
[----:B------:R-:W-:Y:S01]  /*fe60*/  IADD3 R14, P1, R2, R17, RZ ;  /* 0x00000011020e7210 */ /* 0x000fe20007f3e0ff */
[----:B----4-:R-:W-:-:S03]  /*fe70*/  IMAD.X R17, R10, 0x1, R7, P2 ;  /* 0x000000010a117824 */ /* 0x010fc600010e0607 */
[----:B-1----:R-:W-:Y:S01]  /*fe80*/  IADD3 R12, P2, R2, R15, RZ ;  /* 0x0000000f020c7210 */ /* 0x002fe20007f5e0ff */
[----:B------:R-:W4:Y:S04]  /*fe90*/  LDL R7, [R1+0x680] ;  /* 0x0006800001077983 */ /* 0x000f280000100800 */
[----:B------:R-:W4:Y:S01]  /*fea0*/  LDG.E.U8 R21, desc[UR44][R16.64] ;  /* 0x0000002c10157981 */ /* 0x000f22000c1e1100 */
[----:B---3--:R-:W-:-:S05]  /*feb0*/  IMAD.X R15, R10, 0x1, R6, P1 ;  /* 0x000000010a0f7824 */ /* 0x008fca00008e0606 */
[----:B------:R0:W3:Y:S01]  /*fec0*/  LDG.E.U8 R6, desc[UR44][R14.64] ;  /* 0x0000002c0e067981 */ /* 0x0000e2000c1e1100 */
[----:B--2---:R-:W-:Y:S02]  /*fed0*/  IMAD.X R13, R10, 0x1, R3, P2 ;  /* 0x000000010a0d7824 */ /* 0x004fe400010e0603 */
[C---:B------:R-:W-:Y:S01]  /*fee0*/  IMAD R18, R11.reuse, 0x50, RZ ;  /* 0x000000500b127824 */ /* 0x040fe200078e02ff */
[----:B------:R-:W2:Y:S04]  /*fef0*/  LDL R3, [R1+0x688] ;  /* 0x0006880001037983 */ /* 0x000ea80000100800 */
[----:B------:R1:W4:Y:S01]  /*ff00*/  LDG.E.U8 R9, desc[UR44][R12.64] ;  /* 0x0000002c0c097981 */ /* 0x000322000c1e1100 */
[----:B0-----:R-:W-:Y:S02]  /*ff10*/  IMAD.IADD R14, R18, 0x1, R5 ;  /* 0x00000001120e7824 */ /* 0x001fe400078e0205 */
[----:B------:R-:W-:-:S03]  /*ff20*/  IMAD R15, R11, 0x51, RZ ;  /* 0x000000510b0f7824 */ /* 0x000fc600078e02ff */
[----:B------:R-:W-:Y:S01]  /*ff30*/  IADD3 R14, P2, R2, R14, RZ ;  /* 0x0000000e020e7210 */ /* 0x000fe20007f5e0ff */
[C---:B-1----:R-:W-:Y:S02]  /*ff40*/  IMAD.IADD R12, R15.reuse, 0x1, R4 ;  /* 0x000000010f0c7824 */ /* 0x042fe400078e0204 */
[----:B------:R-:W-:Y:S02]  /*ff50*/  IMAD.IADD R13, R15, 0x1, R5 ;  /* 0x000000010f0d7824 */ /* 0x000fe400078e0205 */
[----:B------:R-:W-:Y:S02]  /*ff60*/  IMAD.X R15, R10, 0x1, R0, P2 ;  /* 0x000000010a0f7824 */ /* 0x000fe400010e0600 */
[----:B------:R-:W-:-:S03]  /*ff70*/  IMAD.IADD R16, R18, 0x1, R4 ;  /* 0x0000000112107824 */ /* 0x000fc600078e0204 */
[----:B------:R-:W2:Y:S02]  /*ff80*/  LDG.E.U8 R203, desc[UR44][R14.64] ;  /* 0x0000002c0ecb7981 */ /* 0x000ea4000c1e1100 */
[----:B------:R-:W-:Y:S02]  /*ff90*/  IADD3 R16, P1, R2, R16, RZ ;  /* 0x0000001002107210 */ /* 0x000fe40007f3e0ff */
[----:B---3--:R-:W-:Y:S04]  /*ffa0*/  STL [R1+0x1140], R6 ;  /* 0x0011400601007387 */ /* 0x008fe80000100800 */
[----:B----4-:R0:W-:Y:S04]  /*ffb0*/  STL [R1+0x1144], R9 ;  /* 0x0011440901007387 */ /* 0x0101e80000100800 */
[----:B------:R-:W3:Y:S04]  /*ffc0*/  LDL R0, [R1+0x690] ;  /* 0x0006900001007983 */ /* 0x000ee80000100800 */
[----:B0-----:R-:W4:Y:S01]  /*ffd0*/  LDL R9, [R1+0x68c] ;  /* 0x00068c0001097983 */ /* 0x001f220000100800 */
[----:B------:R-:W-:Y:S01]  /*ffe0*/  IMAD.X R17, R10, 0x1, R20, P1 ;  /* 0x000000010a117824 */ /* 0x000fe200008e0614 */
[----:B------:R-:W-:Y:S01]  /*fff0*/  IADD3 R12, P1, R2, R12, RZ ;  /* 0x0000000c020c7210 */ /* 0x000fe20007f3e0ff */
[----:B------:R-:W-:-:S03]  /*10000*/  IMAD R18, R11, 0x52, RZ ;  /* 0x000000520b127824 */ /* 0x000fc600078e02ff */
[----:B------:R0:W4:Y:S02]  /*10010*/  LDG.E.U8 R205, desc[UR44][R16.64] ;  /* 0x0000002c10cd7981 */ /* 0x000124000c1e1100 */
[----:B0-----:R-:W-:Y:S01]  /*10020*/  IMAD.IADD R17, R18, 0x1, R4 ;  /* 0x0000000112117824 */ /* 0x001fe200078e0204 */
[----:B------:R-:W-:Y:S01]  /*10030*/  IADD3 R16, P2, R2, R13, RZ ;  /* 0x0000000d02107210 */ /* 0x000fe20007f5e0ff */
[----:B------:R-:W-:Y:S02]  /*10040*/  IMAD.X R13, R10, 0x1, R8, P1 ;  /* 0x000000010a0d7824 */ /* 0x000fe400008e0608 */
[----:B------:R-:W4:Y:S01]  /*10050*/  LDL R8, [R1+0x694] ;  /* 0x0006940001087983 */ /* 0x000f220000100800 */
[----:B------:R-:W-:Y:S01]  /*10060*/  IADD3 R14, P1, R2, R17, RZ ;  /* 0x00000011020e7210 */ /* 0x000fe20007f3e0ff */
[----:B------:R-:W-:Y:S02]  /*10070*/  IMAD.X R17, R10, 0x1, R7, P2 ;  /* 0x000000010a117824 */ /* 0x000fe400010e0607 */
[----:B------:R0:W-:Y:S04]  /*10080*/  STL [R1+0x7c], R22 ;  /* 0x00007c1601007387 */ /* 0x0001e80000100800 */
[----:B------:R-:W4:Y:S04]  /*10090*/  LDL R7, [R1+0x698] ;  /* 0x0006980001077983 */ /* 0x000f280000100800 */
[----:B------:R1:W-:Y:S04]  /*100a0*/  STL [R1+0x70], R21 ;  /* 0x0000701501007387 */ /* 0x0003e80000100800 */
[----:B------:R-:W4:Y:S01]  /*100b0*/  LDL R6, [R1+0x69c] ;  /* 0x00069c0001067983 */ /* 0x000f220000100800 */
[----:B------:R-:W-:-:S02]  /*100c0*/  IMAD.IADD R15, R18, 0x1, R5 ;  /* 0x00000001120f7824 */ /* 0x000fc400078e0205 */
[----:B------:R-:W-:Y:S01]  /*100d0*/  IMAD R18, R11, 0x53, RZ ;  /* 0x000000530b127824 */ /* 0x000fe200078e02ff */
[----:B------:R2:W4:Y:S04]  /*100e0*/  LDG.E.U8 R201, desc[UR44][R12.64] ;  /* 0x0000002c0cc97981 */ /* 0x000528000c1e1100 */
[----:B------:R1:W4:Y:S04]  /*100f0*/  LDG.E.U8 R199, desc[UR44][R16.64] ;  /* 0x0000002c10c77981 */ /* 0x000328000c1e1100 */
[----:B0-----:R-:W4:Y:S01]  /*10100*/  LDL R22, [R1+0x6bc] ;  /* 0x0006bc0001167983 */ /* 0x001f220000100800 */
[----:B--2---:R-:W-:Y:S01]  /*10110*/  IADD3 R12, P2, R2, R15, RZ ;  /* 0x0000000f020c7210 */ /* 0x004fe20007f5e0ff */
[----:B------:R-:W-:-:S02]  /*10120*/  IMAD.X R15, R10, 0x1, R19, P1 ;  /* 0x000000010a0f7824 */ /* 0x000fc400008e0613 */
[----:B------:R-:W2:Y:S01]  /*10130*/  LDL R217, [R1+0x6c4] ;  /* 0x0006c40001d97983 */ /* 0x000ea20000100800 */
[----:B-1----:R-:W-:Y:S02]  /*10140*/  IMAD.IADD R16, R18, 0x1, R4 ;  /* 0x0000000112107824 */ /* 0x002fe400078e0204 */
[----:B------:R-:W-:Y:S01]  /*10150*/  IMAD.X R13, R10, 0x1, R3, P2 ;  /* 0x000000010a0d7824 */ /* 0x000fe200010e0603 */
[----:B------:R0:W2:Y:S01]  /*10160*/  LDG.E.U8 R198, desc[UR44][R14.64] ;  /* 0x0000002c0ec67981 */ /* 0x0000a2000c1e1100 */
[----:B------:R-:W-:-:S03]  /*10170*/  IMAD.IADD R18, R18, 0x1, R5 ;  /* 0x0000000112127824 */ /* 0x000fc600078e0205 */
[----:B------:R-:W2:Y:S04]  /*10180*/  LDL R3, [R1+0x6a0] ;  /* 0x0006a00001037983 */ /* 0x000ea80000100800 */
[----:B------:R1:W2:Y:S01]  /*10190*/  LDG.E.U8 R173, desc[UR44][R12.64] ;  /* 0x0000002c0cad7981 */ /* 0x0002a2000c1e1100 */
[----:B0-----:R-:W-:-:S03]  /*101a0*/  IADD3 R14, P1, R2, R16, RZ ;  /* 0x00000010020e7210 */ /* 0x001fc60007f3e0ff */
[----:B------:R-:W2:Y:S01]  /*101b0*/  LDL R216, [R1+0x6c8] ;  /* 0x0006c80001d87983 */ /* 0x000ea20000100800 */
[----:B-1----:R-:W-:-:S05]  /*101c0*/  IADD3 R12, P2, R2, R18, RZ ;  /* 0x00000012020c7210 */ /* 0x002fca0007f5e0ff */
[C---:B---3--:R-:W-:Y:S02]  /*101d0*/  IMAD.X R13, R10.reuse, 0x1, R0, P2 ;  /* 0x000000010a0d7824 */ /* 0x048fe400010e0600 */
[----:B------:R-:W3:Y:S01]  /*101e0*/  LDL R0, [R1+0x6a8] ;  /* 0x0006a80001007983 */ /* 0x000ee20000100800 */
[----:B----4-:R-:W-:-:S03]  /*101f0*/  IMAD.X R15, R10, 0x1, R9, P1 ;  /* 0x000000010a0f7824 */ /* 0x010fc600008e0609 */
[----:B------:R0:W4:Y:S04]  /*10200*/  LDG.E.U8 R162, desc[UR44][R12.64] ;  /* 0x0000002c0ca27981 */ /* 0x000128000c1e1100 */
[----:B------:R-:W4:Y:S01]  /*10210*/  LDL R9, [R1+0x6a4] ;  /* 0x0006a40001097983 */ /* 0x000f220000100800 */
[C---:B------:R-:W-:Y:S02]  /*10220*/  IMAD R17, R11.reuse, 0x54, RZ ;  /* 0x000000540b117824 */ /* 0x040fe400078e02ff */
[----:B------:R-:W-:Y:S01]  /*10230*/  IMAD R16, R11, 0x55, RZ ;  /* 0x000000550b107824 */ /* 0x000fe200078e02ff */
[----:B------:R1:W4:Y:S01]  /*10240*/  LDG.E.U8 R163, desc[UR44][R14.64] ;  /* 0x0000002c0ea37981 */ /* 0x000322000c1e1100 */
[--C-:B------:R-:W-:Y:S02]  /*10250*/  IMAD.IADD R152, R17, 0x1, R4.reuse ;  /* 0x0000000111987824 */ /* 0x100fe400078e0204 */
[----:B------:R-:W-:-:S03]  /*10260*/  IMAD.IADD R18, R16, 0x1, R4 ;  /* 0x0000000110127824 */ /* 0x000fc600078e0204 */
[----:B------:R-:W-:-:S05]  /*10270*/  IADD3 R152, P1, R2, R152, RZ ;  /* 0x0000009802987210 */ /* 0x000fca0007f3e0ff */
[----:B------:R-:W-:Y:S01]  /*10280*/  IMAD.X R153, R10, 0x1, R8, P1 ;  /* 0x000000010a997824 */ /* 0x000fe200008e0608 */
[----:B------:R-:W-:Y:S01]  /*10290*/  IADD3 R18, P1, R2, R18, RZ ;  /* 0x0000001202127210 */ /* 0x000fe20007f3e0ff */
[----:B------:R-:W4:Y:S01]  /*102a0*/  LDL R8, [R1+0x6ac] ;  /* 0x0006ac0001087983 */ /* 0x000f220000100800 */
[--C-:B------:R-:W-:Y:S02]  /*102b0*/  IMAD.IADD R17, R17, 0x1, R5.reuse ;  /* 0x0000000111117824 */ /* 0x100fe400078e0205 */
[----:B0-----:R-:W-:Y:S01]  /*102c0*/  IMAD.IADD R12, R16, 0x1, R5 ;  /* 0x00000001100c7824 */ /* 0x001fe200078e0205 */
[----:B------:R-:W4:Y:S02]  /*102d0*/  LDG.E.U8 R152, desc[UR44][R152.64] ;  /* 0x0000002c98987981 */ /* 0x000f24000c1e1100 */
[----:B-1----:R-:W-:Y:S01]  /*102e0*/  IADD3 R14, P2, R2, R17, RZ ;  /* 0x00000011020e7210 */ /* 0x002fe20007f5e0ff */
[C---:B------:R-:W-:Y:S02]  /*102f0*/  IMAD.X R19, R10.reuse, 0x1, R6, P1 ;  /* 0x000000010a137824 */ /* 0x040fe400008e0606 */
[----:B------:R-:W4:Y:S02]  /*10300*/  LDL R6, [R1+0x6b4] ;  /* 0x0006b40001067983 */ /* 0x000f240000100800 */
[----:B------:R-:W-:-:S02]  /*10310*/  IMAD.X R15, R10, 0x1, R7, P2 ;  /* 0x000000010a0f7824 */ /* 0x000fc400010e0607 */
[----:B------:R-:W-:Y:S01]  /*10320*/  IMAD R16, R11, 0x56, RZ ;  /* 0x000000560b107824 */ /* 0x000fe200078e02ff */
[----:B------:R-:W4:Y:S01]  /*10330*/  LDL R7, [R1+0x6b0] ;  /* 0x0006b00001077983 */ /* 0x000f220000100800 */
[----:B------:R-:W-:-:S03]  /*10340*/  IADD3 R12, P2, R2, R12, RZ ;  /* 0x0000000c020c7210 */ /* 0x000fc60007f5e0ff */
[----:B------:R0:W4:Y:S04]  /*10350*/  LDG.E.U8 R23, desc[UR44][R14.64] ;  /* 0x0000002c0e177981 */ /* 0x000128000c1e1100 */
[----:B------:R-:W4:Y:S01]  /*10360*/  LDG.E.U8 R18, desc[UR44][R18.64] ;  /* 0x0000002c12127981 */ /* 0x000f22000c1e1100 */
[C---:B0-----:R-:W-:Y:S02]  /*10370*/  IMAD.IADD R14, R16.reuse, 0x1, R4 ;  /* 0x00000001100e7824 */ /* 0x041fe400078e0204 */
[----:B------:R-:W-:Y:S02]  /*10380*/  IMAD.IADD R16, R16, 0x1, R5 ;  /* 0x0000000110107824 */ /* 0x000fe400078e0205 */
[----:B--2---:R-:W-:Y:S01]  /*10390*/  IMAD.X R13, R10, 0x1, R3, P2 ;  /* 0x000000010a0d7824 */ /* 0x004fe200010e0603 */
[C---:B------:R-:W-:Y:S01]  /*103a0*/  IADD3 R14, P1, R2.reuse, R14, RZ ;  /* 0x0000000e020e7210 */ /* 0x040fe20007f3e0ff */
[----:B------:R-:W2:Y:S04]  /*103b0*/  LDL R3, [R1+0x6b8] ;  /* 0x0006b80001037983 */ /* 0x000ea80000100800 */
[----:B------:R0:W2:Y:S02]  /*103c0*/  LDG.E.U8 R17, desc[UR44][R12.64] ;  /* 0x0000002c0c117981 */ /* 0x0000a4000c1e1100 */
[----:B0-----:R-:W-:-:S05]  /*103d0*/  IADD3 R12, P2, R2, R16, RZ ;  /* 0x00000010020c7210 */ /* 0x001fca0007f5e0ff */
[C---:B---3--:R-:W-:Y:S02]  /*103e0*/  IMAD.X R13, R10.reuse, 0x1, R0, P2 ;  /* 0x000000010a0d7824 */ /* 0x048fe400010e0600 */
[----:B------:R-:W3:Y:S01]  /*103f0*/  LDL R0, [R1+0x6c0] ;  /* 0x0006c00001007983 */ /* 0x000ee20000100800 */
[----:B----4-:R-:W-:Y:S02]  /*10400*/  IMAD.X R15, R10, 0x1, R9, P1 ;  /* 0x000000010a0f7824 */ /* 0x010fe400008e0609 */
[----:B------:R-:W-:Y:S01]  /*10410*/  IMAD R19, R11, 0x57, RZ ;  /* 0x000000570b137824 */ /* 0x000fe200078e02ff */
[----:B------:R-:W4:Y:S04]  /*10420*/  LDG.E.U8 R9, desc[UR44][R12.64] ;  /* 0x0000002c0c097981 */ /* 0x000f28000c1e1100 */
[----:B------:R0:W4:Y:S01]  /*10430*/  LDG.E.U8 R219, desc[UR44][R14.64] ;  /* 0x0000002c0edb7981 */ /* 0x000122000c1e1100 */
[----:B------:R-:W-:-:S02]  /*10440*/  IMAD.IADD R20, R19, 0x1, R4 ;  /* 0x0000000113147824 */ /* 0x000fc400078e0204 */
[----:B------:R-:W-:-:S03]  /*10450*/  IMAD R16, R11, 0x58, RZ ;  /* 0x000000580b107824 */ /* 0x000fc600078e02ff */
[----:B------:R-:W-:Y:S01]  /*10460*/  IADD3 R20, P1, R2, R20, RZ ;  /* 0x0000001402147210 */ /* 0x000fe20007f3e0ff */
[----:B0-----:R-:W-:-:S04]  /*10470*/  IMAD.IADD R15, R16, 0x1, R4 ;  /* 0x00000001100f7824 */ /* 0x001fc800078e0204 */
[----:B------:R-:W-:Y:S01]  /*10480*/  IMAD.X R21, R10, 0x1, R8, P1 ;  /* 0x000000010a157824 */ /* 0x000fe200008e0608 */
[----:B------:R-:W-:Y:S01]  /*10490*/  IADD3 R12, P1, R2, R15, RZ ;  /* 0x0000000f020c7210 */ /* 0x000fe20007f3e0ff */
[----:B------:R-:W-:-:S03]  /*104a0*/  IMAD.IADD R19, R19, 0x1, R5 ;  /* 0x0000000113137824 */ /* 0x000fc600078e0205 */
[----:B------:R0:W4:Y:S01]  /*104b0*/  LDG.E.U8 R8, desc[UR44][R20.64] ;  /* 0x0000002c14087981 */ /* 0x000122000c1e1100 */
[----:B------:R-:W-:Y:S02]  /*104c0*/  IMAD.IADD R154, R16, 0x1, R5 ;  /* 0x00000001109a7824 */ /* 0x000fe400078e0205 */
[----:B------:R-:W-:Y:S02]  /*104d0*/  IMAD.X R13, R10, 0x1, R6, P1 ;  /* 0x000000010a0d7824 */ /* 0x000fe400008e0606 */
[----:B------:R-:W4:Y:S01]  /*104e0*/  LDL R6, [R1+0x6cc] ;  /* 0x0006cc0001067983 */ /* 0x000f220000100800 */
[----:B------:R-:W-:Y:S01]  /*104f0*/  IADD3 R14, P2, R2, R19, RZ ;  /* 0x00000013020e7210 */ /* 0x000fe20007f5e0ff */
[----:B------:R-:W-:Y:S02]  /*10500*/  IMAD R16, R11, 0x59, RZ ;  /* 0x000000590b107824 */ /* 0x000fe400078e02ff */
[----:B------:R1:W4:Y:S02]  /*10510*/  LDG.E.U8 R153, desc[UR44][R12.64] ;  /* 0x0000002c0c997981 */ /* 0x000324000c1e1100 */
[----:B------:R-:W-:Y:S01]  /*10520*/  IMAD.X R15, R10, 0x1, R7, P2 ;  /* 0x000000010a0f7824 */ /* 0x000fe200010e0607 */
[----:B------:R-:W-:Y:S01]  /*10530*/  IADD3 R154, P2, R2, R154, RZ ;  /* 0x0000009a029a7210 */ /* 0x000fe20007f5e0ff */
[----:B0-----:R-:W-:-:S03]  /*10540*/  IMAD.IADD R20, R16, 0x1, R4 ;  /* 0x0000000110147824 */ /* 0x001fc600078e0204 */
[----:B------:R0:W4:Y:S02]  /*10550*/  LDG.E.U8 R7, desc[UR44][R14.64] ;  /* 0x0000002c0e077981 */ /* 0x000124000c1e1100 */
[----:B------:R-:W-:Y:S01]  /*10560*/  IADD3 R20, P1, R2, R20, RZ ;  /* 0x0000001402147210 */ /* 0x000fe20007f3e0ff */
[----:B-1----:R-:W-:Y:S02]  /*10570*/  IMAD R13, R11, 0x5a, RZ ;  /* 0x0000005a0b0d7824 */ /* 0x002fe400078e02ff */
[----:B0-----:R-:W-:Y:S02]  /*10580*/  IMAD.IADD R14, R16, 0x1, R5 ;  /* 0x00000001100e7824 */ /* 0x001fe400078e0205 */
[----:B--2---:R-:W-:Y:S02]  /*10590*/  IMAD.X R155, R10, 0x1, R3, P2 ;  /* 0x000000010a9b7824 */ /* 0x004fe400010e0603 */
[----:B------:R-:W2:Y:S01]  /*105a0*/  LDL R3, [R1+0x6d0] ;  /* 0x0006d00001037983 */ /* 0x000ea20000100800 */
[C---:B------:R-:W-:Y:S01]  /*105b0*/  IMAD.IADD R12, R13.reuse, 0x1, R4 ;  /* 0x000000010d0c7824 */ /* 0x040fe200078e0204 */
[----:B------:R-:W-:Y:S01]  /*105c0*/  IADD3 R14, P2, R2, R14, RZ ;  /* 0x0000000e020e7210 */ /* 0x000fe20007f5e0ff */
[----:B------:R-:W-:Y:S01]  /*105d0*/  IMAD.X R21, R10, 0x1, R22, P1 ;  /* 0x000000010a157824 */ /* 0x000fe200008e0616 */
[----:B------:R-:W2:Y:S01]  /*105e0*/  LDG.E.U8 R154, desc[UR44][R154.64] ;  /* 0x0000002c9a9a7981 */ /* 0x000ea2000c1e1100 */
[----:B------:R-:W-:-:S03]  /*105f0*/  IMAD.IADD R13, R13, 0x1, R5 ;  /* 0x000000010d0d7824 */ /* 0x000fc600078e0205 */
[----:B------:R-:W2:Y:S01]  /*10600*/  LDL R22, [R1+0x6d4] ;  /* 0x0006d40001167983 */ /* 0x000ea20000100800 */
[----:B------:R-:W-:-:S03]  /*10610*/  IADD3 R12, P1, R2, R12, RZ ;  /* 0x0000000c020c7210 */ /* 0x000fc60007f3e0ff */
[----:B------:R0:W2:Y:S01]  /*10620*/  LDG.E.U8 R183, desc[UR44][R20.64] ;  /* 0x0000002c14b77981 */ /* 0x0000a2000c1e1100 */
[----:B---3--:R-:W-:Y:S01]  /*10630*/  IMAD.X R15, R10, 0x1, R0, P2 ;  /* 0x000000010a0f7824 */ /* 0x008fe200010e0600 */
[----:B0-----:R-:W-:Y:S01]  /*10640*/  IADD3 R20, P2, R2, R13, RZ ;  /* 0x0000000d02147210 */ /* 0x001fe20007f5e0ff */
[C---:B------:R-:W-:Y:S02]  /*10650*/  IMAD.X R13, R10.reuse, 0x1, R217, P1 ;  /* 0x000000010a0d7824 */ /* 0x040fe400008e06d9 */
[----:B------:R-:W-:Y:S01]  /*10660*/  IMAD R16, R11, 0x5b, RZ ;  /* 0x0000005b0b107824 */ /* 0x000fe200078e02ff */
[----:B------:R0:W3:Y:S01]  /*10670*/  LDG.E.U8 R182, desc[UR44][R14.64] ;  /* 0x0000002c0eb67981 */ /* 0x0000e2000c1e1100 */
[----:B------:R-:W-:-:S03]  /*10680*/  IMAD.X R21, R10, 0x1, R216, P2 ;  /* 0x000000010a157824 */ /* 0x000fc600010e06d8 */
[----:B----4-:R1:W-:Y:S04]  /*10690*/  STL [R1+0x3c], R219 ;  /* 0x00003cdb01007387 */ /* 0x0103e80000100800 */
[----:B------:R-:W4:Y:S04]  /*106a0*/  LDL R0, [R1+0x6d8] ;  /* 0x0006d80001007983 */ /* 0x000f280000100800 */
[----:B------:R-:W3:Y:S04]  /*106b0*/  LDL R217, [R1+0x6dc] ;  /* 0x0006dc0001d97983 */ /* 0x000ee80000100800 */
[----:B------:R-:W3:Y:S01]  /*106c0*/  LDL R216, [R1+0x6e0] ;  /* 0x0006e00001d87983 */ /* 0x000ee20000100800 */
[----:B------:R-:W-:-:S02]  /*106d0*/  IMAD.IADD R19, R16, 0x1, R4 ;  /* 0x0000000110137824 */ /* 0x000fc400078e0204 */
[----:B0-----:R-:W-:Y:S01]  /*106e0*/  IMAD.IADD R15, R16, 0x1, R5 ;  /* 0x00000001100f7824 */ /* 0x001fe200078e0205 */
[----:B------:R0:W3:Y:S02]  /*106f0*/  LDG.E.U8 R172, desc[UR44][R12.64] ;  /* 0x0000002c0cac7981 */ /* 0x0000e4000c1e1100 */
[C---:B------:R-:W-:Y:S02]  /*10700*/  IADD3 R14, P1, R2.reuse, R19, RZ ;  /* 0x00000013020e7210 */ /* 0x040fe40007f3e0ff */
[----:B-1----:R-:W3:Y:S04]  /*10710*/  LDL R219, [R1+0x6ec] ;  /* 0x0006ec0001db7983 */ /* 0x002ee80000100800 */
[----:B------:R1:W3:Y:S01]  /*10720*/  LDG.E.U8 R171, desc[UR44][R20.64] ;  /* 0x0000002c14ab7981 */ /* 0x0002e2000c1e1100 */
[----:B0-----:R-:W-:Y:S01]  /*10730*/  IADD3 R12, P2, R2, R15, RZ ;  /* 0x0000000f020c7210 */ /* 0x001fe20007f5e0ff */
[----:B------:R-:W-:-:S02]  /*10740*/  IMAD.X R15, R10, 0x1, R6, P1 ;  /* 0x000000010a0f7824 */ /* 0x000fc400008e0606 */
[----:B------:R-:W3:Y:S04]  /*10750*/  LDL R222, [R1+0x6fc] ;  /* 0x0006fc0001de7983 */ /* 0x000ee80000100800 */
[----:B------:R-:W3:Y:S01]  /*10760*/  LDL R6, [R1+0x6e4] ;  /* 0x0006e40001067983 */ /* 0x000ee20000100800 */
[----:B------:R-:W-:-:S03]  /*10770*/  IMAD R16, R11, 0x5c, RZ ;  /* 0x0000005c0b107824 */ /* 0x000fc600078e02ff */
[----:B------:R0:W3:Y:S01]  /*10780*/  LDG.E.U8 R161, desc[UR44][R14.64] ;  /* 0x0000002c0ea17981 */ /* 0x0000e2000c1e1100 */
[C---:B-1----:R-:W-:Y:S02]  /*10790*/  IMAD.IADD R20, R16.reuse, 0x1, R4 ;  /* 0x0000000110147824 */ /* 0x042fe400078e0204 */
[----:B------:R-:W-:Y:S01]  /*107a0*/  IMAD.IADD R16, R16, 0x1, R5 ;  /* 0x0000000110107824 */ /* 0x000fe200078e0205 */
[----:B------:R-:W3:Y:S01]  /*107b0*/  LDL R221, [R1+0x700] ;  /* 0x0007000001dd7983 */ /* 0x000ee20000100800 */
[----:B------:R-:W-:-:S03]  /*107c0*/  IMAD R19, R11, 0x5d, RZ ;  /* 0x0000005d0b137824 */ /* 0x000fc600078e02ff */
[----:B------:R-:W3:Y:S01]  /*107d0*/  LDL R220, [R1+0x708] ;  /* 0x0007080001dc7983 */ /* 0x000ee20000100800 */
[----:B0-----:R-:W-:Y:S01]  /*107e0*/  IADD3 R14, P1, R2, R20, RZ ;  /* 0x00000014020e7210 */ /* 0x001fe20007f3e0ff */
[----:B------:R-:W-:Y:S02]  /*107f0*/  IMAD R174, R11, 0x63, RZ ;  /* 0x000000630bae7824 */ /* 0x000fe400078e02ff */
[----:B------:R-:W3:Y:S01]  /*10800*/  LDL R226, [R1+0x72c] ;  /* 0x00072c0001e27983 */ /* 0x000ee20000100800 */
[----:B--2---:R-:W-:-:S03]  /*10810*/  IMAD.X R13, R10, 0x1, R3, P2 ;  /* 0x000000010a0d7824 */ /* 0x004fc600010e0603 */
[----:B------:R-:W2:Y:S04]  /*10820*/  LDL R227, [R1+0x764] ;  /* 0x0007640001e37983 */ /* 0x000ea80000100800 */
[----:B------:R-:W2:Y:S01]  /*10830*/  LDL R3, [R1+0x6e8] ;  /* 0x0006e80001037983 */ /* 0x000ea20000100800 */
[C---:B------:R-:W-:Y:S02]  /*10840*/  IMAD.IADD R156, R19.reuse, 0x1, R4 ;  /* 0x00000001139c7824 */ /* 0x040fe400078e0204 */
[----:B------:R-:W-:Y:S01]  /*10850*/  IMAD.X R15, R10, 0x1, R22, P1 ;  /* 0x000000010a0f7824 */ /* 0x000fe200008e0616 */
[----:B------:R0:W2:Y:S01]  /*10860*/  LDG.E.U8 R160, desc[UR44][R12.64] ;  /* 0x0000002c0ca07981 */ /* 0x0000a2000c1e1100 */
[----:B------:R-:W-:Y:S01]  /*10870*/  IMAD.IADD R19, R19, 0x1, R5 ;  /* 0x0000000113137824 */ /* 0x000fe200078e0205 */
[----:B------:R-:W-:-:S02]  /*10880*/  IADD3 R156, P1, R2, R156, RZ ;  /* 0x0000009c029c7210 */ /* 0x000fc40007f3e0ff */
[----:B------:R1:W2:Y:S01]  /*10890*/  LDG.E.U8 R22, desc[UR44][R14.64] ;  /* 0x0000002c0e167981 */ /* 0x0002a2000c1e1100 */
[C---:B------:R-:W-:Y:S02]  /*108a0*/  IMAD R155, R11.reuse, 0x68, RZ ;  /* 0x000000680b9b7824 */ /* 0x040fe400078e02ff */
[C---:B------:R-:W-:Y:S01]  /*108b0*/  IMAD R168, R11.reuse, 0x69, RZ ;  /* 0x000000690ba87824 */ /* 0x040fe200078e02ff */
[----:B------:R-:W2:Y:S01]  /*108c0*/  LDL R223, [R1+0x768] ;  /* 0x0007680001df7983 */ /* 0x000ea20000100800 */
[----:B0-----:R-:W-:Y:S01]  /*108d0*/  IADD3 R12, P2, R2, R16, RZ ;  /* 0x00000010020c7210 */ /* 0x001fe20007f5e0ff */
[----:B------:R-:W-:Y:S02]  /*108e0*/  IMAD R16, R11, 0x5e, RZ ;  /* 0x0000005e0b107824 */ /* 0x000fe400078e02ff */
[----:B------:R-:W2:Y:S02]  /*108f0*/  LDL R237, [R1+0x7a8] ;  /* 0x0007a80001ed7983 */ /* 0x000ea40000100800 */
[----:B-1----:R-:W-:-:S02]  /*10900*/  IMAD.IADD R15, R16, 0x1, R4 ;  /* 0x00000001100f7824 */ /* 0x002fc400078e0204 */
[----:B------:R-:W2:Y:S01]  /*10910*/  LDL R236, [R1+0x7e4] ;  /* 0x0007e40001ec7983 */ /* 0x000ea20000100800 */
[C---:B------:R-:W-:Y:S02]  /*10920*/  IMAD R188, R11.reuse, 0x71, RZ ;  /* 0x000000710bbc7824 */ /* 0x040fe400078e02ff */
[C---:B------:R-:W-:Y:S01]  /*10930*/  IMAD R190, R11.reuse, 0x6b, RZ ;  /* 0x0000006b0bbe7824 */ /* 0x040fe200078e02ff */
[----:B------:R-:W2:Y:S01]  /*10940*/  LDL R234, [R1+0x7e8] ;  /* 0x0007e80001ea7983 */ /* 0x000ea20000100800 */
[C---:B------:R-:W-:Y:S02]  /*10950*/  IMAD R191, R11.reuse, 0x7a, RZ ;  /* 0x0000007a0bbf7824 */ /* 0x040fe400078e02ff */
[C---:B------:R-:W-:Y:S01]  /*10960*/  IMAD R192, R11.reuse, 0x6c, RZ ;  /* 0x0000006c0bc07824 */ /* 0x040fe200078e02ff */
[----:B------:R-:W2:Y:S01]  /*10970*/  LDL R230, [R1+0x76c] ;  /* 0x00076c0001e67983 */ /* 0x000ea20000100800 */
[C---:B------:R-:W-:Y:S02]  /*10980*/  IMAD R193, R11.reuse, 0x7b, RZ ;  /* 0x0000007b0bc17824 */ /* 0x040fe400078e02ff */
[----:B------:R-:W-:Y:S01]  /*10990*/  IMAD R235, R11, 0x7e, RZ ;  /* 0x0000007e0beb7824 */ /* 0x000fe200078e02ff */
[----:B------:R-:W2:Y:S01]  /*109a0*/  LDL R231, [R1+0x730] ;  /* 0x0007300001e77983 */ /* 0x000ea20000100800 */
[----:B----4-:R-:W-:Y:S01]  /*109b0*/  IMAD.X R13, R10, 0x1, R0, P2 ;  /* 0x000000010a0d7824 */ /* 0x010fe200010e0600 */
[----:B------:R-:W-:-:S02]  /*109c0*/  IADD3 R14, P2, R2, R19, RZ ;  /* 0x00000013020e7210 */ /* 0x000fc40007f5e0ff */
[----:B------:R-:W4:Y:S01]  /*109d0*/  LDL R0, [R1+0x6f0] ;  /* 0x0006f00001007983 */ /* 0x000f220000100800 */
[----:B---3--:R-:W-:-:S03]  /*109e0*/  IMAD.X R157, R10, 0x1, R217, P1 ;  /* 0x000000010a9d7824 */ /* 0x008fc600008e06d9 */
[----:B------:R0:W3:Y:S01]  /*109f0*/  LDG.E.U8 R21, desc[UR44][R12.64] ;  /* 0x0000002c0c157981 */ /* 0x0000e2000c1e1100 */
[----:B------:R-:W-:-:S03]  /*10a00*/  IMAD R20, R11, 0x5f, RZ ;  /* 0x0000005f0b147824 */ /* 0x000fc600078e02ff */
[----:B------:R-:W3:Y:S01]  /*10a10*/  LDL R217, [R1+0x6f4] ;  /* 0x0006f40001d97983 */ /* 0x000ee20000100800 */
[----:B0-----:R-:W-:Y:S01]  /*10a20*/  IADD3 R12, P1, R2, R15, RZ ;  /* 0x0000000f020c7210 */ /* 0x001fe20007f3e0ff */
[----:B------:R-:W-:Y:S02]  /*10a30*/  IMAD.X R15, R10, 0x1, R216, P2 ;  /* 0x000000010a0f7824 */ /* 0x000fe400010e06d8 */
[----:B------:R-:W3:Y:S01]  /*10a40*/  LDL R216, [R1+0x6f8] ;  /* 0x0006f80001d87983 */ /* 0x000ee20000100800 */
[----:B------:R-:W-:-:S03]  /*10a50*/  IMAD.IADD R13, R16, 0x1, R5 ;  /* 0x00000001100d7824 */ /* 0x000fc600078e0205 */
[----:B------:R0:W3:Y:S04]  /*10a60*/  LDG.E.U8 R16, desc[UR44][R156.64] ;  /* 0x0000002c9c107981 */ /* 0x0000e8000c1e1100 */
[----:B------:R1:W3:Y:S01]  /*10a70*/  LDG.E.U8 R15, desc[UR44][R14.64] ;  /* 0x0000002c0e0f7981 */ /* 0x0002e2000c1e1100 */
[----:B0-----:R-:W-:Y:S01]  /*10a80*/  IADD3 R156, P2, R2, R13, RZ ;  /* 0x0000000d029c7210 */ /* 0x001fe20007f5e0ff */
[----:B------:R-:W-:Y:S02]  /*10a90*/  IMAD.X R13, R10, 0x1, R6, P1 ;  /* 0x000000010a0d7824 */ /* 0x000fe400008e0606 */
[----:B-1----:R-:W-:-:S03]  /*10aa0*/  IMAD.IADD R14, R20, 0x1, R4 ;  /* 0x00000001140e7824 */ /* 0x002fc600078e0204 */
[----:B------:R0:W3:Y:S02]  /*10ab0*/  LDG.E.U8 R6, desc[UR44][R12.64] ;  /* 0x0000002c0c067981 */ /* 0x0000e4000c1e1100 */
[----:B0-----:R-:W-:-:S05]  /*10ac0*/  IADD3 R12, P1, R2, R14, RZ ;  /* 0x0000000e020c7210 */ /* 0x001fca0007f3e0ff */
[C---:B------:R-:W-:Y:S02]  /*10ad0*/  IMAD.X R13, R10.reuse, 0x1, R219, P1 ;  /* 0x000000010a0d7824 */ /* 0x040fe400008e06db */
[----:B------:R-:W3:Y:S01]  /*10ae0*/  LDL R219, [R1+0x704] ;  /* 0x0007040001db7983 */ /* 0x000ee20000100800 */
[----:B--2---:R-:W-:Y:S02]  /*10af0*/  IMAD.X R157, R10, 0x1, R3, P2 ;  /* 0x000000010a9d7824 */ /* 0x004fe400010e0603 */
[----:B------:R-:W-:Y:S02]  /*10b00*/  IMAD.IADD R20, R20, 0x1, R5 ;  /* 0x0000000114147824 */ /* 0x000fe400078e0205 */
[C---:B------:R-:W-:Y:S01]  /*10b10*/  IMAD R19, R11.reuse, 0x60, RZ ;  /* 0x000000600b137824 */ /* 0x040fe200078e02ff */
[----:B------:R0:W2:Y:S02]  /*10b20*/  LDG.E.U8 R3, desc[UR44][R156.64] ;  /* 0x0000002c9c037981 */ /* 0x0000a4000c1e1100 */
[----:B------:R-:W-:Y:S01]  /*10b30*/  IADD3 R250, P2, R2, R20, RZ ;  /* 0x0000001402fa7210 */ /* 0x000fe20007f5e0ff */
[----:B------:R-:W-:Y:S01]  /*10b40*/  IMAD R14, R11, 0x61, RZ ;  /* 0x000000610b0e7824 */ /* 0x000fe200078e02ff */
[----:B------:R-:W2:Y:S01]  /*10b50*/  LDL R20, [R1+0x718] ;  /* 0x0007180001147983 */ /* 0x000ea20000100800 */
[----:B0-----:R-:W-:-:S02]  /*10b60*/  IMAD.IADD R156, R19, 0x1, R4 ;  /* 0x00000001139c7824 */ /* 0x001fc400078e0204 */
[--C-:B------:R-:W-:Y:S02]  /*10b70*/  IMAD.IADD R19, R19, 0x1, R5.reuse ;  /* 0x0000000113137824 */ /* 0x100fe400078e0205 */
[----:B----4-:R-:W-:Y:S02]  /*10b80*/  IMAD.X R251, R10, 0x1, R0, P2 ;  /* 0x000000010afb7824 */ /* 0x010fe400010e0600 */
[----:B------:R0:W4:Y:S01]  /*10b90*/  LDG.E.U8 R0, desc[UR44][R12.64] ;  /* 0x0000002c0c007981 */ /* 0x000122000c1e1100 */
[----:B------:R-:W-:Y:S01]  /*10ba0*/  IADD3 R156, P1, R2, R156, RZ ;  /* 0x0000009c029c7210 */ /* 0x000fe20007f3e0ff */
[C---:B------:R-:W-:Y:S02]  /*10bb0*/  IMAD.IADD R164, R14.reuse, 0x1, R4 ;  /* 0x000000010ea47824 */ /* 0x040fe400078e0204 */
[----:B------:R-:W-:Y:S01]  /*10bc0*/  IMAD.IADD R158, R14, 0x1, R5 ;  /* 0x000000010e9e7824 */ /* 0x000fe200078e0205 */
[----:B------:R-:W4:Y:S01]  /*10bd0*/  LDG.E.U8 R250, desc[UR44][R250.64] ;  /* 0x0000002cfafa7981 */ /* 0x000f22000c1e1100 */
[----:B0-----:R-:W-:Y:S01]  /*10be0*/  IADD3 R12, P2, R2, R19, RZ ;  /* 0x00000013020c7210 */ /* 0x001fe20007f5e0ff */
[----:B---3--:R-:W-:-:S02]  /*10bf0*/  IMAD.X R157, R10, 0x1, R217, P1 ;  /* 0x000000010a9d7824 */ /* 0x008fc400008e06d9 */
[----:B------:R-:W3:Y:S02]  /*10c00*/  LDL R19, [R1+0x714] ;  /* 0x0007140001137983 */ /* 0x000ee40000100800 */
[----:B------:R-:W-:Y:S02]  /*10c10*/  IMAD.X R13, R10, 0x1, R216, P2 ;  /* 0x000000010a0d7824 */ /* 0x000fe400010e06d8 */
[----:B------:R-:W2:Y:S04]  /*10c20*/  LDL R217, [R1+0x70c] ;  /* 0x00070c0001d97983 */ /* 0x000ea80000100800 */
[----:B------:R-:W4:Y:S01]  /*10c30*/  LDL R216, [R1+0x710] ;  /* 0x0007100001d87983 */ /* 0x000f220000100800 */
[----:B------:R-:W-:Y:S01]  /*10c40*/  IMAD R14, R11, 0x62, RZ ;  /* 0x000000620b0e7824 */ /* 0x000fe200078e02ff */
[----:B------:R-:W-:-:S02]  /*10c50*/  IADD3 R164, P1, R2, R164, RZ ;  /* 0x000000a402a47210 */ /* 0x000fc40007f3e0ff */
[----:B------:R-:W-:Y:S01]  /*10c60*/  IADD3 R158, P2, R2, R158, RZ ;  /* 0x0000009e029e7210 */ /* 0x000fe20007f5e0ff */
[----:B------:R-:W-:Y:S01]  /*10c70*/  IMAD.IADD R166, R14, 0x1, R4 ;  /* 0x000000010ea67824 */ /* 0x000fe200078e0204 */
[----:B------:R-:W3:Y:S01]  /*10c80*/  LDG.E.U8 R12, desc[UR44][R12.64] ;  /* 0x0000002c0c0c7981 */ /* 0x000ee2000c1e1100 */
[----:B------:R-:W-:Y:S02]  /*10c90*/  IMAD.X R165, R10, 0x1, R222, P1 ;  /* 0x000000010aa57824 */ /* 0x000fe400008e06de */
[----:B------:R-:W-:Y:S01]  /*10ca0*/  IMAD.IADD R14, R14, 0x1, R5 ;  /* 0x000000010e0e7824 */ /* 0x000fe200078e0205 */
[----:B------:R-:W-:Y:S01]  /*10cb0*/  IADD3 R166, P1, R2, R166, RZ ;  /* 0x000000a602a67210 */ /* 0x000fe20007f3e0ff */
[----:B------:R-:W-:Y:S01]  /*10cc0*/  IMAD.X R159, R10, 0x1, R221, P2 ;  /* 0x000000010a9f7824 */ /* 0x000fe200010e06dd */
[----:B------:R0:W3:Y:S04]  /*10cd0*/  LDG.E.U8 R181, desc[UR44][R164.64] ;  /* 0x0000002ca4b57981 */ /* 0x0000e8000c1e1100 */
[----:B------:R-:W3:Y:S04]  /*10ce0*/  LDL R222, [R1+0x724] ;  /* 0x0007240001de7983 */ /* 0x000ee80000100800 */
[----:B------:R1:W3:Y:S01]  /*10cf0*/  LDG.E.U8 R180, desc[UR44][R158.64] ;  /* 0x0000002c9eb47981 */ /* 0x0002e2000c1e1100 */
[----:B0-----:R-:W-:-:S03]  /*10d00*/  IADD3 R164, P2, R2, R14, RZ ;  /* 0x0000000e02a47210 */ /* 0x001fc60007f5e0ff */
[----:B------:R-:W3:Y:S02]  /*10d10*/  LDL R221, [R1+0x734] ;  /* 0x0007340001dd7983 */ /* 0x000ee40000100800 */
[C---:B------:R-:W-:Y:S02]  /*10d20*/  IMAD.X R165, R10.reuse, 0x1, R220, P2 ;  /* 0x000000010aa57824 */ /* 0x040fe400010e06dc */
[----:B------:R-:W3:Y:S01]  /*10d30*/  LDG.E.U8 R156, desc[UR44][R156.64] ;  /* 0x0000002c9c9c7981 */ /* 0x000ee2000c1e1100 */
[----:B------:R-:W-:-:S03]  /*10d40*/  IMAD.X R167, R10, 0x1, R219, P1 ;  /* 0x000000010aa77824 */ /* 0x000fc600008e06db */
[----:B------:R-:W3:Y:S04]  /*10d50*/  LDL R220, [R1+0x720] ;  /* 0x0007200001dc7983 */ /* 0x000ee80000100800 */
[----:B------:R-:W3:Y:S01]  /*10d60*/  LDL R219, [R1+0x71c] ;  /* 0x00071c0001db7983 */ /* 0x000ee20000100800 */
[C---:B-1----:R-:W-:Y:S02]  /*10d70*/  IMAD.IADD R158, R174.reuse, 0x1, R4 ;  /* 0x00000001ae9e7824 */ /* 0x042fe400078e0204 */
[----:B------:R-:W-:Y:S01]  /*10d80*/  IMAD.IADD R174, R174, 0x1, R5 ;  /* 0x00000001aeae7824 */ /* 0x000fe200078e0205 */
[----:B------:R0:W3:Y:S04]  /*10d90*/  LDG.E.U8 R170, desc[UR44][R166.64] ;  /* 0x0000002ca6aa7981 */ /* 0x0000e8000c1e1100 */
[----:B------:R-:W-:Y:S01]  /*10da0*/  IADD3 R174, P2, R2, R174, RZ ;  /* 0x000000ae02ae7210 */ /* 0x000fe20007f5e0ff */
[----:B------:R-:W-:Y:S01]  /*10db0*/  IMAD R13, R11, 0x64, RZ ;  /* 0x000000640b0d7824 */ /* 0x000fe200078e02ff */
[----:B------:R1:W3:Y:S03]  /*10dc0*/  LDG.E.U8 R169, desc[UR44][R164.64] ;  /* 0x0000002ca4a97981 */ /* 0x0002e6000c1e1100 */
[----:B----4-:R-:W-:-:S02]  /*10dd0*/  IMAD.X R175, R10, 0x1, R216, P2 ;  /* 0x000000010aaf7824 */ /* 0x010fc400010e06d8 */
[----:B------:R-:W4:Y:S01]  /*10de0*/  LDL R216, [R1+0x728] ;  /* 0x0007280001d87983 */ /* 0x000f220000100800 */
[----:B------:R-:W-:Y:S01]  /*10df0*/  IADD3 R158, P1, R2, R158, RZ ;  /* 0x0000009e029e7210 */ /* 0x000fe20007f3e0ff */
[C---:B0-----:R-:W-:Y:S02]  /*10e00*/  IMAD.IADD R166, R13.reuse, 0x1, R4 ;  /* 0x000000010da67824 */ /* 0x041fe400078e0204 */
[----:B------:R-:W-:Y:S02]  /*10e10*/  IMAD.IADD R13, R13, 0x1, R5 ;  /* 0x000000010d0d7824 */ /* 0x000fe400078e0205 */
[----:B--2---:R-:W-:Y:S01]  /*10e20*/  IMAD.X R159, R10, 0x1, R217, P1 ;  /* 0x000000010a9f7824 */ /* 0x004fe200008e06d9 */
[C---:B------:R-:W-:Y:S01]  /*10e30*/  IADD3 R166, P1, R2.reuse, R166, RZ ;  /* 0x000000a602a67210 */ /* 0x040fe20007f3e0ff */
[----:B------:R-:W-:Y:S01]  /*10e40*/  IMAD R14, R11, 0x65, RZ ;  /* 0x000000650b0e7824 */ /* 0x000fe200078e02ff */
[----:B-1----:R-:W-:Y:S01]  /*10e50*/  IADD3 R164, P2, R2, R13, RZ ;  /* 0x0000000d02a47210 */ /* 0x002fe20007f5e0ff */
[----:B------:R-:W2:Y:S02]  /*10e60*/  LDL R217, [R1+0x738] ;  /* 0x0007380001d97983 */ /* 0x000ea40000100800 */
[----:B---3--:R-:W-:-:S02]  /*10e70*/  IMAD.X R167, R10, 0x1, R19, P1 ;  /* 0x000000010aa77824 */ /* 0x008fc400008e0613 */
[----:B------:R-:W-:Y:S01]  /*10e80*/  IMAD.IADD R19, R14, 0x1, R4 ;  /* 0x000000010e137824 */ /* 0x000fe200078e0204 */
[----:B------:R-:W3:Y:S01]  /*10e90*/  LDG.E.U8 R159, desc[UR44][R158.64] ;  /* 0x0000002c9e9f7981 */ /* 0x000ee2000c1e1100 */
[----:B------:R-:W-:Y:S02]  /*10ea0*/  IMAD.X R165, R10, 0x1, R20, P2 ;  /* 0x000000010aa57824 */ /* 0x000fe400010e0614 */
[----:B------:R-:W-:Y:S01]  /*10eb0*/  IMAD R13, R11, 0x66, RZ ;  /* 0x000000660b0d7824 */ /* 0x000fe200078e02ff */
[----:B------:R0:W3:Y:S01]  /*10ec0*/  LDG.E.U8 R20, desc[UR44][R166.64] ;  /* 0x0000002ca6147981 */ /* 0x0000e2000c1e1100 */
[----:B------:R-:W-:Y:S02]  /*10ed0*/  IMAD.IADD R14, R14, 0x1, R5 ;  /* 0x000000010e0e7824 */ /* 0x000fe400078e0205 */
[--C-:B------:R-:W-:Y:S02]  /*10ee0*/  IMAD.IADD R228, R13, 0x1, R4.reuse ;  /* 0x000000010de47824 */ /* 0x100fe400078e0204 */
[----:B------:R-:W-:Y:S01]  /*10ef0*/  IMAD.IADD R157, R155, 0x1, R4 ;  /* 0x000000019b9d7824 */ /* 0x000fe200078e0204 */
[----:B------:R-:W3:Y:S01]  /*10f00*/  LDG.E.U8 R158, desc[UR44][R174.64] ;  /* 0x0000002cae9e7981 */ /* 0x000ee2000c1e1100 */
[----:B0-----:R-:W-:-:S03]  /*10f10*/  IADD3 R166, P1, R2, R19, RZ ;  /* 0x0000001302a67210 */ /* 0x001fc60007f3e0ff */
[----:B------:R0:W3:Y:S02]  /*10f20*/  LDG.E.U8 R19, desc[UR44][R164.64] ;  /* 0x0000002ca4137981 */ /* 0x0000e4000c1e1100 */
[----:B------:R-:W-:Y:S01]  /*10f30*/  IMAD.X R167, R10, 0x1, R219, P1 ;  /* 0x000000010aa77824 */ /* 0x000fe200008e06db */
[C---:B------:R-:W-:Y:S01]  /*10f40*/  IADD3 R228, P1, R2.reuse, R228, RZ ;  /* 0x000000e402e47210 */ /* 0x040fe20007f3e0ff */
[----:B------:R-:W3:Y:S01]  /*10f50*/  LDL R219, [R1+0x73c] ;  /* 0x00073c0001db7983 */ /* 0x000ee20000100800 */
[----:B0-----:R-:W-:-:S03]  /*10f60*/  IADD3 R164, P2, R2, R14, RZ ;  /* 0x0000000e02a47210 */ /* 0x001fc60007f5e0ff */
[C---:B------:R-:W-:Y:S01]  /*10f70*/  IMAD.X R229, R10.reuse, 0x1, R222, P1 ;  /* 0x000000010ae57824 */ /* 0x040fe200008e06de */
[----:B------:R0:W3:Y:S01]  /*10f80*/  LDG.E.U8 R14, desc[UR44][R166.64] ;  /* 0x0000002ca60e7981 */ /* 0x0000e2000c1e1100 */
[----:B------:R-:W-:-:S03]  /*10f90*/  IMAD.X R165, R10, 0x1, R220, P2 ;  /* 0x000000010aa57824 */ /* 0x000fc600010e06dc */
[----:B------:R-:W3:Y:S04]  /*10fa0*/  LDL R222, [R1+0x778] ;  /* 0x0007780001de7983 */ /* 0x000ee80000100800 */
[----:B------:R-:W3:Y:S01]  /*10fb0*/  LDL R220, [R1+0x774] ;  /* 0x0007740001dc7983 */ /* 0x000ee20000100800 */
[--C-:B------:R-:W-:Y:S02]  /*10fc0*/  IMAD.IADD R13, R13, 0x1, R5.reuse ;  /* 0x000000010d0d7824 */ /* 0x100fe400078e0205 */
[----:B------:R-:W-:Y:S01]  /*10fd0*/  IMAD.IADD R155, R155, 0x1, R5 ;  /* 0x000000019b9b7824 */ /* 0x000fe200078e0205 */
[----:B------:R-:W3:Y:S02]  /*10fe0*/  LDG.E.U8 R228, desc[UR44][R228.64] ;  /* 0x0000002ce4e47981 */ /* 0x000ee4000c1e1100 */
[----:B0-----:R-:W-:-:S02]  /*10ff0*/  IADD3 R166, P2, R2, R13, RZ ;  /* 0x0000000d02a67210 */ /* 0x001fc40007f5e0ff */
[----:B------:R0:W3:Y:S01]  /*11000*/  LDG.E.U8 R13, desc[UR44][R164.64] ;  /* 0x0000002ca40d7981 */ /* 0x0000e2000c1e1100 */
[----:B------:R-:W-:Y:S02]  /*11010*/  IMAD R175, R11, 0x70, RZ ;  /* 0x000000700baf7824 */ /* 0x000fe400078e02ff */
[--C-:B------:R-:W-:Y:S02]  /*11020*/  IMAD.IADD R176, R168, 0x1, R4.reuse ;  /* 0x00000001a8b07824 */ /* 0x100fe400078e0204 */
[----:B------:R-:W-:Y:S01]  /*11030*/  IMAD.IADD R196, R191, 0x1, R4 ;  /* 0x00000001bfc47824 */ /* 0x000fe200078e0204 */
[----:B------:R-:W3:Y:S01]  /*11040*/  LDL R229, [R1+0x7e0] ;  /* 0x0007e00001e57983 */ /* 0x000ee20000100800 */
[----:B0-----:R-:W-:-:S05]  /*11050*/  IADD3 R164, P1, R2, R157, RZ ;  /* 0x0000009d02a47210 */ /* 0x001fca0007f3e0ff */
[C---:B------:R-:W-:Y:S02]  /*11060*/  IMAD.X R165, R10.reuse, 0x1, R221, P1 ;  /* 0x000000010aa57824 */ /* 0x040fe400008e06dd */
[----:B------:R-:W3:Y:S01]  /*11070*/  LDL R221, [R1+0x7b8] ;  /* 0x0007b80001dd7983 */ /* 0x000ee20000100800 */
[----:B----4-:R-:W-:-:S03]  /*11080*/  IMAD.X R167, R10, 0x1, R216, P2 ;  /* 0x000000010aa77824 */ /* 0x010fc600010e06d8 */
[----:B------:R-:W4:Y:S04]  /*11090*/  LDG.E.U8 R164, desc[UR44][R164.64] ;  /* 0x0000002ca4a47981 */ /* 0x000f28000c1e1100 */
[----:B------:R-:W4:Y:S04]  /*110a0*/  LDL R216, [R1+0x7b4] ;  /* 0x0007b40001d87983 */ /* 0x000f280000100800 */
[----:B------:R0:W4:Y:S01]  /*110b0*/  LDG.E.U8 R225, desc[UR44][R166.64] ;  /* 0x0000002ca6e17981 */ /* 0x000122000c1e1100 */
[C---:B------:R-:W-:Y:S01]  /*110c0*/  IMAD.IADD R174, R175.reuse, 0x1, R4 ;  /* 0x00000001afae7824 */ /* 0x040fe200078e0204 */
[C---:B------:R-:W-:Y:S01]  /*110d0*/  IADD3 R176, P2, R2.reuse, R176, RZ ;  /* 0x000000b002b07210 */ /* 0x040fe20007f5e0ff */
[----:B------:R-:W-:Y:S01]  /*110e0*/  IMAD.IADD R175, R175, 0x1, R5 ;  /* 0x00000001afaf7824 */ /* 0x000fe200078e0205 */
[----:B0-----:R-:W-:-:S05]  /*110f0*/  IADD3 R166, P1, R2, R155, RZ ;  /* 0x0000009b02a67210 */ /* 0x001fca0007f3e0ff */
[----:B--2---:R-:W-:Y:S02]  /*11100*/  IMAD.X R167, R10, 0x1, R217, P1 ;  /* 0x000000010aa77824 */ /* 0x004fe400008e06d9 */
[----:B------:R-:W2:Y:S01]  /*11110*/  LDL R217, [R1+0x740] ;  /* 0x0007400001d97983 */ /* 0x000ea20000100800 */
[----:B------:R-:W-:-:S03]  /*11120*/  IADD3 R174, P1, R2, R174, RZ ;  /* 0x000000ae02ae7210 */ /* 0x000fc60007f3e0ff */
[----:B------:R0:W2:Y:S01]  /*11130*/  LDG.E.U8 R155, desc[UR44][R166.64] ;  /* 0x0000002ca69b7981 */ /* 0x0000a2000c1e1100 */
[----:B---3--:R-:W-:-:S03]  /*11140*/  IMAD.X R177, R10, 0x1, R219, P2 ;  /* 0x000000010ab17824 */ /* 0x008fc600010e06db */
[----:B------:R-:W3:Y:S01]  /*11150*/  LDL R219, [R1+0x744] ;  /* 0x0007440001db7983 */ /* 0x000ee20000100800 */
[----:B0-----:R-:W-:Y:S01]  /*11160*/  IADD3 R166, P2, R2, R175, RZ ;  /* 0x000000af02a67210 */ /* 0x001fe20007f5e0ff */
[----:B------:R-:W-:Y:S02]  /*11170*/  IMAD R157, R11, 0x78, RZ ;  /* 0x000000780b9d7824 */ /* 0x000fe400078e02ff */
[----:B------:R0:W3:Y:S02]  /*11180*/  LDG.E.U8 R179, desc[UR44][R176.64] ;  /* 0x0000002cb0b37981 */ /* 0x0000e4000c1e1100 */
[C---:B------:R-:W-:Y:S02]  /*11190*/  IMAD.X R167, R10.reuse, 0x1, R222, P2 ;  /* 0x000000010aa77824 */ /* 0x040fe400010e06de */
[----:B------:R-:W3:Y:S01]  /*111a0*/  LDL R222, [R1+0x780] ;  /* 0x0007800001de7983 */ /* 0x000ee20000100800 */
[----:B------:R-:W-:-:S03]  /*111b0*/  IMAD.X R175, R10, 0x1, R220, P1 ;  /* 0x000000010aaf7824 */ /* 0x000fc600008e06dc */
[----:B------:R-:W3:Y:S01]  /*111c0*/  LDL R220, [R1+0x77c] ;  /* 0x00077c0001dc7983 */ /* 0x000ee20000100800 */
[C---:B------:R-:W-:Y:S02]  /*111d0*/  IMAD.IADD R165, R157.reuse, 0x1, R4 ;  /* 0x000000019da57824 */ /* 0x040fe400078e0204 */
[----:B------:R-:W-:Y:S01]  /*111e0*/  IMAD.IADD R157, R157, 0x1, R5 ;  /* 0x000000019d9d7824 */ /* 0x000fe200078e0205 */
[----:B------:R-:W3:Y:S02]  /*111f0*/  LDG.E.U8 R166, desc[UR44][R166.64] ;  /* 0x0000002ca6a67981 */ /* 0x000ee4000c1e1100 */
[C---:B0-----:R-:W-:Y:S02]  /*11200*/  IADD3 R176, P1, R2.reuse, R165, RZ ;  /* 0x000000a502b07210 */ /* 0x041fe40007f3e0ff */
[----:B------:R0:W3:Y:S02]  /*11210*/  LDG.E.U8 R165, desc[UR44][R174.64] ;  /* 0x0000002caea57981 */ /* 0x0000e4000c1e1100 */
[----:B0-----:R-:W-:-:S05]  /*11220*/  IADD3 R174, P2, R2, R157, RZ ;  /* 0x0000009d02ae7210 */ /* 0x001fca0007f5e0ff */
[C---:B------:R-:W-:Y:S02]  /*11230*/  IMAD.X R175, R10.reuse, 0x1, R221, P2 ;  /* 0x000000010aaf7824 */ /* 0x040fe400010e06dd */
[----:B------:R-:W3:Y:S01]  /*11240*/  LDL R221, [R1+0x7c0] ;  /* 0x0007c00001dd7983 */ /* 0x000ee20000100800 */
[----:B----4-:R-:W-:-:S03]  /*11250*/  IMAD.X R177, R10, 0x1, R216, P1 ;  /* 0x000000010ab17824 */ /* 0x010fc600008e06d8 */
[----:B------:R0:W4:Y:S04]  /*11260*/  LDG.E.U8 R184, desc[UR44][R174.64] ;  /* 0x0000002caeb87981 */ /* 0x000128000c1e1100 */
[----:B------:R-:W4:Y:S01]  /*11270*/  LDL R216, [R1+0x7bc] ;  /* 0x0007bc0001d87983 */ /* 0x000f220000100800 */
[----:B------:R-:W-:Y:S02]  /*11280*/  IMAD.IADD R168, R168, 0x1, R5 ;  /* 0x00000001a8a87824 */ /* 0x000fe400078e0205 */
[----:B------:R-:W-:Y:S01]  /*11290*/  IMAD R157, R11, 0x6a, RZ ;  /* 0x0000006a0b9d7824 */ /* 0x000fe200078e02ff */
[----:B------:R1:W4:Y:S02]  /*112a0*/  LDG.E.U8 R185, desc[UR44][R176.64] ;  /* 0x0000002cb0b97981 */ /* 0x000324000c1e1100 */
[----:B------:R-:W-:Y:S01]  /*112b0*/  IADD3 R186, P1, R2, R168, RZ ;  /* 0x000000a802ba7210 */ /* 0x000fe20007f3e0ff */
[----:B------:R-:W-:-:S05]  /*112c0*/  IMAD.IADD R167, R157, 0x1, R4 ;  /* 0x000000019da77824 */ /* 0x000fca00078e0204 */
[----:B0-----:R-:W-:Y:S01]  /*112d0*/  IADD3 R174, P2, R2, R167, RZ ;  /* 0x000000a702ae7210 */ /* 0x001fe20007f5e0ff */
[----:B-1----:R-:W-:Y:S02]  /*112e0*/  IMAD.IADD R176, R188, 0x1, R4 ;  /* 0x00000001bcb07824 */ /* 0x002fe400078e0204 */
[----:B--2---:R-:W-:Y:S02]  /*112f0*/  IMAD.X R187, R10, 0x1, R217, P1 ;  /* 0x000000010abb7824 */ /* 0x004fe400008e06d9 */
[----:B------:R-:W2:Y:S01]  /*11300*/  LDL R217, [R1+0x748] ;  /* 0x0007480001d97983 */ /* 0x000ea20000100800 */
[----:B------:R-:W-:Y:S01]  /*11310*/  IMAD.IADD R188, R188, 0x1, R5 ;  /* 0x00000001bcbc7824 */ /* 0x000fe200078e0205 */
[----:B------:R-:W-:Y:S01]  /*11320*/  IADD3 R176, P1, R2, R176, RZ ;  /* 0x000000b002b07210 */ /* 0x000fe20007f3e0ff */
[----:B------:R-:W-:Y:S01]  /*11330*/  IMAD R167, R11, 0x79, RZ ;  /* 0x000000790ba77824 */ /* 0x000fe200078e02ff */
[----:B------:R0:W2:Y:S01]  /*11340*/  LDG.E.U8 R178, desc[UR44][R186.64] ;  /* 0x0000002cbab27981 */ /* 0x0000a2000c1e1100 */
[----:B---3--:R-:W-:Y:S01]  /*11350*/  IMAD.X R175, R10, 0x1, R219, P2 ;  /* 0x000000010aaf7824 */ /* 0x008fe200010e06db */
[----:B------:R-:W-:-:S02]  /*11360*/  IADD3 R188, P2, R2, R188, RZ ;  /* 0x000000bc02bc7210 */ /* 0x000fc40007f5e0ff */
[----:B------:R-:W3:Y:S01]  /*11370*/  LDL R219, [R1+0x74c] ;  /* 0x00074c0001db7983 */ /* 0x000ee20000100800 */
[----:B------:R-:W-:-:S03]  /*11380*/  IMAD.X R177, R10, 0x1, R220, P1 ;  /* 0x000000010ab17824 */ /* 0x000fc600008e06dc */
[----:B------:R1:W3:Y:S01]  /*11390*/  LDG.E.U8 R168, desc[UR44][R174.64] ;  /* 0x0000002caea87981 */ /* 0x0002e2000c1e1100 */
[----:B------:R-:W-:-:S03]  /*113a0*/  IMAD.X R189, R10, 0x1, R222, P2 ;  /* 0x000000010abd7824 */ /* 0x000fc600010e06de */
[----:B------:R-:W3:Y:S04]  /*113b0*/  LDL R220, [R1+0x784] ;  /* 0x0007840001dc7983 */ /* 0x000ee80000100800 */
[----:B------:R-:W3:Y:S01]  /*113c0*/  LDL R222, [R1+0x788] ;  /* 0x0007880001de7983 */ /* 0x000ee20000100800 */
[C---:B0-----:R-:W-:Y:S02]  /*113d0*/  IMAD.IADD R186, R167.reuse, 0x1, R4 ;  /* 0x00000001a7ba7824 */ /* 0x041fe400078e0204 */
[----:B------:R-:W-:Y:S01]  /*113e0*/  IMAD.IADD R167, R167, 0x1, R5 ;  /* 0x00000001a7a77824 */ /* 0x000fe200078e0205 */
[----:B------:R-:W3:Y:S02]  /*113f0*/  LDG.E.U8 R177, desc[UR44][R176.64] ;  /* 0x0000002cb0b17981 */ /* 0x000ee4000c1e1100 */
[----:B-1----:R-:W-:-:S02]  /*11400*/  IADD3 R174, P1, R2, R186, RZ ;  /* 0x000000ba02ae7210 */ /* 0x002fc40007f3e0ff */
[----:B------:R-:W-:Y:S01]  /*11410*/  IADD3 R186, P2, R2, R167, RZ ;  /* 0x000000a702ba7210 */ /* 0x000fe20007f5e0ff */
[----:B------:R0:W3:Y:S04]  /*11420*/  LDG.E.U8 R176, desc[UR44][R188.64] ;  /* 0x0000002cbcb07981 */ /* 0x0000e8000c1e1100 */
[C---:B------:R-:W-:Y:S02]  /*11430*/  IMAD.X R187, R10.reuse, 0x1, R221, P2 ;  /* 0x000000010abb7824 */ /* 0x040fe400010e06dd */
[----:B------:R-:W3:Y:S01]  /*11440*/  LDL R221, [R1+0x7c8] ;  /* 0x0007c80001dd7983 */ /* 0x000ee20000100800 */
[----:B----4-:R-:W-:-:S03]  /*11450*/  IMAD.X R175, R10, 0x1, R216, P1 ;  /* 0x000000010aaf7824 */ /* 0x010fc600008e06d8 */
[----:B------:R-:W4:Y:S01]  /*11460*/  LDL R216, [R1+0x7c4] ;  /* 0x0007c40001d87983 */ /* 0x000f220000100800 */
[--C-:B0-----:R-:W-:Y:S02]  /*11470*/  IMAD.IADD R188, R157, 0x1, R5.reuse ;  /* 0x000000019dbc7824 */ /* 0x101fe400078e0205 */
[----:B------:R-:W-:Y:S01]  /*11480*/  IMAD R157, R11, 0x72, RZ ;  /* 0x000000720b9d7824 */ /* 0x000fe200078e02ff */
[----:B------:R-:W4:Y:S01]  /*11490*/  LDG.E.U8 R175, desc[UR44][R174.64] ;  /* 0x0000002caeaf7981 */ /* 0x000f22000c1e1100 */
[--C-:B------:R-:W-:Y:S01]  /*114a0*/  IMAD.IADD R167, R190, 0x1, R4.reuse ;  /* 0x00000001bea77824 */ /* 0x100fe200078e0204 */
[----:B------:R-:W-:Y:S01]  /*114b0*/  IADD3 R188, P1, R2, R188, RZ ;  /* 0x000000bc02bc7210 */ /* 0x000fe20007f3e0ff */
[C---:B------:R-:W-:Y:S02]  /*114c0*/  IMAD.IADD R194, R157.reuse, 0x1, R4 ;  /* 0x000000019dc27824 */ /* 0x040fe400078e0204 */
[----:B------:R-:W-:Y:S01]  /*114d0*/  IMAD.IADD R157, R157, 0x1, R5 ;  /* 0x000000019d9d7824 */ /* 0x000fe200078e0205 */
[----:B------:R0:W4:Y:S01]  /*114e0*/  LDG.E.U8 R174, desc[UR44][R186.64] ;  /* 0x0000002cbaae7981 */ /* 0x000122000c1e1100 */
[----:B--2---:R-:W-:-:S03]  /*114f0*/  IMAD.X R189, R10, 0x1, R217, P1 ;  /* 0x000000010abd7824 */ /* 0x004fc600008e06d9 */
[----:B------:R-:W2:Y:S01]  /*11500*/  LDL R217, [R1+0x750] ;  /* 0x0007500001d97983 */ /* 0x000ea20000100800 */
[C---:B------:R-:W-:Y:S02]  /*11510*/  IADD3 R194, P1, R2.reuse, R194, RZ ;  /* 0x000000c202c27210 */ /* 0x040fe40007f3e0ff */
[----:B0-----:R-:W-:Y:S02]  /*11520*/  IADD3 R186, P2, R2, R167, RZ ;  /* 0x000000a702ba7210 */ /* 0x001fe40007f5e0ff */
[----:B------:R0:W2:Y:S03]  /*11530*/  LDG.E.U8 R167, desc[UR44][R188.64] ;  /* 0x0000002cbca77981 */ /* 0x0000a6000c1e1100 */
[----:B---3--:R-:W-:Y:S02]  /*11540*/  IMAD.X R187, R10, 0x1, R219, P2 ;  /* 0x000000010abb7824 */ /* 0x008fe400010e06db */
[----:B------:R-:W3:Y:S01]  /*11550*/  LDL R219, [R1+0x754] ;  /* 0x0007540001db7983 */ /* 0x000ee20000100800 */
[----:B0-----:R-:W-:-:S03]  /*11560*/  IADD3 R188, P2, R2, R157, RZ ;  /* 0x0000009d02bc7210 */ /* 0x001fc60007f5e0ff */
[----:B------:R0:W3:Y:S01]  /*11570*/  LDG.E.U8 R157, desc[UR44][R186.64] ;  /* 0x0000002cba9d7981 */ /* 0x0000e2000c1e1100 */
[----:B------:R-:W-:-:S03]  /*11580*/  IMAD.X R195, R10, 0x1, R220, P1 ;  /* 0x000000010ac37824 */ /* 0x000fc600008e06dc */
[----:B------:R-:W3:Y:S01]  /*11590*/  LDL R220, [R1+0x78c] ;  /* 0x00078c0001dc7983 */ /* 0x000ee20000100800 */
[----:B------:R-:W-:-:S03]  /*115a0*/  IMAD.X R189, R10, 0x1, R222, P2 ;  /* 0x000000010abd7824 */ /* 0x000fc600010e06de */
[----:B------:R-:W3:Y:S01]  /*115b0*/  LDL R222, [R1+0x790] ;  /* 0x0007900001de7983 */ /* 0x000ee20000100800 */
[----:B------:R-:W-:Y:S01]  /*115c0*/  IADD3 R196, P1, R2, R196, RZ ;  /* 0x000000c402c47210 */ /* 0x000fe20007f3e0ff */
[--C-:B0-----:R-:W-:Y:S02]  /*115d0*/  IMAD.IADD R186, R191, 0x1, R5.reuse ;  /* 0x00000001bfba7824 */ /* 0x101fe400078e0205 */
[----:B------:R-:W-:Y:S01]  /*115e0*/  IMAD.IADD R190, R190, 0x1, R5 ;  /* 0x00000001bebe7824 */ /* 0x000fe200078e0205 */
[----:B------:R-:W3:Y:S02]  /*115f0*/  LDG.E.U8 R194, desc[UR44][R194.64] ;  /* 0x0000002cc2c27981 */ /* 0x000ee4000c1e1100 */
[----:B------:R-:W-:Y:S01]  /*11600*/  IADD3 R186, P2, R2, R186, RZ ;  /* 0x000000ba02ba7210 */ /* 0x000fe20007f5e0ff */
[C---:B----4-:R-:W-:Y:S01]  /*11610*/  IMAD.X R197, R10.reuse, 0x1, R216, P1 ;  /* 0x000000010ac57824 */ /* 0x050fe200008e06d8 */
[----:B------:R0:W4:Y:S04]  /*11620*/  LDG.E.U8 R195, desc[UR44][R188.64] ;  /* 0x0000002cbcc37981 */ /* 0x000128000c1e1100 */
[----:B------:R-:W4:Y:S01]  /*11630*/  LDL R216, [R1+0x7cc] ;  /* 0x0007cc0001d87983 */ /* 0x000f220000100800 */
[----:B------:R-:W-:-:S03]  /*11640*/  IMAD.X R187, R10, 0x1, R221, P2 ;  /* 0x000000010abb7824 */ /* 0x000fc600010e06dd */
[----:B------:R-:W4:Y:S01]  /*11650*/  LDL R221, [R1+0x7d0] ;  /* 0x0007d00001dd7983 */ /* 0x000f220000100800 */
[--C-:B------:R-:W-:Y:S01]  /*11660*/  IMAD.IADD R191, R192, 0x1, R4.reuse ;  /* 0x00000001c0bf7824 */ /* 0x100fe200078e0204 */
[C---:B------:R-:W-:Y:S01]  /*11670*/  IADD3 R190, P1, R2.reuse, R190, RZ ;  /* 0x000000be02be7210 */ /* 0x040fe20007f3e0ff */
[----:B0-----:R-:W-:Y:S01]  /*11680*/  IMAD R189, R11, 0x73, RZ ;  /* 0x000000730bbd7824 */ /* 0x001fe200078e02ff */
[----:B------:R-:W4:Y:S03]  /*11690*/  LDG.E.U8 R196, desc[UR44][R196.64] ;  /* 0x0000002cc4c47981 */ /* 0x000f26000c1e1100 */
[C---:B------:R-:W-:Y:S02]  /*116a0*/  IMAD.IADD R188, R189.reuse, 0x1, R4 ;  /* 0x00000001bdbc7824 */ /* 0x040fe400078e0204 */
[----:B------:R-:W-:Y:S01]  /*116b0*/  IMAD.IADD R189, R189, 0x1, R5 ;  /* 0x00000001bdbd7824 */ /* 0x000fe200078e0205 */
[----:B------:R0:W4:Y:S02]  /*116c0*/  LDG.E.U8 R197, desc[UR44][R186.64] ;  /* 0x0000002cbac57981 */ /* 0x000124000c1e1100 */
[----:B0-----:R-:W-:Y:S01]  /*116d0*/  IADD3 R186, P2, R2, R191, RZ ;  /* 0x000000bf02ba7210 */ /* 0x001fe20007f5e0ff */
[----:B--2---:R-:W-:-:S02]  /*116e0*/  IMAD.X R191, R10, 0x1, R217, P1 ;  /* 0x000000010abf7824 */ /* 0x004fc400008e06d9 */
[----:B------:R-:W2:Y:S01]  /*116f0*/  LDL R217, [R1+0x758] ;  /* 0x0007580001d97983 */ /* 0x000ea20000100800 */
[----:B------:R-:W-:Y:S01]  /*11700*/  IADD3 R188, P1, R2, R188, RZ ;  /* 0x000000bc02bc7210 */ /* 0x000fe20007f3e0ff */
[----:B---3--:R-:W-:Y:S02]  /*11710*/  IMAD.X R187, R10, 0x1, R219, P2 ;  /* 0x000000010abb7824 */ /* 0x008fe400010e06db */
[----:B------:R0:W3:Y:S04]  /*11720*/  LDG.E.U8 R200, desc[UR44][R190.64] ;  /* 0x0000002cbec87981 */ /* 0x0000e8000c1e1100 */
[----:B------:R-:W3:Y:S04]  /*11730*/  LDL R219, [R1+0x794] ;  /* 0x0007940001db7983 */ /* 0x000ee80000100800 */
[----:B------:R1:W3:Y:S01]  /*11740*/  LDG.E.U8 R202, desc[UR44][R186.64] ;  /* 0x0000002cbaca7981 */ /* 0x0002e2000c1e1100 */
[----:B0-----:R-:W-:Y:S01]  /*11750*/  IMAD.IADD R191, R193, 0x1, R4 ;  /* 0x00000001c1bf7824 */ /* 0x001fe200078e0204 */
[----:B------:R-:W-:Y:S01]  /*11760*/  IADD3 R190, P2, R2, R189, RZ ;  /* 0x000000bd02be7210 */ /* 0x000fe20007f5e0ff */
[----:B------:R-:W-:-:S02]  /*11770*/  IMAD.X R189, R10, 0x1, R220, P1 ;  /* 0x000000010abd7824 */ /* 0x000fc400008e06dc */
[----:B------:R-:W3:Y:S01]  /*11780*/  LDL R220, [R1+0x798] ;  /* 0x0007980001dc7983 */ /* 0x000ee20000100800 */
[----:B-1----:R-:W-:Y:S01]  /*11790*/  IADD3 R186, P1, R2, R191, RZ ;  /* 0x000000bf02ba7210 */ /* 0x002fe20007f3e0ff */
[----:B------:R-:W-:Y:S02]  /*117a0*/  IMAD.X R191, R10, 0x1, R222, P2 ;  /* 0x000000010abf7824 */ /* 0x000fe400010e06de */
[----:B------:R0:W3:Y:S04]  /*117b0*/  LDG.E.U8 R204, desc[UR44][R188.64] ;  /* 0x0000002cbccc7981 */ /* 0x0000e8000c1e1100 */
[----:B------:R-:W3:Y:S04]  /*117c0*/  LDL R222, [R1+0x7d4] ;  /* 0x0007d40001de7983 */ /* 0x000ee80000100800 */
[----:B------:R1:W3:Y:S01]  /*117d0*/  LDG.E.U8 R206, desc[UR44][R190.64] ;  /* 0x0000002cbece7981 */ /* 0x0002e2000c1e1100 */
[----:B0-----:R-:W-:-:S05]  /*117e0*/  IMAD.IADD R188, R193, 0x1, R5 ;  /* 0x00000001c1bc7824 */ /* 0x001fca00078e0205 */
[----:B------:R-:W-:Y:S01]  /*117f0*/  IADD3 R188, P2, R2, R188, RZ ;  /* 0x000000bc02bc7210 */ /* 0x000fe20007f5e0ff */
[C---:B----4-:R-:W-:Y:S02]  /*11800*/  IMAD.X R187, R10.reuse, 0x1, R216, P1 ;  /* 0x000000010abb7824 */ /* 0x050fe400008e06d8 */
[----:B------:R-:W4:Y:S02]  /*11810*/  LDL R216, [R1+0x7d8] ;  /* 0x0007d80001d87983 */ /* 0x000f240000100800 */
[----:B------:R-:W-:Y:S02]  /*11820*/  IMAD.X R189, R10, 0x1, R221, P2 ;  /* 0x000000010abd7824 */ /* 0x000fe400010e06dd */
[----:B------:R-:W4:Y:S01]  /*11830*/  LDL R221, [R1+0x75c] ;  /* 0x00075c0001dd7983 */ /* 0x000f220000100800 */
[----:B-1----:R-:W-:Y:S02]  /*11840*/  IMAD.IADD R190, R192, 0x1, R5 ;  /* 0x00000001c0be7824 */ /* 0x002fe400078e0205 */
[C---:B------:R-:W-:Y:S01]  /*11850*/  IMAD R191, R11.reuse, 0x74, RZ ;  /* 0x000000740bbf7824 */ /* 0x040fe200078e02ff */
[----:B------:R0:W4:Y:S02]  /*11860*/  LDG.E.U8 R208, desc[UR44][R186.64] ;  /* 0x0000002cbad07981 */ /* 0x000124000c1e1100 */
[----:B------:R-:W-:Y:S01]  /*11870*/  IADD3 R190, P1, R2, R190, RZ ;  /* 0x000000be02be7210 */ /* 0x000fe20007f3e0ff */
[----:B------:R-:W-:Y:S01]  /*11880*/  IMAD R192, R11, 0x7c, RZ ;  /* 0x0000007c0bc07824 */ /* 0x000fe200078e02ff */
[----:B------:R1:W4:Y:S01]  /*11890*/  LDG.E.U8 R210, desc[UR44][R188.64] ;  /* 0x0000002cbcd27981 */ /* 0x000322000c1e1100 */
[----:B0-----:R-:W-:-:S02]  /*118a0*/  IMAD.IADD R186, R191, 0x1, R4 ;  /* 0x00000001bfba7824 */ /* 0x001fc400078e0204 */
[----:B------:R-:W-:-:S03]  /*118b0*/  IMAD.IADD R187, R191, 0x1, R5 ;  /* 0x00000001bfbb7824 */ /* 0x000fc600078e0205 */
[----:B------:R-:W-:Y:S01]  /*118c0*/  IADD3 R186, P2, R2, R186, RZ ;  /* 0x000000ba02ba7210 */ /* 0x000fe20007f5e0ff */
[----:B-1----:R-:W-:Y:S02]  /*118d0*/  IMAD.IADD R189, R192, 0x1, R4 ;  /* 0x00000001c0bd7824 */ /* 0x002fe400078e0204 */
[----:B--2---:R-:W-:Y:S02]  /*118e0*/  IMAD.X R191, R10, 0x1, R217, P1 ;  /* 0x000000010abf7824 */ /* 0x004fe400008e06d9 */
[----:B------:R-:W2:Y:S01]  /*118f0*/  LDL R217, [R1+0x760] ;  /* 0x0007600001d97983 */ /* 0x000ea20000100800 */
[----:B------:R-:W-:-:S03]  /*11900*/  IADD3 R188, P1, R2, R187, RZ ;  /* 0x000000bb02bc7210 */ /* 0x000fc60007f3e0ff */
[----:B------:R0:W2:Y:S01]  /*11910*/  LDG.E.U8 R212, desc[UR44][R190.64] ;  /* 0x0000002cbed47981 */ /* 0x0000a2000c1e1100 */
[----:B---3--:R-:W-:-:S03]  /*11920*/  IMAD.X R187, R10, 0x1, R219, P2 ;  /* 0x000000010abb7824 */ /* 0x008fc600010e06db */
[----:B------:R-:W3:Y:S04]  /*11930*/  LDL R219, [R1+0x79c] ;  /* 0x00079c0001db7983 */ /* 0x000ee80000100800 */
[----:B------:R1:W3:Y:S01]  /*11940*/  LDG.E.U8 R213, desc[UR44][R186.64] ;  /* 0x0000002cbad57981 */ /* 0x0002e2000c1e1100 */
[----:B0-----:R-:W-:Y:S01]  /*11950*/  IMAD.IADD R191, R192, 0x1, R5 ;  /* 0x00000001c0bf7824 */ /* 0x001fe200078e0205 */
[----:B------:R-:W-:Y:S01]  /*11960*/  IADD3 R190, P2, R2, R189, RZ ;  /* 0x000000bd02be7210 */ /* 0x000fe20007f5e0ff */
[----:B------:R-:W-:Y:S02]  /*11970*/  IMAD.X R189, R10, 0x1, R220, P1 ;  /* 0x000000010abd7824 */ /* 0x000fe400008e06dc */
[----:B------:R-:W3:Y:S01]  /*11980*/  LDL R220, [R1+0x7a0] ;  /* 0x0007a00001dc7983 */ /* 0x000ee20000100800 */
[----:B-1----:R-:W-:Y:S01]  /*11990*/  IADD3 R186, P1, R2, R191, RZ ;  /* 0x000000bf02ba7210 */ /* 0x002fe20007f3e0ff */
[----:B------:R-:W-:-:S02]  /*119a0*/  IMAD R192, R11, 0x6d, RZ ;  /* 0x0000006d0bc07824 */ /* 0x000fc400078e02ff */
[----:B------:R0:W3:Y:S01]  /*119b0*/  LDG.E.U8 R214, desc[UR44][R188.64] ;  /* 0x0000002cbcd67981 */ /* 0x0000e2000c1e1100 */
[----:B------:R-:W-:-:S03]  /*119c0*/  IMAD.X R191, R10, 0x1, R222, P2 ;  /* 0x000000010abf7824 */ /* 0x000fc600010e06de */
[----:B------:R-:W3:Y:S04]  /*119d0*/  LDL R222, [R1+0x7dc] ;  /* 0x0007dc0001de7983 */ /* 0x000ee80000100800 */
[----:B------:R1:W3:Y:S01]  /*119e0*/  LDG.E.U8 R215, desc[UR44][R190.64] ;  /* 0x0000002cbed77981 */ /* 0x0002e2000c1e1100 */
[----:B0-----:R-:W-:Y:S02]  /*119f0*/  IMAD.IADD R188, R192, 0x1, R4 ;  /* 0x00000001c0bc7824 */ /* 0x001fe400078e0204 */
[----:B----4-:R-:W-:-:S03]  /*11a00*/  IMAD.X R187, R10, 0x1, R216, P1 ;  /* 0x000000010abb7824 */ /* 0x010fc600008e06d8 */
[----:B-1----:R-:W-:Y:S01]  /*11a10*/  IADD3 R190, P1, R2, R188, RZ ;  /* 0x000000bc02be7210 */ /* 0x002fe20007f3e0ff */
[----:B------:R-:W-:Y:S02]  /*11a20*/  IMAD.IADD R189, R192, 0x1, R5 ;  /* 0x00000001c0bd7824 */ /* 0x000fe400078e0205 */
[----:B------:R-:W-:Y:S01]  /*11a30*/  IMAD R193, R11, 0x75, RZ ;  /* 0x000000750bc17824 */ /* 0x000fe200078e02ff */
[----:B------:R0:W4:Y:S01]  /*11a40*/  LDG.E.U8 R216, desc[UR44][R186.64] ;  /* 0x0000002cbad87981 */ /* 0x000122000c1e1100 */
[----:B------:R-:W-:-:S03]  /*11a50*/  IMAD.X R191, R10, 0x1, R221, P1 ;  /* 0x000000010abf7824 */ /* 0x000fc600008e06dd */
[----:B------:R-:W4:Y:S01]  /*11a60*/  LDL R221, [R1+0x7a4] ;  /* 0x0007a40001dd7983 */ /* 0x000f220000100800 */
[--C-:B------:R-:W-:Y:S02]  /*11a70*/  IMAD.IADD R188, R193, 0x1, R4.reuse ;  /* 0x00000001c1bc7824 */ /* 0x100fe400078e0204 */
[----:B------:R-:W-:Y:S01]  /*11a80*/  IMAD R192, R11, 0x7d, RZ ;  /* 0x0000007d0bc07824 */ /* 0x000fe200078e02ff */
[C---:B0-----:R-:W-:Y:S01]  /*11a90*/  IADD3 R186, P2, R2.reuse, R189, RZ ;  /* 0x000000bd02ba7210 */ /* 0x041fe20007f5e0ff */
[----:B------:R-:W-:Y:S01]  /*11aa0*/  IMAD.IADD R189, R193, 0x1, R5 ;  /* 0x00000001c1bd7824 */ /* 0x000fe200078e0205 */
[----:B------:R-:W-:Y:S01]  /*11ab0*/  IADD3 R188, P1, R2, R188, RZ ;  /* 0x000000bc02bc7210 */ /* 0x000fe20007f3e0ff */
[----:B------:R-:W-:Y:S02]  /*11ac0*/  IMAD R193, R11, 0x67, RZ ;  /* 0x000000670bc17824 */ /* 0x000fe400078e02ff */
[----:B--2---:R-:W-:Y:S02]  /*11ad0*/  IMAD.X R187, R10, 0x1, R217, P2 ;  /* 0x000000010abb7824 */ /* 0x004fe400010e06d9 */
[----:B------:R0:W2:Y:S02]  /*11ae0*/  LDG.E.U8 R217, desc[UR44][R190.64] ;  /* 0x0000002cbed97981 */ /* 0x0000a4000c1e1100 */
[----:B0-----:R-:W-:Y:S01]  /*11af0*/  IMAD.IADD R191, R192, 0x1, R4 ;  /* 0x00000001c0bf7824 */ /* 0x001fe200078e0204 */
[----:B------:R-:W-:Y:S01]  /*11b00*/  IADD3 R190, P2, R2, R189, RZ ;  /* 0x000000bd02be7210 */ /* 0x000fe20007f5e0ff */
[----:B---3--:R-:W-:-:S02]  /*11b10*/  IMAD.X R189, R10, 0x1, R219, P1 ;  /* 0x000000010abd7824 */ /* 0x008fc400008e06db */
[----:B------:R0:W3:Y:S01]  /*11b20*/  LDG.E.U8 R219, desc[UR44][R186.64] ;  /* 0x0000002cbadb7981 */ /* 0x0000e2000c1e1100 */
[----:B------:R-:W-:Y:S01]  /*11b30*/  IMAD.IADD R192, R192, 0x1, R5 ;  /* 0x00000001c0c07824 */ /* 0x000fe200078e0205 */
[----:B0-----:R-:W-:Y:S01]  /*11b40*/  IADD3 R186, P1, R2, R191, RZ ;  /* 0x000000bf02ba7210 */ /* 0x001fe20007f3e0ff */
[C---:B------:R-:W-:Y:S02]  /*11b50*/  IMAD.X R191, R10.reuse, 0x1, R220, P2 ;  /* 0x000000010abf7824 */ /* 0x040fe400010e06dc */
[----:B------:R0:W3:Y:S02]  /*11b60*/  LDG.E.U8 R220, desc[UR44][R188.64] ;  /* 0x0000002cbcdc7981 */ /* 0x0000e4000c1e1100 */
[----:B------:R-:W-:Y:S02]  /*11b70*/  IMAD.X R187, R10, 0x1, R222, P1 ;  /* 0x000000010abb7824 */ /* 0x000fe400008e06de */
[----:B------:R1:W3:Y:S04]  /*11b80*/  LDG.E.U8 R222, desc[UR44][R190.64] ;  /* 0x0000002cbede7981 */ /* 0x0002e8000c1e1100 */
[----:B------:R1:W3:Y:S01]  /*11b90*/  LDG.E.U8 R224, desc[UR44][R186.64] ;  /* 0x0000002cbae07981 */ /* 0x0002e2000c1e1100 */
[----:B0-----:R-:W-:-:S02]  /*11ba0*/  IMAD R189, R11, 0x6e, RZ ;  /* 0x0000006e0bbd7824 */ /* 0x001fc400078e02ff */
[--C-:B-1----:R-:W-:Y:S01]  /*11bb0*/  IMAD.IADD R191, R193, 0x1, R4.reuse ;  /* 0x00000001c1bf7824 */ /* 0x102fe200078e0204 */
[----:B------:R-:W-:Y:S01]  /*11bc0*/  IADD3 R190, P2, R2, R192, RZ ;  /* 0x000000c002be7210 */ /* 0x000fe20007f5e0ff */
[----:B------:R-:W-:-:S03]  /*11bd0*/  IMAD.IADD R188, R189, 0x1, R4 ;  /* 0x00000001bdbc7824 */ /* 0x000fc600078e0204 */
[----:B------:R-:W-:Y:S01]  /*11be0*/  IADD3 R186, P1, R2, R191, RZ ;  /* 0x000000bf02ba7210 */ /* 0x000fe20007f3e0ff */
[----:B------:R-:W-:Y:S02]  /*11bf0*/  IMAD.X R191, R10, 0x1, R229, P2 ;  /* 0x000000010abf7824 */ /* 0x000fe400010e06e5 */
[----:B------:R-:W-:Y:S01]  /*11c00*/  IMAD R192, R11, 0x76, RZ ;  /* 0x000000760bc07824 */ /* 0x000fe200078e02ff */
[----:B------:R-:W-:Y:S01]  /*11c10*/  IADD3 R188, P2, R2, R188, RZ ;  /* 0x000000bc02bc7210 */ /* 0x000fe20007f5e0ff */
[----:B------:R-:W-:Y:S02]  /*11c20*/  IMAD.IADD R189, R189, 0x1, R5 ;  /* 0x00000001bdbd7824 */ /* 0x000fe400078e0205 */
[----:B------:R-:W-:Y:S02]  /*11c30*/  IMAD.X R187, R10, 0x1, R226, P1 ;  /* 0x000000010abb7824 */ /* 0x000fe400008e06e2 */
[----:B------:R0:W3:Y:S02]  /*11c40*/  LDG.E.U8 R226, desc[UR44][R190.64] ;  /* 0x0000002cbee27981 */ /* 0x0000e4000c1e1100 */
[----:B0-----:R-:W-:Y:S01]  /*11c50*/  IMAD.IADD R191, R192, 0x1, R4 ;  /* 0x00000001c0bf7824 */ /* 0x001fe200078e0204 */
[----:B------:R-:W-:Y:S01]  /*11c60*/  IADD3 R190, P1, R2, R189, RZ ;  /* 0x000000bd02be7210 */ /* 0x000fe20007f3e0ff */
[----:B------:R-:W-:-:S02]  /*11c70*/  IMAD.X R189, R10, 0x1, R227, P2 ;  /* 0x000000010abd7824 */ /* 0x000fc400010e06e3 */
[----:B------:R0:W3:Y:S04]  /*11c80*/  LDG.E.U8 R227, desc[UR44][R186.64] ;  /* 0x0000002cbae37981 */ /* 0x0000e8000c1e1100 */
[----:B------:R1:W3:Y:S01]  /*11c90*/  LDG.E.U8 R229, desc[UR44][R188.64] ;  /* 0x0000002cbce57981 */ /* 0x0002e2000c1e1100 */
[----:B0-----:R-:W-:-:S05]  /*11ca0*/  IADD3 R186, P2, R2, R191, RZ ;  /* 0x000000bf02ba7210 */ /* 0x001fca0007f5e0ff */
[C---:B----4-:R-:W-:Y:S02]  /*11cb0*/  IMAD.X R187, R10.reuse, 0x1, R221, P2 ;  /* 0x000000010abb7824 */ /* 0x050fe400010e06dd */
[----:B------:R-:W4:Y:S01]  /*11cc0*/  LDL R221, [R1+0x7ac] ;  /* 0x0007ac0001dd7983 */ /* 0x000f220000100800 */
[----:B------:R-:W-:Y:S02]  /*11cd0*/  IMAD.X R191, R10, 0x1, R223, P1 ;  /* 0x000000010abf7824 */ /* 0x000fe400008e06df */
[----:B-1----:R-:W-:Y:S01]  /*11ce0*/  IMAD.IADD R188, R192, 0x1, R5 ;  /* 0x00000001c0bc7824 */ /* 0x002fe200078e0205 */
[----:B------:R-:W3:Y:S01]  /*11cf0*/  LDG.E.U8 R233, desc[UR44][R186.64] ;  /* 0x0000002cbae97981 */ /* 0x000ee2000c1e1100 */
[----:B------:R-:W-:-:S03]  /*11d00*/  IMAD.IADD R189, R235, 0x1, R4 ;  /* 0x00000001ebbd7824 */ /* 0x000fc600078e0204 */
[----:B------:R0:W3:Y:S01]  /*11d10*/  LDG.E.U8 R232, desc[UR44][R190.64] ;  /* 0x0000002cbee87981 */ /* 0x0000e2000c1e1100 */
[----:B------:R-:W-:-:S03]  /*11d20*/  IMAD R192, R11, 0x6f, RZ ;  /* 0x0000006f0bc07824 */ /* 0x000fc600078e02ff */
[----:B------:R-:W2:Y:S01]  /*11d30*/  LDL R223, [R1+0x770] ;  /* 0x0007700001df7983 */ /* 0x000ea20000100800 */
[C---:B0-----:R-:W-:Y:S01]  /*11d40*/  IADD3 R190, P1, R2.reuse, R188, RZ ;  /* 0x000000bc02be7210 */ /* 0x041fe20007f3e0ff */
[----:B------:R-:W-:Y:S01]  /*11d50*/  IMAD.IADD R188, R235, 0x1, R5 ;  /* 0x00000001ebbc7824 */ /* 0x000fe200078e0205 */
[----:B------:R-:W-:-:S03]  /*11d60*/  IADD3 R186, P2, R2, R189, RZ ;  /* 0x000000bd02ba7210 */ /* 0x000fc60007f5e0ff */
[----:B------:R-:W-:Y:S01]  /*11d70*/  IMAD.X R191, R10, 0x1, R237, P1 ;  /* 0x000000010abf7824 */ /* 0x000fe200008e06ed */
[----:B------:R-:W-:Y:S01]  /*11d80*/  IADD3 R188, P3, R2, R188, RZ ;  /* 0x000000bc02bc7210 */ /* 0x000fe20007f7e0ff */
[----:B------:R-:W-:Y:S02]  /*11d90*/  IMAD.IADD R189, R193, 0x1, R5 ;  /* 0x00000001c1bd7824 */ /* 0x000fe400078e0205 */
[----:B------:R-:W-:Y:S01]  /*11da0*/  IMAD.X R187, R10, 0x1, R236, P2 ;  /* 0x000000010abb7824 */ /* 0x000fe200010e06ec */
[----:B------:R0:W3:Y:S01]  /*11db0*/  LDG.E.U8 R235, desc[UR44][R190.64] ;  /* 0x0000002cbeeb7981 */ /* 0x0000e2000c1e1100 */
[----:B------:R-:W-:-:S03]  /*11dc0*/  IMAD R193, R11, 0x77, RZ ;  /* 0x000000770bc17824 */ /* 0x000fc600078e02ff */
[----:B------:R1:W3:Y:S01]  /*11dd0*/  LDG.E.U8 R237, desc[UR44][R186.64] ;  /* 0x0000002cbaed7981 */ /* 0x0002e2000c1e1100 */
[----:B0-----:R-:W-:Y:S01]  /*11de0*/  IMAD.IADD R191, R192, 0x1, R4 ;  /* 0x00000001c0bf7824 */ /* 0x001fe200078e0204 */
[----:B------:R-:W-:Y:S01]  /*11df0*/  IADD3 R190, P1, R2, R189, RZ ;  /* 0x000000bd02be7210 */ /* 0x000fe20007f3e0ff */
[----:B------:R-:W-:-:S03]  /*11e00*/  IMAD.X R189, R10, 0x1, R234, P3 ;  /* 0x000000010abd7824 */ /* 0x000fc600018e06ea */
[----:B-1----:R-:W-:Y:S02]  /*11e10*/  IADD3 R186, P2, R2, R191, RZ ;  /* 0x000000bf02ba7210 */ /* 0x002fe40007f5e0ff */
[----:B------:R0:W3:Y:S03]  /*11e20*/  LDG.E.U8 R239, desc[UR44][R188.64] ;  /* 0x0000002cbcef7981 */ /* 0x0000e6000c1e1100 */
[----:B------:R-:W-:Y:S01]  /*11e30*/  IMAD.X R187, R10, 0x1, R230, P2 ;  /* 0x000000010abb7824 */ /* 0x000fe200010e06e6 */
[----:B------:R-:W-:Y:S04]  /*11e40*/  STL [R1+0x1000], R11 ;  /* 0x0010000b01007387 */ /* 0x000fe80000100800 */
[----:B------:R1:W3:Y:S01]  /*11e50*/  LDG.E.U8 R243, desc[UR44][R186.64] ;  /* 0x0000002cbaf37981 */ /* 0x0002e2000c1e1100 */
[----:B0-----:R-:W-:-:S03]  /*11e60*/  IMAD.IADD R189, R193, 0x1, R4 ;  /* 0x00000001c1bd7824 */ /* 0x001fc600078e0204 */
[----:B------:R-:W-:Y:S02]  /*11e70*/  STL [R1+0x1004], R4 ;  /* 0x0010040401007387 */ /* 0x000fe40000100800 */
[----:B-1----:R-:W-:Y:S02]  /*11e80*/  IADD3 R186, P2, R2, R189, RZ ;  /* 0x000000bd02ba7210 */ /* 0x002fe40007f5e0ff */
[----:B------:R0:W-:Y:S04]  /*11e90*/  STL [R1+0x1008], R5 ;  /* 0x0010080501007387 */ /* 0x0001e80000100800 */
[----:B------:R-:W3:Y:S04]  /*11ea0*/  LDL R230, [R1+0x7b0] ;  /* 0x0007b00001e67983 */ /* 0x000ee80000100800 */
[----:B------:R-:W3:Y:S01]  /*11eb0*/  LDL R247, [R1+0x7f0] ;  /* 0x0007f00001f77983 */ /* 0x000ee20000100800 */
[----:B----4-:R-:W-:-:S03]  /*11ec0*/  IMAD.X R187, R10, 0x1, R221, P2 ;  /* 0x000000010abb7824 */ /* 0x010fc600010e06dd */
[----:B------:R-:W4:Y:S01]  /*11ed0*/  LDL R221, [R1+0x7ec] ;  /* 0x0007ec0001dd7983 */ /* 0x000f220000100800 */
[----:B------:R-:W-:Y:S02]  /*11ee0*/  IMAD.X R191, R10, 0x1, R231, P1 ;  /* 0x000000010abf7824 */ /* 0x000fe400008e06e7 */
[----:B------:R-:W-:Y:S01]  /*11ef0*/  IMAD.IADD R188, R192, 0x1, R5 ;  /* 0x00000001c0bc7824 */ /* 0x000fe200078e0205 */
[----:B------:R-:W4:Y:S04]  /*11f00*/  LDG.E.U8 R186, desc[UR44][R186.64] ;  /* 0x0000002cbaba7981 */ /* 0x000f28000c1e1100 */
[----:B------:R1:W4:Y:S02]  /*11f10*/  LDG.E.U8 R241, desc[UR44][R190.64] ;  /* 0x0000002cbef17981 */ /* 0x000324000c1e1100 */
[----:B-1----:R-:W-:-:S05]  /*11f20*/  IADD3 R190, P1, R2, R188, RZ ;  /* 0x000000bc02be7210 */ /* 0x002fca0007f3e0ff */
[----:B--2---:R-:W-:Y:S02]  /*11f30*/  IMAD.X R191, R10, 0x1, R223, P1 ;  /* 0x000000010abf7824 */ /* 0x004fe400008e06df */
[----:B------:R-:W2:Y:S04]  /*11f40*/  LDL.LU R223, [R1+0x20c] ;  /* 0x00020c0001df7983 */ /* 0x000ea80000300800 */
[----:B------:R-:W2:Y:S04]  /*11f50*/  LDL.LU R238, [R1+0x208] ;  /* 0x0002080001ee7983 */ /* 0x000ea80000300800 */
[----:B------:R-:W2:Y:S01]  /*11f60*/  LDL.LU R240, [R1+0x1fc] ;  /* 0x0001fc0001f07983 */ /* 0x000ea20000300800 */
[----:B------:R-:W-:-:S02]  /*11f70*/  IMAD R245, R11, 0x7f, RZ ;  /* 0x0000007f0bf57824 */ /* 0x000fc400078e02ff */
[--C-:B------:R-:W-:Y:S02]  /*11f80*/  IMAD.IADD R188, R193, 0x1, R5.reuse ;  /* 0x00000001c1bc7824 */ /* 0x100fe400078e0205 */
[C---:B------:R-:W-:Y:S02]  /*11f90*/  IMAD.IADD R189, R245.reuse, 0x1, R5 ;  /* 0x00000001f5bd7824 */ /* 0x040fe400078e0205 */
[----:B------:R-:W-:Y:S01]  /*11fa0*/  IMAD.IADD R192, R245, 0x1, R4 ;  /* 0x00000001f5c07824 */ /* 0x000fe200078e0204 */
[----:B0-----:R-:W2:Y:S04]  /*11fb0*/  LDL.LU R5, [R1+0x1b8] ;  /* 0x0001b80001057983 */ /* 0x001ea80000300800 */
[----:B------:R-:W2:Y:S04]  /*11fc0*/  LDL.LU R4, [R1+0x17c] ;  /* 0x00017c0001047983 */ /* 0x000ea80000300800 */
[----:B------:R-:W2:Y:S04]  /*11fd0*/  LDL.LU R11, [R1+0x178] ;  /* 0x00017800010b7983 */ /* 0x000ea80000300800 */
[----:B------:R-:W2:Y:S04]  /*11fe0*/  LDL.LU R251, [R1+0x13c] ;  /* 0x00013c0001fb7983 */ /* 0x000ea80000300800 */
[----:B------:R-:W2:Y:S04]  /*11ff0*/  LDL.LU R231, [R1+0x138] ;  /* 0x0001380001e77983 */ /* 0x000ea80000300800 */
[----:B------:R-:W2:Y:S01]  /*12000*/  LDL.LU R234, [R1+0xd4] ;  /* 0x0000d40001ea7983 */ /* 0x000ea20000300800 */
[----:B------:R-:W-:-:S03]  /*12010*/  IADD3 R192, P2, R2, R192, RZ ;  /* 0x000000c002c07210 */ /* 0x000fc60007f5e0ff */
[----:B------:R-:W2:Y:S01]  /*12020*/  LDL.LU R236, [R1+0xd0] ;  /* 0x0000d00001ec7983 */ /* 0x000ea20000300800 */
[----:B------:R-:W-:-:S03]  /*12030*/  IADD3 R188, P1, R2, R188, RZ ;  /* 0x000000bc02bc7210 */ /* 0x000fc60007f3e0ff */
[----:B------:R-:W2:Y:S04]  /*12040*/  LDL.LU R242, [R1+0x94] ;  /* 0x0000940001f27983 */ /* 0x000ea80000300800 */
[----:B------:R-:W2:Y:S04]  /*12050*/  LDL.LU R244, [R1+0x90] ;  /* 0x0000900001f47983 */ /* 0x000ea80000300800 */
[----:B------:R-:W2:Y:S04]  /*12060*/  LDL.LU R246, [R1+0x54] ;  /* 0x0000540001f67983 */ /* 0x000ea80000300800 */
[----:B------:R0:W2:Y:S04]  /*12070*/  LDG.E.U8 R245, desc[UR44][R190.64] ;  /* 0x0000002cbef57981 */ /* 0x0000a8000c1e1100 */
[----:B------:R-:W2:Y:S04]  /*12080*/  LDL.LU R248, [R1+0x50] ;  /* 0x0000500001f87983 */ /* 0x000ea80000300800 */
[----:B------:R-:W2:Y:S01]  /*12090*/  LDL.LU R249, [R1+0x1c] ;  /* 0x00001c0001f97983 */ /* 0x000ea20000300800 */
[----:B0-----:R-:W-:-:S03]  /*120a0*/  IADD3 R190, P3, R2, R189, RZ ;  /* 0x000000bd02be7210 */ /* 0x001fc60007f7e0ff */
[----:B------:R-:W2:Y:S01]  /*120b0*/  LDL.LU R252, [R1+0x18] ;  /* 0x0000180001fc7983 */ /* 0x000ea20000300800 */
[----:B---3--:R-:W-:-:S03]  /*120c0*/  IMAD.X R189, R10, 0x1, R230, P1 ;  /* 0x000000010abd7824 */ /* 0x008fc600008e06e6 */
[----:B------:R0:W-:Y:S01]  /*120d0*/  STL [R1+0x100c], R2 ;  /* 0x00100c0201007387 */ /* 0x0001e20000100800 */
[C---:B------:R-:W-:Y:S02]  /*120e0*/  IMAD.X R191, R10.reuse, 0x1, R247, P3 ;  /* 0x000000010abf7824 */ /* 0x040fe400018e06f7 */
[----:B----4-:R-:W-:Y:S01]  /*120f0*/  IMAD.X R193, R10, 0x1, R221, P2 ;  /* 0x000000010ac17824 */ /* 0x010fe200010e06dd */
[----:B0-----:R-:W3:Y:S04]  /*12100*/  LDL.LU R2, [R1+0x1bc] ;  /* 0x0001bc0001027983 */ /* 0x001ee80000300800 */
[----:B------:R-:W4:Y:S04]  /*12110*/  LDL.LU R221, [R1+0x1180] ;  /* 0x0011800001dd7983 */ /* 0x000f280000300800 */
[----:B------:R-:W3:Y:S01]  /*12120*/  LDL.LU R10, [R1+0x1f8] ;  /* 0x0001f800010a7983 */ /* 0x000ee20000300800 */
[----:B------:R-:W0:Y:S03]  /*12130*/  S2R R230, SR_TID.X ;  /* 0x0000000000e67919 */ /* 0x000e260000002100 */
[----:B------:R-:W4:Y:S04]  /*12140*/  LDG.E.U8 R188, desc[UR44][R188.64] ;  /* 0x0000002cbcbc7981 */ /* 0x000f28000c1e1100 */
[----:B------:R-:W4:Y:S04]  /*12150*/  LDG.E.U8 R192, desc[UR44][R192.64] ;  /* 0x0000002cc0c07981 */ /* 0x000f28000c1e1100 */
[----:B------:R-:W4:Y:S01]  /*12160*/  LDG.E.U8 R190, desc[UR44][R190.64] ;  /* 0x0000002cbebe7981 */ /* 0x000f22000c1e1100 */
[C---:B0-----:R-:W-:Y:S01]  /*12170*/  LOP3.LUT R247, R230.reuse, 0x7f, RZ, 0xc0, !PT ;  /* 0x0000007fe6f77812 */ /* 0x041fe200078ec0ff */
[----:B------:R-:W-:Y:S06]  /*12180*/  BAR.SYNC.DEFER_BLOCKING 0x0 ;  /* 0x0000000000007b1d */ /* 0x000fec0000010000 */
[----:B--2---:R0:W-:Y:S04]  /*12190*/  STS.U8 [R247+UR19], R223 ;  /* 0x000000dff7007988 */ /* 0x0041e80008000013 */
[----:B------:R1:W-:Y:S04]  /*121a0*/  STS.U8 [R247+UR19+0x4000], R238 ;  /* 0x004000eef7007988 */ /* 0x0003e80008000013 */
[----:B------:R2:W-:Y:S04]  /*121b0*/  STS.U8 [R247+UR19+0x400], R240 ;  /* 0x000400f0f7007988 */ /* 0x0005e80008000013 */
[----:B0-----:R-:W4:Y:S04]  /*121c0*/  LDL.LU R223, [R1+0x117c] ;  /* 0x00117c0001df7983 */ /* 0x001f280000300800 */
[----:B-1----:R-:W4:Y:S04]  /*121d0*/  LDL.LU R238, [R1+0x1178] ;  /* 0x0011780001ee7983 */ /* 0x002f280000300800 */
[----:B--2---:R-:W2:Y:S04]  /*121e0*/  LDL.LU R240, [R1+0x1174] ;  /* 0x0011740001f07983 */ /* 0x004ea80000300800 */
[----:B---3--:R-:W-:Y:S04]  /*121f0*/  STS.U8 [R247+UR19+0x4400], R10 ;  /* 0x0044000af7007988 */ /* 0x008fe80008000013 */
[----:B------:R-:W-:Y:S04]  /*12200*/  STS.U8 [R247+UR19+0x800], R2 ;  /* 0x00080002f7007988 */ /* 0x000fe80008000013 */
[----:B------:R-:W-:Y:S04]  /*12210*/  STS.U8 [R247+UR19+0x4800], R5 ;  /* 0x00480005f7007988 */ /* 0x000fe80008000013 */
[----:B------:R-:W-:Y:S04]  /*12220*/  STS.U8 [R247+UR19+0xc00], R4 ;  /* 0x000c0004f7007988 */ /* 0x000fe80008000013 */
[----:B------:R-:W-:Y:S04]  /*12230*/  STS.U8 [R247+UR19+0x4c00], R11 ;  /* 0x004c000bf7007988 */ /* 0x000fe80008000013 */
[----:B------:R-:W-:Y:S04]  /*12240*/  STS.U8 [R247+UR19+0x1000], R251 ;  /* 0x001000fbf7007988 */ /* 0x000fe80008000013 */
[----:B------:R-:W-:Y:S04]  /*12250*/  STS.U8 [R247+UR19+0x5000], R231 ;  /* 0x005000e7f7007988 */ /* 0x000fe80008000013 */
[----:B------:R0:W-:Y:S04]  /*12260*/  STS.U8 [R247+UR19+0x1400], R234 ;  /* 0x001400eaf7007988 */ /* 0x0001e80008000013 */
[----:B------:R1:W-:Y:S04]  /*12270*/  STS.U8 [R247+UR19+0x5400], R236 ;  /* 0x005400ecf7007988 */ /* 0x0003e80008000013 */
[----:B0-----:R-:W3:Y:S04]  /*12280*/  LDL.LU R234, [R1+0x204] ;  /* 0x0002040001ea7983 */ /* 0x001ee80000300800 */
[----:B-1----:R-:W3:Y:S04]  /*12290*/  LDL.LU R236, [R1+0x200] ;  /* 0x0002000001ec7983 */ /* 0x002ee80000300800 */
[----:B------:R-:W3:Y:S04]  /*122a0*/  LDL.LU R10, [R1+0x1b0] ;  /* 0x0001b000010a7983 */ /* 0x000ee80000300800 */
[----:B------:R0:W-:Y:S04]  /*122b0*/  STS.U8 [R247+UR19+0x1800], R242 ;  /* 0x001800f2f7007988 */ /* 0x0001e80008000013 */
        /* <DEDUP_REMOVED lines=11> */
[----:B0-----:R-:W3:Y:S04]  /*12370*/  LDL.LU R242, [R1+0x8c] ;  /* 0x00008c0001f27983 */ /* 0x001ee80000300800 */
[----:B--2---:R0:W-:Y:S04]  /*12380*/  STS.U8 [R247+UR19+0x2400], R240 ;  /* 0x002400f0f7007988 */ /* 0x0041e80008000013 */
[----:B-1----:R-:W2:Y:S04]  /*12390*/  LDL.LU R244, [R1+0x88] ;  /* 0x0000880001f47983 */ /* 0x002ea80000300800 */
[----:B----4-:R1:W-:Y:S04]  /*123a0*/  STS.U8 [R247+UR19+0x6400], R238 ;  /* 0x006400eef7007988 */ /* 0x0103e80008000013 */
[----:B------:R-:W4:Y:S04]  /*123b0*/  LDL.LU R246, [R1+0x4c] ;  /* 0x00004c0001f67983 */ /* 0x000f280000300800 */
[----:B------:R-:W-:Y:S04]  /*123c0*/  STS.U8 [R247+UR19+0x2800], R205 ;  /* 0x002800cdf7007988 */ /* 0x000fe80008000013 */
[----:B------:R-:W4:Y:S04]  /*123d0*/  LDL.LU R248, [R1+0x48] ;  /* 0x0000480001f87983 */ /* 0x000f280000300800 */
[----:B------:R-:W-:Y:S04]  /*123e0*/  STS.U8 [R247+UR19+0x6800], R203 ;  /* 0x006800cbf7007988 */ /* 0x000fe80008000013 */
[----:B------:R-:W4:Y:S04]  /*123f0*/  LDL.LU R249, [R1+0x14] ;  /* 0x0000140001f97983 */ /* 0x000f280000300800 */
[----:B------:R-:W-:Y:S04]  /*12400*/  STS.U8 [R247+UR19+0x2c00], R153 ;  /* 0x002c0099f7007988 */ /* 0x000fe80008000013 */
[----:B------:R-:W4:Y:S04]  /*12410*/  LDL.LU R252, [R1+0x10] ;  /* 0x0000100001fc7983 */ /* 0x000f280000300800 */
[----:B------:R-:W-:Y:S04]  /*12420*/  STS.U8 [R247+UR19+0x6c00], R154 ;  /* 0x006c009af7007988 */ /* 0x000fe80008000013 */
[----:B0-----:R-:W2:Y:S04]  /*12430*/  LDL.LU R240, [R1+0x1b4] ;  /* 0x0001b40001f07983 */ /* 0x001ea80000300800 */
[----:B------:R-:W-:Y:S04]  /*12440*/  STS.U8 [R247+UR19+0x3000], R156 ;  /* 0x0030009cf7007988 */ /* 0x000fe80008000013 */
[----:B-1----:R-:W4:Y:S04]  /*12450*/  LDL.LU R238, [R1+0x1f0] ;  /* 0x0001f00001ee7983 */ /* 0x002f280000300800 */
[----:B------:R0:W-:Y:S04]  /*12460*/  STS.U8 [R247+UR19+0x7000], R12 ;  /* 0x0070000cf7007988 */ /* 0x0001e80008000013 */
[----:B0-----:R-:W2:Y:S01]  /*12470*/  LDL.LU R12, [R1+0x1f4] ;  /* 0x0001f400010c7983 */ /* 0x001ea20000300800 */
[----:B------:R-:W-:-:S03]  /*12480*/  LOP3.LUT R230, R230, 0x7f, RZ, 0xc0, !PT ;  /* 0x0000007fe6e67812 */ /* 0x000fc600078ec0ff */
[----:B------:R-:W-:Y:S01]  /*12490*/  STS.U8 [R247+UR19+0x3400], R164 ;  /* 0x003400a4f7007988 */ /* 0x000fe20008000013 */
[----:B------:R-:W-:-:S03]  /*124a0*/  LOP3.LUT R230, R230, 0x10, RZ, 0x3c, !PT ;  /* 0x00000010e6e67812 */ /* 0x000fc600078e3cff */
[----:B------:R-:W-:Y:S04]  /*124b0*/  STS.U8 [R247+UR19+0x7400], R155 ;  /* 0x0074009bf7007988 */ /* 0x000fe80008000013 */
[----:B------:R-:W-:Y:S04]  /*124c0*/  STS.U8 [R247+UR19+0x3800], R165 ;  /* 0x003800a5f7007988 */ /* 0x000fe80008000013 */
[----:B------:R-:W-:Y:S04]  /*124d0*/  STS.U8 [R247+UR19+0x7800], R166 ;  /* 0x007800a6f7007988 */ /* 0x000fe80008000013 */
[----:B------:R-:W-:Y:S04]  /*124e0*/  STS.U8 [R247+UR19+0x3c00], R185 ;  /* 0x003c00b9f7007988 */ /* 0x000fe80008000013 */
[----:B------:R-:W-:Y:S04]  /*124f0*/  STS.U8 [R247+UR19+0x7c00], R184 ;  /* 0x007c00b8f7007988 */ /* 0x000fe80008000013 */
[----:B---3--:R0:W-:Y:S04]  /*12500*/  STS.U8 [R230+UR19+0x80], R234 ;  /* 0x000080eae6007988 */ /* 0x0081e80008000013 */
[----:B------:R1:W-:Y:S04]  /*12510*/  STS.U8 [R230+UR19+0x4080], R236 ;  /* 0x004080ece6007988 */ /* 0x0003e80008000013 */
[----:B0-----:R-:W3:Y:S04]  /*12520*/  LDL.LU R234, [R1+0x1170] ;  /* 0x0011700001ea7983 */ /* 0x001ee80000300800 */
[----:B-1----:R-:W3:Y:S04]  /*12530*/  LDL.LU R236, [R1+0x116c] ;  /* 0x00116c0001ec7983 */ /* 0x002ee80000300800 */
[----:B--2---:R-:W-:Y:S04]  /*12540*/  STS.U8 [R230+UR19+0x480], R12 ;  /* 0x0004800ce6007988 */ /* 0x004fe80008000013 */
        /* <DEDUP_REMOVED lines=10> */
[----:B------:R2:W-:Y:S04]  /*125f0*/  STS.U8 [R230+UR19+0x5880], R244 ;  /* 0x005880f4e6007988 */ /* 0x0005e80008000013 */
[----:B------:R-:W-:Y:S04]  /*12600*/  STS.U8 [R230+UR19+0x1c80], R246 ;  /* 0x001c80f6e6007988 */ /* 0x000fe80008000013 */
[----:B------:R-:W-:Y:S04]  /*12610*/  STS.U8 [R230+UR19+0x5c80], R248 ;  /* 0x005c80f8e6007988 */ /* 0x000fe80008000013 */
[----:B0-----:R-:W4:Y:S04]  /*12620*/  LDL.LU R231, [R1+0x114] ;  /* 0x0001140001e77983 */ /* 0x001f280000300800 */
[----:B------:R-:W-:Y:S04]  /*12630*/  STS.U8 [R230+UR19+0x2080], R249 ;  /* 0x002080f9e6007988 */ /* 0x000fe80008000013 */
[----:B-1----:R-:W4:Y:S04]  /*12640*/  LDL.LU R242, [R1+0x110] ;  /* 0x0001100001f27983 */ /* 0x002f280000300800 */
[----:B------:R0:W-:Y:S04]  /*12650*/  STS.U8 [R230+UR19+0x6080], R252 ;  /* 0x006080fce6007988 */ /* 0x0001e80008000013 */
[----:B--2---:R-:W2:Y:S04]  /*12660*/  LDL.LU R244, [R1+0x1ec] ;  /* 0x0001ec0001f47983 */ /* 0x004ea80000300800 */
[----:B0-----:R-:W2:Y:S04]  /*12670*/  LDL.LU R252, [R1+0x1e8] ;  /* 0x0001e80001fc7983 */ /* 0x001ea80000300800 */
[----:B------:R-:W2:Y:S04]  /*12680*/  LDL.LU R12, [R1+0x16c] ;  /* 0x00016c00010c7983 */ /* 0x000ea80000300800 */
        /* <DEDUP_REMOVED lines=10> */
[----:B---3--:R0:W-:Y:S04]  /*12730*/  STS.U8 [R230+UR19+0x2480], R236 ;  /* 0x002480ece6007988 */ /* 0x0081e80008000013 */
[----:B------:R1:W-:Y:S04]  /*12740*/  STS.U8 [R230+UR19+0x6480], R234 ;  /* 0x006480eae6007988 */ /* 0x0003e80008000013 */
[----:B0-----:R-:W3:Y:S04]  /*12750*/  LDL.LU R236, [R1+0x1a8] ;  /* 0x0001a80001ec7983 */ /* 0x001ee80000300800 */
[----:B-1----:R-:W3:Y:S04]  /*12760*/  LDL.LU R234, [R1+0x1ac] ;  /* 0x0001ac0001ea7983 */ /* 0x002ee80000300800 */
[----:B------:R-:W-:Y:S04]  /*12770*/  STS.U8 [R230+UR19+0x2880], R201 ;  /* 0x002880c9e6007988 */ /* 0x000fe80008000013 */
[----:B------:R-:W-:Y:S04]  /*12780*/  STS.U8 [R230+UR19+0x6880], R199 ;  /* 0x006880c7e6007988 */ /* 0x000fe80008000013 */
[----:B------:R-:W-:Y:S04]  /*12790*/  STS.U8 [R230+UR19+0x2c80], R183 ;  /* 0x002c80b7e6007988 */ /* 0x000fe80008000013 */
[----:B------:R-:W-:Y:S01]  /*127a0*/  STS.U8 [R230+UR19+0x6c80], R182 ;  /* 0x006c80b6e6007988 */ /* 0x000fe20008000013 */
[----:B------:R-:W-:-:S03]  /*127b0*/  LOP3.LUT R246, R247, 0x20, RZ, 0x3c, !PT ;  /* 0x00000020f7f67812 */ /* 0x000fc600078e3cff */
        /* <DEDUP_REMOVED lines=8> */
[----:B0-----:R-:W3:Y:S04]  /*12840*/  LDL.LU R230, [R1+0x1168] ;  /* 0x0011680001e67983 */ /* 0x001ee80000300800 */
[----:B----4-:R0:W-:Y:S04]  /*12850*/  STS.U8 [R246+UR19+0x100], R231 ;  /* 0x000100e7f6007988 */ /* 0x0101e80008000013 */
[----:B------:R1:W-:Y:S04]  /*12860*/  STS.U8 [R246+UR19+0x4100], R242 ;  /* 0x004100f2f6007988 */ /* 0x0003e80008000013 */
[----:B0-----:R-:W4:Y:S04]  /*12870*/  LDL.LU R231, [R1+0x1164] ;  /* 0x0011640001e77983 */ /* 0x001f280000300800 */
[----:B--2---:R0:W-:Y:S04]  /*12880*/  STS.U8 [R246+UR19+0x500], R244 ;  /* 0x000500f4f6007988 */ /* 0x0041e80008000013 */
[----:B-1----:R-:W2:Y:S04]  /*12890*/  LDL.LU R242, [R1+0x1160] ;  /* 0x0011600001f27983 */ /* 0x002ea80000300800 */
[----:B------:R1:W-:Y:S04]  /*128a0*/  STS.U8 [R246+UR19+0x4500], R252 ;  /* 0x004500fcf6007988 */ /* 0x0003e80008000013 */
[----:B0-----:R-:W2:Y:S04]  /*128b0*/  LDL.LU R244, [R1+0x115c] ;  /* 0x00115c0001f47983 */ /* 0x001ea80000300800 */
[----:B-1----:R-:W4:Y:S04]  /*128c0*/  LDL.LU R252, [R1+0x1158] ;  /* 0x0011580001fc7983 */ /* 0x002f280000300800 */
[----:B---3--:R-:W-:Y:S04]  /*128d0*/  STS.U8 [R246+UR19+0x900], R234 ;  /* 0x000900eaf6007988 */ /* 0x008fe80008000013 */
        /* <DEDUP_REMOVED lines=13> */
[----:B-1----:R-:W2:Y:S04]  /*129b0*/  LDL.LU R249, [R1+0x108] ;  /* 0x0001080001f97983 */ /* 0x002ea80000300800 */
        /* <DEDUP_REMOVED lines=10> */
[----:B------:R-:W2:Y:S01]  /*12a60*/  LDL.LU R251, [R1+0x30] ;  /* 0x0000300001fb7983 */ /* 0x000ea20000300800 */
[----:B------:R-:W-:-:S03]  /*12a70*/  LOP3.LUT R247, R247, 0x30, RZ, 0x3c, !PT ;  /* 0x00000030f7f77812 */ /* 0x000fc600078e3cff */
[----:B----4-:R0:W-:Y:S04]  /*12a80*/  STS.U8 [R246+UR19+0x6100], R252 ;  /* 0x006100fcf6007988 */ /* 0x0101e80008000013 */
[----:B------:R1:W-:Y:S04]  /*12a90*/  STS.U8 [R246+UR19+0x2500], R231 ;  /* 0x002500e7f6007988 */ /* 0x0003e80008000013 */
[----:B------:R4:W-:Y:S04]  /*12aa0*/  STS.U8 [R246+UR19+0x6500], R230 ;  /* 0x006500e6f6007988 */ /* 0x0009e80008000013 */
[----:B0-----:R-:W2:Y:S04]  /*12ab0*/  LDL.LU R252, [R1+0x194] ;  /* 0x0001940001fc7983 */ /* 0x001ea80000300800 */
[----:B-1----:R-:W2:Y:S04]  /*12ac0*/  LDL.LU R231, [R1+0x1d0] ;  /* 0x0001d00001e77983 */ /* 0x002ea80000300800 */
[----:B----4-:R-:W4:Y:S04]  /*12ad0*/  LDL.LU R230, [R1+0x1dc] ;  /* 0x0001dc0001e67983 */ /* 0x010f280000300800 */
        /* <DEDUP_REMOVED lines=12> */
[----:B0-----:R-:W4:Y:S04]  /*12ba0*/  LDL.LU R246, [R1+0x1154] ;  /* 0x0011540001f67983 */ /* 0x001f280000300800 */
[----:B---3--:R0:W-:Y:S04]  /*12bb0*/  STS.U8 [R247+UR19+0x180], R248 ;  /* 0x000180f8f7007988 */ /* 0x0081e80008000013 */
[----:B--2---:R1:W-:Y:S04]  /*12bc0*/  STS.U8 [R247+UR19+0x4180], R249 ;  /* 0x004180f9f7007988 */ /* 0x0043e80008000013 */
[----:B0-----:R-:W2:Y:S04]  /*12bd0*/  LDL.LU R248, [R1+0x1150] ;  /* 0x0011500001f87983 */ /* 0x001ea80000300800 */
[----:B-1----:R-:W3:Y:S04]  /*12be0*/  LDL.LU R249, [R1+0x114c] ;  /* 0x00114c0001f97983 */ /* 0x002ee80000300800 */
[----:B----4-:R0:W-:Y:S04]  /*12bf0*/  STS.U8 [R247+UR19+0x580], R230 ;  /* 0x000580e6f7007988 */ /* 0x0101e80008000013 */
[----:B------:R1:W-:Y:S04]  /*12c00*/  STS.U8 [R247+UR19+0x4580], R231 ;  /* 0x004580e7f7007988 */ /* 0x0003e80008000013 */
[----:B------:R4:W-:Y:S04]  /*12c10*/  STS.U8 [R247+UR19+0x980], R252 ;  /* 0x000980fcf7007988 */ /* 0x0009e80008000013 */
[----:B0-----:R-:W2:Y:S04]  /*12c20*/  LDL.LU R230, [R1+0x1cc] ;  /* 0x0001cc0001e67983 */ /* 0x001ea80000300800 */
[----:B-1----:R-:W2:Y:S04]  /*12c30*/  LDL.LU R231, [R1+0x1c8] ;  /* 0x0001c80001e77983 */ /* 0x002ea80000300800 */
[----:B------:R0:W-:Y:S04]  /*12c40*/  STS.U8 [R247+UR19+0x4980], R234 ;  /* 0x004980eaf7007988 */ /* 0x0001e80008000013 */
[----:B----4-:R-:W4:Y:S04]  /*12c50*/  LDL.LU R252, [R1+0x18c] ;  /* 0x00018c0001fc7983 */ /* 0x010f280000300800 */
[----:B------:R1:W-:Y:S04]  /*12c60*/  STS.U8 [R247+UR19+0xd80], R236 ;  /* 0x000d80ecf7007988 */ /* 0x0003e80008000013 */
[----:B0-----:R-:W4:Y:S04]  /*12c70*/  LDL.LU R234, [R1+0x188] ;  /* 0x0001880001ea7983 */ /* 0x001f280000300800 */
[----:B------:R0:W-:Y:S04]  /*12c80*/  STS.U8 [R247+UR19+0x4d80], R12 ;  /* 0x004d800cf7007988 */ /* 0x0001e80008000013 */
[----:B-1----:R-:W4:Y:S04]  /*12c90*/  LDL.LU R236, [R1+0x14c] ;  /* 0x00014c0001ec7983 */ /* 0x002f280000300800 */
        /* <DEDUP_REMOVED lines=16> */
[----:B0-----:R-:W4:Y:S04]  /*12da0*/  LDL.LU R251, [R1+0x28] ;  /* 0x0000280001fb7983 */ /* 0x001f280000300800 */
[----:B---3--:R0:W-:Y:S04]  /*12db0*/  STS.U8 [R247+UR19+0x2180], R249 ;  /* 0x002180f9f7007988 */ /* 0x0081e80008000013 */
[----:B--2---:R1:W-:Y:S04]  /*12dc0*/  STS.U8 [R247+UR19+0x6180], R248 ;  /* 0x006180f8f7007988 */ /* 0x0043e80008000013 */
[----:B0-----:R-:W2:Y:S04]  /*12dd0*/  LDL.LU R249, [R1+0x100] ;  /* 0x0001000001f97983 */ /* 0x001ea80000300800 */
[----:B-1----:R-:W3:Y:S04]  /*12de0*/  LDL.LU R248, [R1+0x104] ;  /* 0x0001040001f87983 */ /* 0x002ee80000300800 */
        /* <DEDUP_REMOVED lines=14> */
[----:B0-----:R-:W4:Y:S01]  /*12ed0*/  LDL.LU R247, [R1+0x1148] ;  /* 0x0011480001f77983 */ /* 0x001f220000300800 */
[----:B------:R-:W0:Y:S02]  /*12ee0*/  S2R R223, SR_TID.X ;  /* 0x0000000000df7919 */ /* 0x000e240000002100 */
[----:B0-----:R-:W-:-:S04]  /*12ef0*/  LOP3.LUT R221, R223, 0x7f, RZ, 0xc0, !PT ;  /* 0x0000007fdfdd7812 */ /* 0x001fc800078ec0ff */
[----:B------:R-:W-:-:S05]  /*12f00*/  LOP3.LUT R223, R221, 0x40, RZ, 0x3c, !PT ;  /* 0x00000040dddf7812 */ /* 0x000fca00078e3cff */
[----:B---3--:R0:W-:Y:S04]  /*12f10*/  STS.U8 [R223+UR19+0x200], R248 ;  /* 0x000200f8df007988 */ /* 0x0081e80008000013 */
[----:B--2---:R1:W-:Y:S04]  /*12f20*/  STS.U8 [R223+UR19+0x4200], R249 ;  /* 0x004200f9df007988 */ /* 0x0043e80008000013 */
[----:B------:R2:W-:Y:S04]  /*12f30*/  STS.U8 [R223+UR19+0x600], R230 ;  /* 0x000600e6df007988 */ /* 0x0005e80008000013 */
[----:B0-----:R-:W3:Y:S04]  /*12f40*/  LDL.LU R248, [R1+0xfc] ;  /* 0x0000fc0001f87983 */ /* 0x001ee80000300800 */
[----:B-1----:R-:W3:Y:S04]  /*12f50*/  LDL.LU R249, [R1+0xec] ;  /* 0x0000ec0001f97983 */ /* 0x002ee80000300800 */
[----:B------:R0:W-:Y:S04]  /*12f60*/  STS.U8 [R223+UR19+0x4600], R231 ;  /* 0x004600e7df007988 */ /* 0x0001e80008000013 */
[----:B--2---:R-:W2:Y:S04]  /*12f70*/  LDL.LU R230, [R1+0x1c4] ;  /* 0x0001c40001e67983 */ /* 0x004ea80000300800 */
[----:B----4-:R1:W-:Y:S04]  /*12f80*/  STS.U8 [R223+UR19+0xa00], R252 ;  /* 0x000a00fcdf007988 */ /* 0x0103e80008000013 */
[----:B0-----:R-:W4:Y:S04]  /*12f90*/  LDL.LU R231, [R1+0x1c0] ;  /* 0x0001c00001e77983 */ /* 0x001f280000300800 */
[----:B-1----:R-:W4:Y:S04]  /*12fa0*/  LDL.LU R252, [R1+0x184] ;  /* 0x0001840001fc7983 */ /* 0x002f280000300800 */
[----:B------:R0:W-:Y:S04]  /*12fb0*/  STS.U8 [R223+UR19+0x4a00], R234 ;  /* 0x004a00eadf007988 */ /* 0x0001e80008000013 */
[----:B------:R1:W-:Y:S04]  /*12fc0*/  STS.U8 [R223+UR19+0xe00], R236 ;  /* 0x000e00ecdf007988 */ /* 0x0003e80008000013 */
[----:B------:R1:W-:Y:S04]  /*12fd0*/  STS.U8 [R223+UR19+0x4e00], R12 ;  /* 0x004e000cdf007988 */ /* 0x0003e80008000013 */
[----:B0-----:R-:W4:Y:S04]  /*12fe0*/  LDL.LU R234, [R1+0x180] ;  /* 0x0001800001ea7983 */ /* 0x001f280000300800 */
[----:B-1----:R-:W4:Y:S04]  /*12ff0*/  LDL.LU R236, [R1+0x144] ;  /* 0x0001440001ec7983 */ /* 0x002f280000300800 */
[----:B------:R0:W-:Y:S04]  /*13000*/  STS.U8 [R223+UR19+0x1200], R238 ;  /* 0x001200eedf007988 */ /* 0x0001e80008000013 */
[----:B------:R-:W4:Y:S04]  /*13010*/  LDL.LU R12, [R1+0x140] ;  /* 0x00014000010c7983 */ /* 0x000f280000300800 */
        /* <DEDUP_REMOVED lines=14> */
[----:B-1----:R-:W4:Y:S04]  /*13100*/  LDL.LU R251, [R1+0x20] ;  /* 0x0000200001fb7983 */ /* 0x002f280000300800 */
[----:B------:R-:W-:Y:S04]  /*13110*/  STS.U8 [R223+UR19+0x2200], R247 ;  /* 0x002200f7df007988 */ /* 0x000fe80008000013 */
[----:B------:R0:W-:Y:S04]  /*13120*/  STS.U8 [R223+UR19+0x6200], R246 ;  /* 0x006200f6df007988 */ /* 0x0001e80008000013 */
[----:B0-----:R-:W4:Y:S04]  /*13130*/  LDL.LU R246, [R1+0xf8] ;  /* 0x0000f80001f67983 */ /* 0x001f280000300800 */
[----:B------:R-:W4:Y:S04]  /*13140*/  LDL.LU R247, [R1+0xf4] ;  /* 0x0000f40001f77983 */ /* 0x000f280000300800 */
[----:B------:R0:W-:Y:S04]  /*13150*/  STS.U8 [R223+UR19+0x2600], R218 ;  /* 0x002600dadf007988 */ /* 0x0001e80008000013 */
[----:B------:R-:W-:Y:S04]  /*13160*/  STS.U8 [R223+UR19+0x6600], R211 ;  /* 0x006600d3df007988 */ /* 0x000fe80008000013 */
[----:B------:R-:W-:Y:S04]  /*13170*/  STS.U8 [R223+UR19+0x2a00], R152 ;  /* 0x002a0098df007988 */ /* 0x000fe80008000013 */
[----:B------:R-:W-:Y:S04]  /*13180*/  STS.U8 [R223+UR19+0x6a00], R23 ;  /* 0x006a0017df007988 */ /* 0x000fe80008000013 */
        /* <DEDUP_REMOVED lines=11> */
[----:B------:R-:W4:Y:S04]  /*13240*/  LDL.LU R221, [R1+0x22c] ;  /* 0x00022c0001dd7983 */ /* 0x000f280000300800 */
[----:B0-----:R-:W4:Y:S04]  /*13250*/  LDL.LU R223, [R1+0x228] ;  /* 0x0002280001df7983 */ /* 0x001f280000300800 */
[----:B---3--:R0:W-:Y:S04]  /*13260*/  STS.U8 [R218+UR19+0x280], R248 ;  /* 0x000280f8da007988 */ /* 0x0081e80008000013 */
[----:B------:R1:W-:Y:S04]  /*13270*/  STS.U8 [R218+UR19+0x4280], R249 ;  /* 0x004280f9da007988 */ /* 0x0003e80008000013 */
[----:B0-----:R-:W3:Y:S04]  /*13280*/  LDL.LU R248, [R1+0x224] ;  /* 0x0002240001f87983 */ /* 0x001ee80000300800 */
[----:B--2---:R0:W-:Y:S04]  /*13290*/  STS.U8 [R218+UR19+0x680], R230 ;  /* 0x000680e6da007988 */ /* 0x0041e80008000013 */
[----:B-1----:R-:W2:Y:S04]  /*132a0*/  LDL.LU R249, [R1+0x220] ;  /* 0x0002200001f97983 */ /* 0x002ea80000300800 */
[----:B----4-:R1:W-:Y:S04]  /*132b0*/  STS.U8 [R218+UR19+0x4680], R231 ;  /* 0x004680e7da007988 */ /* 0x0103e80008000013 */
[----:B------:R4:W-:Y:S04]  /*132c0*/  STS.U8 [R218+UR19+0xa80], R252 ;  /* 0x000a80fcda007988 */ /* 0x0009e80008000013 */
[----:B0-----:R-:W2:Y:S04]  /*132d0*/  LDL.LU R230, [R1+0x21c] ;  /* 0x00021c0001e67983 */ /* 0x001ea80000300800 */
[----:B-1----:R-:W2:Y:S01]  /*132e0*/  LDL.LU R231, [R1+0x210] ;  /* 0x0002100001e77983 */ /* 0x002ea20000300800 */
[----:B----4-:R-:W0:Y:S03]  /*132f0*/  S2R R252, SR_TID.X ;  /* 0x0000000000fc7919 */ /* 0x010e260000002100 */
[----:B------:R1:W-:Y:S04]  /*13300*/  STS.U8 [R218+UR19+0x4a80], R234 ;  /* 0x004a80eada007988 */ /* 0x0003e80008000013 */
[----:B------:R4:W-:Y:S04]  /*13310*/  STS.U8 [R218+UR19+0xe80], R236 ;  /* 0x000e80ecda007988 */ /* 0x0009e80008000013 */
[----:B-1----:R-:W2:Y:S04]  /*13320*/  LDL.LU R234, [R1+0x1e4] ;  /* 0x0001e40001ea7983 */ /* 0x002ea80000300800 */
[----:B------:R1:W-:Y:S04]  /*13330*/  STS.U8 [R218+UR19+0x4e80], R12 ;  /* 0x004e800cda007988 */ /* 0x0003e80008000013 */
[----:B----4-:R-:W4:Y:S04]  /*13340*/  LDL.LU R236, [R1+0x1e0] ;  /* 0x0001e00001ec7983 */ /* 0x010f280000300800 */
[----:B------:R0:W-:Y:S04]  /*13350*/  STS.U8 [R218+UR19+0x1280], R238 ;  /* 0x001280eeda007988 */ /* 0x0001e80008000013 */
[----:B-1----:R-:W4:Y:S04]  /*13360*/  LDL.LU R12, [R1+0x1a4] ;  /* 0x0001a400010c7983 */ /* 0x002f280000300800 */
[----:B------:R1:W-:Y:S01]  /*13370*/  STS.U8 [R218+UR19+0x5280], R240 ;  /* 0x005280f0da007988 */ /* 0x0003e20008000013 */
[----:B0-----:R-:W-:-:S03]  /*13380*/  LOP3.LUT R252, R252, 0x7f, RZ, 0xc0, !PT ;  /* 0x0000007ffcfc7812 */ /* 0x001fc600078ec0ff */
[----:B------:R-:W4:Y:S04]  /*13390*/  LDL.LU R238, [R1+0x1a0] ;  /* 0x0001a00001ee7983 */ /* 0x000f280000300800 */
[----:B------:R0:W-:Y:S01]  /*133a0*/  STS.U8 [R218+UR19+0x1680], R10 ;  /* 0x0016800ada007988 */ /* 0x0001e20008000013 */
[----:B------:R-:W-:-:S03]  /*133b0*/  LOP3.LUT R19, R252, 0x60, RZ, 0x3c, !PT ;  /* 0x00000060fc137812 */ /* 0x000fc600078e3cff */
        /* <DEDUP_REMOVED lines=8> */
[----:B------:R0:W-:Y:S04]  /*13440*/  STS.U8 [R218+UR19+0x5e80], R251 ;  /* 0x005e80fbda007988 */ /* 0x0001e80008000013 */
        /* <DEDUP_REMOVED lines=14> */
[----:B-1----:R-:W4:Y:S04]  /*13530*/  LDL.LU R4, [R1+0xc0] ;  /* 0x0000c00001047983 */ /* 0x002f280000300800 */
[----:B------:R-:W-:Y:S04]  /*13540*/  STS.U8 [R218+UR19+0x3e80], R224 ;  /* 0x003e80e0da007988 */ /* 0x000fe80008000013 */
[----:B0-----:R-:W4:Y:S04]  /*13550*/  LDL.LU R11, [R1+0xbc] ;  /* 0x0000bc00010b7983 */ /* 0x001f280000300800 */
[----:B------:R-:W-:Y:S04]  /*13560*/  STS.U8 [R218+UR19+0x7e80], R226 ;  /* 0x007e80e2da007988 */ /* 0x000fe80008000013 */
[----:B------:R-:W4:Y:S04]  /*13570*/  LDL.LU R251, [R1+0x7c] ;  /* 0x00007c0001fb7983 */ /* 0x000f280000300800 */
[----:B------:R0:W-:Y:S04]  /*13580*/  STS.U8 [R19+UR19+0x300], R246 ;  /* 0x000300f613007988 */ /* 0x0001e80008000013 */
[----:B------:R1:W-:Y:S04]  /*13590*/  STS.U8 [R19+UR19+0x4300], R247 ;  /* 0x004300f713007988 */ /* 0x0003e80008000013 */
[----:B0-----:R-:W4:Y:S04]  /*135a0*/  LDL.LU R246, [R1+0x70] ;  /* 0x0000700001f67983 */ /* 0x001f280000300800 */
[----:B-1----:R-:W4:Y:S04]  /*135b0*/  LDL.LU R247, [R1+0x3c] ;  /* 0x00003c0001f77983 */ /* 0x002f280000300800 */
[----:B------:R0:W-:Y:S04]  /*135c0*/  STS.U8 [R19+UR19+0x700], R221 ;  /* 0x000700dd13007988 */ /* 0x0001e80008000013 */
[----:B------:R1:W-:Y:S04]  /*135d0*/  STS.U8 [R19+UR19+0x4700], R223 ;  /* 0x004700df13007988 */ /* 0x0003e80008000013 */
[----:B0-----:R-:W4:Y:S04]  /*135e0*/  LDL.LU R221, [R1+0x244] ;  /* 0x0002440001dd7983 */ /* 0x001f280000300800 */
[----:B-1----:R-:W4:Y:S04]  /*135f0*/  LDL.LU R223, [R1+0x240] ;  /* 0x0002400001df7983 */ /* 0x002f280000300800 */
[----:B---3--:R0:W-:Y:S04]  /*13600*/  STS.U8 [R19+UR19+0xb00], R248 ;  /* 0x000b00f813007988 */ /* 0x0081e80008000013 */
[----:B--2---:R1:W-:Y:S04]  /*13610*/  STS.U8 [R19+UR19+0x4b00], R249 ;  /* 0x004b00f913007988 */ /* 0x0043e80008000013 */
[----:B0-----:R-:W2:Y:S04]  /*13620*/  LDL.LU R248, [R1+0x23c] ;  /* 0x00023c0001f87983 */ /* 0x001ea80000300800 */
[----:B-1----:R-:W3:Y:S04]  /*13630*/  LDL.LU R249, [R1+0x238] ;  /* 0x0002380001f97983 */ /* 0x002ee80000300800 */
[----:B------:R0:W-:Y:S04]  /*13640*/  STS.U8 [R19+UR19+0xf00], R230 ;  /* 0x000f00e613007988 */ /* 0x0001e80008000013 */
[----:B------:R1:W-:Y:S04]  /*13650*/  STS.U8 [R19+UR19+0x4f00], R231 ;  /* 0x004f00e713007988 */ /* 0x0003e80008000013 */
[----:B0-----:R-:W3:Y:S04]  /*13660*/  LDL.LU R230, [R1+0x234] ;  /* 0x0002340001e67983 */ /* 0x001ee80000300800 */
[----:B-1----:R-:W3:Y:S04]  /*13670*/  LDL.LU R231, [R1+0x230] ;  /* 0x0002300001e77983 */ /* 0x002ee80000300800 */
[----:B------:R0:W-:Y:S04]  /*13680*/  STS.U8 [R19+UR19+0x1300], R234 ;  /* 0x001300ea13007988 */ /* 0x0001e80008000013 */
[----:B----4-:R1:W-:Y:S04]  /*13690*/  STS.U8 [R19+UR19+0x5300], R236 ;  /* 0x005300ec13007988 */ /* 0x0103e80008000013 */
        /* <DEDUP_REMOVED lines=14> */
[----:B------:R0:W-:Y:S04]  /*13780*/  STS.U8 [R19+UR19+0x2300], R4 ;  /* 0x0023000413007988 */ /* 0x0001e80008000013 */
[----:B------:R1:W-:Y:S04]  /*13790*/  STS.U8 [R19+UR19+0x6300], R11 ;  /* 0x0063000b13007988 */ /* 0x0003e80008000013 */
[----:B0-----:R-:W4:Y:S04]  /*137a0*/  LDL.LU R4, [R1+0x118] ;  /* 0x0001180001047983 */ /* 0x001f280000300800 */
[----:B------:R0:W-:Y:S04]  /*137b0*/  STS.U8 [R19+UR19+0x2700], R251 ;  /* 0x002700fb13007988 */ /* 0x0001e80008000013 */
[----:B-1----:R-:W4:Y:S04]  /*137c0*/  LDL.LU R11, [R1+0xf0] ;  /* 0x0000f000010b7983 */ /* 0x002f280000300800 */
[----:B0-----:R-:W4:Y:S04]  /*137d0*/  LDL.LU R251, [R1+0xb4] ;  /* 0x0000b40001fb7983 */ /* 0x001f280000300800 */
[----:B------:R-:W-:Y:S04]  /*137e0*/  STS.U8 [R19+UR19+0x6700], R246 ;  /* 0x006700f613007988 */ /* 0x000fe80008000013 */
[----:B------:R-:W-:Y:S04]  /*137f0*/  STS.U8 [R19+UR19+0x2b00], R247 ;  /* 0x002b00f713007988 */ /* 0x000fe80008000013 */
[----:B------:R0:W-:Y:S04]  /*13800*/  STS.U8 [R19+UR19+0x6b00], R9 ;  /* 0x006b000913007988 */ /* 0x0001e80008000013 */
[----:B------:R1:W-:Y:S04]  /*13810*/  STS.U8 [R19+UR19+0x2f00], R6 ;  /* 0x002f000613007988 */ /* 0x0003e80008000013 */
[----:B------:R1:W-:Y:S04]  /*13820*/  STS.U8 [R19+UR19+0x6f00], R3 ;  /* 0x006f000313007988 */ /* 0x0003e80008000013 */
[----:B0-----:R-:W4:Y:S04]  /*13830*/  LDL.LU R9, [R1+0x1144] ;  /* 0x0011440001097983 */ /* 0x001f280000300800 */
[----:B-1----:R-:W4:Y:S04]  /*13840*/  LDL.LU R6, [R1+0x1140] ;  /* 0x0011400001067983 */ /* 0x002f280000300800 */
[----:B------:R-:W4:Y:S01]  /*13850*/  LDL.LU R3, [R1+0x113c] ;  /* 0x00113c0001037983 */ /* 0x000f220000300800 */
        /* <DEDUP_REMOVED lines=24> */
[----:B---3--:R-:W-:Y:S04]  /*139e0*/  STS.U8 [R252+UR19+0x4780], R249 ;  /* 0x004780f9fc007988 */ /* 0x008fe80008000013 */
[----:B------:R-:W-:Y:S04]  /*139f0*/  STS.U8 [R252+UR19+0xb80], R230 ;  /* 0x000b80e6fc007988 */ /* 0x000fe80008000013 */
[----:B------:R-:W-:Y:S04]  /*13a00*/  STS.U8 [R252+UR19+0x4b80], R231 ;  /* 0x004b80e7fc007988 */ /* 0x000fe80008000013 */
[----:B----4-:R-:W-:Y:S04]  /*13a10*/  STS.U8 [R252+UR19+0xf80], R234 ;  /* 0x000f80eafc007988 */ /* 0x010fe80008000013 */
[----:B------:R-:W-:Y:S04]  /*13a20*/  STS.U8 [R252+UR19+0x4f80], R236 ;  /* 0x004f80ecfc007988 */ /* 0x000fe80008000013 */
[----:B------:R-:W-:Y:S04]  /*13a30*/  STS.U8 [R252+UR19+0x1380], R12 ;  /* 0x0013800cfc007988 */ /* 0x000fe80008000013 */
[----:B------:R-:W-:Y:S04]  /*13a40*/  STS.U8 [R252+UR19+0x5380], R238 ;  /* 0x005380eefc007988 */ /* 0x000fe80008000013 */
[----:B------:R-:W-:Y:S04]  /*13a50*/  STS.U8 [R252+UR19+0x1780], R240 ;  /* 0x001780f0fc007988 */ /* 0x000fe80008000013 */
[----:B------:R-:W-:Y:S04]  /*13a60*/  STS.U8 [R252+UR19+0x5780], R10 ;  /* 0x0057800afc007988 */ /* 0x000fe80008000013 */
[----:B------:R-:W-:Y:S04]  /*13a70*/  STS.U8 [R252+UR19+0x1b80], R2 ;  /* 0x001b8002fc007988 */ /* 0x000fe80008000013 */
[----:B------:R-:W-:Y:S01]  /*13a80*/  STS.U8 [R252+UR19+0x5b80], R5 ;  /* 0x005b8005fc007988 */ /* 0x000fe20008000013 */
[----:B------:R-:W-:-:S03]  /*13a90*/  UMOV UR13, 0x40000040 ;  /* 0x40000040000d7882 */ /* 0x000fc60000000000 */
[----:B------:R-:W-:Y:S04]  /*13aa0*/  STS.U8 [R252+UR19+0x1f80], R4 ;  /* 0x001f8004fc007988 */ /* 0x000fe80008000013 */
[----:B------:R-:W-:Y:S04]  /*13ab0*/  STS.U8 [R252+UR19+0x5f80], R11 ;  /* 0x005f800bfc007988 */ /* 0x000fe80008000013 */
[----:B------:R-:W-:Y:S04]  /*13ac0*/  STS.U8 [R252+UR19+0x2380], R251 ;  /* 0x002380fbfc007988 */ /* 0x000fe80008000013 */
[----:B------:R-:W-:Y:S04]  /*13ad0*/  STS.U8 [R252+UR19+0x6780], R9 ;  /* 0x00678009fc007988 */ /* 0x000fe80008000013 */
[----:B------:R-:W-:Y:S04]  /*13ae0*/  STS.U8 [R252+UR19+0x2780], R6 ;  /* 0x00278006fc007988 */ /* 0x000fe80008000013 */
[----:B------:R0:W-:Y:S01]  /*13af0*/  STS.U8 [R252+UR19+0x6380], R3 ;  /* 0x00638003fc007988 */ /* 0x0001e20008000013 */
[----:B------:R1:W-:Y:S06]  /*13b00*/  MEMBAR.ALL.CTA ;  /* 0x0000000000007992 */ /* 0x0003ec0000008000 */
[----:B-1----:R-:W1:Y:S04]  /*13b10*/  FENCE.VIEW.ASYNC.S ;  /* 0x00000000000073c6 */ /* 0x002e680000000000 */
[----:B0-----:R-:W2:Y:S01]  /*13b20*/  LDL.LU R3, [R1+0x1138] ;  /* 0x0011380001037983 */ /* 0x001ea20000300800 */
[----:B------:R-:W0:Y:S03]  /*13b30*/  S2R R0, SR_TID.X ;  /* 0x0000000000007919 */ /* 0x000e260000002100 */
[----:B------:R-:W3:Y:S04]  /*13b40*/  LDL.LU R6, [R1+0x1134] ;  /* 0x0011340001067983 */ /* 0x000ee80000300800 */
[----:B------:R-:W4:Y:S01]  /*13b50*/  LDL.LU R9, [R1+0x1130] ;  /* 0x0011300001097983 */ /* 0x000f220000300800 */
[----:B-1----:R-:W-:Y:S06]  /*13b60*/  BAR.SYNC.DEFER_BLOCKING 0x0 ;  /* 0x0000000000007b1d */ /* 0x002fec0000010000 */
[----:B------:R-:W-:-:S06]  /*13b70*/  WARPGROUP.ARRIVE ;  /* 0x00000000000079c5 */ /* 0x000fcc0000000000 */
[----:B------:R-:W-:-:S12]  /*13b80*/  QGMMA.64x128x32.F32.E4M3.E4M3 R152, gdesc[UR12], RZ, !UPT ;  /* 0x01e000000c9879f3 */ /* 0x000fd8000c7008ff */
[----:B------:R-:W-:-:S12]  /*13b90*/  QGMMA.64x128x32.F32.E4M3.E4M3 R152, gdesc[UR8], R152 ;  /* 0x01e00000089879f3 */ /* 0x000fd80008700898 */
[----:B------:R-:W-:-:S12]  /*13ba0*/  QGMMA.64x128x32.F32.E4M3.E4M3 R152, gdesc[UR20], R152 ;  /* 0x01e00000149879f3 */ /* 0x000fd80008700898 */
[----:B------:R-:W-:-:S12]  /*13bb0*/  QGMMA.64x128x32.F32.E4M3.E4M3 R152, gdesc[UR24], R152 ;  /* 0x01e00000189879f3 */ /* 0x000fd80008700898 */
[----:B------:R-:W-:-:S12]  /*13bc0*/  QGMMA.64x128x32.F32.E4M3.E4M3 R152, gdesc[UR28], R152 ;  /* 0x01e000001c9879f3 */ /* 0x000fd80008700898 */
[----:B------:R-:W-:-:S12]  /*13bd0*/  QGMMA.64x128x32.F32.E4M3.E4M3 R152, gdesc[UR32], R152 ;  /* 0x01e00000209879f3 */ /* 0x000fd80008700898 */
[----:B------:R-:W-:Y:S01]  /*13be0*/  QGMMA.64x128x32.F32.E4M3.E4M3 R152, gdesc[UR36], R152 ;  /* 0x01e00000249879f3 */ /* 0x000fe20008700898 */
[----:B0-----:R-:W-:-:S05]  /*13bf0*/  IMAD.SHL.U32 R12, R0, 0x2, RZ ;  /* 0x00000002000c7824 */ /* 0x001fca00078e00ff */
[----:B------:R-:W-:-:S05]  /*13c00*/  LOP3.LUT R12, R12, 0x6, RZ, 0xc0, !PT ;  /* 0x000000060c0c7812 */ /* 0x000fca00078ec0ff */
[----:B------:R-:W-:Y:S01]  /*13c10*/  VIADD R12, R12, UR4 ;  /* 0x000000040c0c7c36 */ /* 0x000fe20008000000 */
[----:B--2---:R-:W-:-:S04]  /*13c20*/  LOP3.LUT R10, R3, 0x8, RZ, 0xfc, !PT ;  /* 0x00000008030a7812 */ /* 0x004fc800078efcff */
[C---:B------:R-:W-:Y:S02]  /*13c30*/  LOP3.LUT R13, R12.reuse, 0x70, RZ, 0xfc, !PT ;  /* 0x000000700c0d7812 */ /* 0x040fe400078efcff */
[----:B------:R-:W-:Y:S02]  /*13c40*/  LOP3.LUT R14, R12, 0x71, RZ, 0xfc, !PT ;  /* 0x000000710c0e7812 */ /* 0x000fe400078efcff */
[-C--:B------:R-:W-:Y:S01]  /*13c50*/  ISETP.GE.AND P4, PT, R3, R13.reuse, PT ;  /* 0x0000000d0300720c */ /* 0x080fe20003f86270 */
[----:B------:R-:W-:Y:S01]  /*13c60*/  QGMMA.64x128x32.F32.E4M3.E4M3 R152, gdesc[UR40], R152, gsb0 ;  /* 0x01e00000289879f3 */ /* 0x000fe20008000898 */
[----:B------:R-:W-:Y:S02]  /*13c70*/  ISETP.GE.AND P2, PT, R10, R13, PT ;  /* 0x0000000d0a00720c */ /* 0x000fe40003f46270 */
[C---:B------:R-:W-:Y:S02]  /*13c80*/  LOP3.LUT R13, R12.reuse, 0x79, RZ, 0xfc, !PT ;  /* 0x000000790c0d7812 */ /* 0x040fe400078efcff */
[----:B------:R-:W-:-:S02]  /*13c90*/  LOP3.LUT R15, R12, 0x78, RZ, 0xfc, !PT ;  /* 0x000000780c0f7812 */ /* 0x000fc400078efcff */
[CC--:B------:R-:W-:Y:S02]  /*13ca0*/  ISETP.GE.AND P5, PT, R3.reuse, R14.reuse, PT ;  /* 0x0000000e0300720c */ /* 0x0c0fe40003fa6270 */
[C---:B------:R-:W-:Y:S02]  /*13cb0*/  ISETP.GE.AND P6, PT, R10.reuse, R14, PT ;  /* 0x0000000e0a00720c */ /* 0x040fe40003fc6270 */
[-C--:B------:R-:W-:Y:S02]  /*13cc0*/  ISETP.GE.AND P1, PT, R3, R13.reuse, PT ;  /* 0x0000000d0300720c */ /* 0x080fe40003f26270 */
[----:B------:R-:W-:Y:S02]  /*13cd0*/  ISETP.GE.AND P3, PT, R10, R13, PT ;  /* 0x0000000d0a00720c */ /* 0x000fe40003f66270 */
[----:B------:R-:W-:Y:S02]  /*13ce0*/  LOP3.LUT R16, R12, 0x60, RZ, 0xfc, !PT ;  /* 0x000000600c107812 */ /* 0x000fe400078efcff */
[----:B------:R-:W-:-:S02]  /*13cf0*/  SEL R13, RZ, 0x7fff8, P4 ;  /* 0x0007fff8ff0d7807 */ /* 0x000fc40002000000 */
[CC--:B------:R-:W-:Y:S02]  /*13d00*/  ISETP.GE.AND P4, PT, R3.reuse, R15.reuse, PT ;  /* 0x0000000f0300720c */ /* 0x0c0fe40003f86270 */
[----:B------:R-:W-:Y:S02]  /*13d10*/  SEL R14, RZ, 0x1fffe, P2 ;  /* 0x0001fffeff0e7807 */ /* 0x000fe40001000000 */
[----:B------:R-:W-:Y:S02]  /*13d20*/  LOP3.LUT R19, R12, 0x61, RZ, 0xfc, !PT ;  /* 0x000000610c137812 */ /* 0x000fe400078efcff */
[----:B------:R-:W-:Y:S02]  /*13d30*/  ISETP.GE.AND P2, PT, R10, R15, PT ;  /* 0x0000000f0a00720c */ /* 0x000fe40003f46270 */
[----:B------:R-:W-:Y:S02]  /*13d40*/  SEL R18, RZ, 0x4, P5 ;  /* 0x00000004ff127807 */ /* 0x000fe40002800000 */
[----:B------:R-:W-:-:S02]  /*13d50*/  ISETP.GE.AND P5, PT, R3, R16, PT ;  /* 0x000000100300720c */ /* 0x000fc40003fa6270 */
[----:B------:R-:W-:Y:S02]  /*13d60*/  SEL R15, RZ, 0x1, P6 ;  /* 0x00000001ff0f7807 */ /* 0x000fe40003000000 */
[----:B------:R-:W-:Y:S02]  /*13d70*/  LOP3.LUT R20, R12, 0x69, RZ, 0xfc, !PT ;  /* 0x000000690c147812 */ /* 0x000fe400078efcff */
[----:B------:R-:W-:Y:S02]  /*13d80*/  ISETP.GE.AND P6, PT, R10, R16, PT ;  /* 0x000000100a00720c */ /* 0x000fe40003fc6270 */
[----:B------:R-:W-:Y:S02]  /*13d90*/  SEL R17, RZ, 0x4, P1 ;  /* 0x00000004ff117807 */ /* 0x000fe40000800000 */
[-C--:B------:R-:W-:Y:S02]  /*13da0*/  ISETP.GE.AND P1, PT, R3, R19.reuse, PT ;  /* 0x000000130300720c */ /* 0x080fe40003f26270 */
[----:B------:R-:W-:Y:S01]  /*13db0*/  SEL R16, RZ, 0x7fff8, P4 ;  /* 0x0007fff8ff107807 */ /* 0x000fe20002000000 */
[----:B------:R-:W-:Y:S01]  /*13dc0*/  VIADD R216, R12, 0x9 ;  /* 0x000000090cd87836 */ /* 0x000fe20000000000 */
[----:B------:R-:W-:-:S02]  /*13dd0*/  ISETP.GE.AND P4, PT, R10, R19, PT ;  /* 0x000000130a00720c */ /* 0x000fc40003f86270 */
[C---:B------:R-:W-:Y:S02]  /*13de0*/  LOP3.LUT R22, R12.reuse, 0x68, RZ, 0xfc, !PT ;  /* 0x000000680c167812 */ /* 0x040fe400078efcff */
[----:B------:R-:W-:Y:S02]  /*13df0*/  SEL R218, RZ, 0x1fffe, P2 ;  /* 0x0001fffeffda7807 */ /* 0x000fe40001000000 */
[-C--:B------:R-:W-:Y:S02]  /*13e00*/  ISETP.GE.AND P2, PT, R3, R20.reuse, PT ;  /* 0x000000140300720c */ /* 0x080fe40003f46270 */
[----:B------:R-:W-:Y:S01]  /*13e10*/  SEL R19, RZ, 0x7fff8, P5 ;  /* 0x0007fff8ff137807 */ /* 0x000fe20002800000 */
[----:B------:R-:W-:Y:S01]  /*13e20*/  VIADD R217, R12, 0x8 ;  /* 0x000000080cd97836 */ /* 0x000fe20000000000 */
[----:B------:R-:W-:Y:S02]  /*13e30*/  ISETP.GE.AND P5, PT, R10, R20, PT ;  /* 0x000000140a00720c */ /* 0x000fe40003fa6270 */
[----:B------:R-:W-:-:S02]  /*13e40*/  SEL R20, RZ, 0x1fffe, P6 ;  /* 0x0001fffeff147807 */ /* 0x000fc40003000000 */
[----:B------:R-:W-:Y:S02]  /*13e50*/  SEL R21, RZ, 0x4, P1 ;  /* 0x00000004ff157807 */ /* 0x000fe40000800000 */
[CC--:B------:R-:W-:Y:S02]  /*13e60*/  ISETP.GE.AND P6, PT, R3.reuse, R22.reuse, PT ;  /* 0x000000160300720c */ /* 0x0c0fe40003fc6270 */
[----:B------:R-:W-:Y:S02]  /*13e70*/  ISETP.GE.AND P1, PT, R10, R22, PT ;  /* 0x000000160a00720c */ /* 0x000fe40003f26270 */
[----:B------:R-:W-:Y:S02]  /*13e80*/  SEL R22, RZ, 0x1, P4 ;  /* 0x00000001ff167807 */ /* 0x000fe40002000000 */
[----:B------:R-:W-:Y:S02]  /*13e90*/  SEL R23, RZ, 0x4, P2 ;  /* 0x00000004ff177807 */ /* 0x000fe40001000000 */
[----:B------:R-:W-:-:S02]  /*13ea0*/  ISETP.GE.AND P4, PT, R3, R216, PT ;  /* 0x000000d80300720c */ /* 0x000fc40003f86270 */
[----:B------:R-:W-:Y:S02]  /*13eb0*/  ISETP.GE.AND P2, PT, R10, R216, PT ;  /* 0x000000d80a00720c */ /* 0x000fe40003f46270 */
[----:B------:R-:W-:Y:S02]  /*13ec0*/  SEL R216, RZ, 0x1, P5 ;  /* 0x00000001ffd87807 */ /* 0x000fe40002800000 */
[C---:B------:R-:W-:Y:S02]  /*13ed0*/  ISETP.GE.AND P5, PT, R3.reuse, R217, PT ;  /* 0x000000d90300720c */ /* 0x040fe40003fa6270 */
[----:B------:R-:W-:Y:S02]  /*13ee0*/  SEL R217, RZ, 0x7fff8, P6 ;  /* 0x0007fff8ffd97807 */ /* 0x000fe40003000000 */
[-C--:B------:R-:W-:Y:S01]  /*13ef0*/  ISETP.GT.AND P6, PT, R3, R12.reuse, PT ;  /* 0x0000000c0300720c */ /* 0x080fe20003fc4270 */
[----:B------:R-:W-:Y:S02]  /*13f00*/  WARPGROUP.DEPBAR.LE gsb0, 0x0 ;  /* 0x00008000000079c5 */ /* 0x000fe40000010000 */
[----:B------:R-:W-:Y:S01]  /*13f10*/  FMUL R219, R153, UR6 ;  /* 0x0000000699db7c20 */ /* 0x000fe20008400000 */
[----:B------:R-:W-:Y:S01]  /*13f20*/  SEL R153, RZ, 0x1fffe, P1 ;  /* 0x0001fffeff997807 */ /* 0x000fe20000800000 */
[----:B------:R-:W-:Y:S01]  /*13f30*/  FMUL R154, R154, UR6 ;  /* 0x000000069a9a7c20 */ /* 0x000fe20008400000 */
[----:B------:R-:W-:-:S02]  /*13f40*/  ISETP.GE.AND P1, PT, R10, R12, PT ;  /* 0x0000000c0a00720c */ /* 0x000fc40003f26270 */
[----:B------:R-:W-:Y:S01]  /*13f50*/  FSEL R0, R219, -INF , P6 ;  /* 0xff800000db007808 */ /* 0x000fe20003000000 */
[----:B------:R-:W-:-:S04]  /*13f60*/  FMUL R219, R155, UR6 ;  /* 0x000000069bdb7c20 */ /* 0x000fc80008400000 */
[----:B------:R0:W-:Y:S01]  /*13f70*/  STL [R1+0x3b8], R0 ;  /* 0x0003b80001007387 */ /* 0x0001e20000100800 */
[----:B------:R-:W-:Y:S01]  /*13f80*/  FMUL R156, R156, UR6 ;  /* 0x000000069c9c7c20 */ /* 0x000fe20008400000 */
[----:B------:R-:W-:Y:S01]  /*13f90*/  FMUL R157, R157, UR6 ;  /* 0x000000069d9d7c20 */ /* 0x000fe20008400000 */
[----:B0-----:R-:W-:Y:S02]  /*13fa0*/  FSEL R0, R154, -INF , P1 ;  /* 0xff8000009a007808 */ /* 0x001fe40000800000 */
[----:B------:R-:W-:-:S03]  /*13fb0*/  ISETP.GT.AND P1, PT, R10, R12, PT ;  /* 0x0000000c0a00720c */ /* 0x000fc60003f24270 */
[----:B------:R0:W-:Y:S01]  /*13fc0*/  STL [R1+0x39c], R0 ;  /* 0x00039c0001007387 */ /* 0x0001e20000100800 */
[----:B------:R-:W-:Y:S01]  /*13fd0*/  FSEL R2, R156, -INF , P5 ;  /* 0xff8000009c027808 */ /* 0x000fe20002800000 */
[----:B------:R-:W-:Y:S01]  /*13fe0*/  FMUL R152, R152, UR6 ;  /* 0x0000000698987c20 */ /* 0x000fe20008400000 */
[----:B------:R-:W-:Y:S02]  /*13ff0*/  ISETP.GE.AND P6, PT, R3, R12, PT ;  /* 0x0000000c0300720c */ /* 0x000fe40003fc6270 */
[----:B0-----:R-:W-:Y:S01]  /*14000*/  FSEL R0, R219, -INF , P1 ;  /* 0xff800000db007808 */ /* 0x001fe20000800000 */
[----:B------:R-:W-:-:S04]  /*14010*/  FMUL R158, R158, UR6 ;  /* 0x000000069e9e7c20 */ /* 0x000fc80008400000 */
[----:B------:R0:W-:Y:S01]  /*14020*/  STL [R1+0x398], R0 ;  /* 0x0003980001007387 */ /* 0x0001e20000100800 */
[----:B------:R-:W-:-:S03]  /*14030*/  FMUL R159, R159, UR6 ;  /* 0x000000069f9f7c20 */ /* 0x000fc60008400000 */
[----:B------:R1:W-:Y:S01]  /*14040*/  STL [R1+0x3a8], R2 ;  /* 0x0003a80201007387 */ /* 0x0003e20000100800 */
[----:B0-----:R-:W-:Y:S02]  /*14050*/  FSEL R0, R157, -INF , P4 ;  /* 0xff8000009d007808 */ /* 0x001fe40002000000 */
[----:B-1----:R-:W-:-:S03]  /*14060*/  FSEL R2, R152, -INF , P6 ;  /* 0xff80000098027808 */ /* 0x002fc60003000000 */
[----:B------:R0:W-:Y:S01]  /*14070*/  STL [R1+0x3b4], R0 ;  /* 0x0003b40001007387 */ /* 0x0001e20000100800 */
[----:B------:R-:W-:-:S03]  /*14080*/  VIADD R155, R12, 0x10 ;  /* 0x000000100c9b7836 */ /* 0x000fc60000000000 */
[----:B------:R-:W-:Y:S01]  /*14090*/  STL [R1+0x3a4], R2 ;  /* 0x0003a40201007387 */ /* 0x000fe20000100800 */
[----:B0-----:R-:W-:Y:S01]  /*140a0*/  FSEL R0, R158, -INF , P6 ;  /* 0xff8000009e007808 */ /* 0x001fe20003000000 */
[----:B------:R-:W-:Y:S01]  /*140b0*/  FMUL R160, R160, UR6 ;  /* 0x00000006a0a07c20 */ /* 0x000fe20008400000 */
[----:B------:R-:W-:-:S03]  /*140c0*/  VIADD R154, R12, 0x11 ;  /* 0x000000110c9a7836 */ /* 0x000fc60000000000 */
[----:B------:R0:W-:Y:S01]  /*140d0*/  STL [R1+0x394], R0 ;  /* 0x0003940001007387 */ /* 0x0001e20000100800 */
[-C--:B------:R-:W-:Y:S01]  /*140e0*/  ISETP.GE.AND P1, PT, R3, R155.reuse, PT ;  /* 0x0000009b0300720c */ /* 0x080fe20003f26270 */
[----:B------:R-:W-:Y:S01]  /*140f0*/  FMUL R161, R161, UR6 ;  /* 0x00000006a1a17c20 */ /* 0x000fe20008400000 */
[----:B------:R-:W-:Y:S02]  /*14100*/  ISETP.GE.AND P4, PT, R3, R154, PT ;  /* 0x0000009a0300720c */ /* 0x000fe40003f86270 */
[----:B0-----:R-:W-:Y:S01]  /*14110*/  FSEL R0, R159, -INF , P2 ;  /* 0xff8000009f007808 */ /* 0x001fe20001000000 */
[----:B------:R-:W-:Y:S01]  /*14120*/  FMUL R162, R162, UR6 ;  /* 0x00000006a2a27c20 */ /* 0x000fe20008400000 */
[----:B------:R-:W-:-:S03]  /*14130*/  ISETP.GE.AND P5, PT, R10, R155, PT ;  /* 0x0000009b0a00720c */ /* 0x000fc60003fa6270 */
[----:B------:R0:W-:Y:S01]  /*14140*/  STL [R1+0x380], R0 ;  /* 0x0003800001007387 */ /* 0x0001e20000100800 */
[----:B------:R-:W-:Y:S01]  /*14150*/  FSEL R2, R161, -INF , P4 ;  /* 0xff800000a1027808 */ /* 0x000fe20002000000 */
[----:B------:R-:W-:Y:S01]  /*14160*/  FMUL R163, R163, UR6 ;  /* 0x00000006a3a37c20 */ /* 0x000fe20008400000 */
[----:B0-----:R-:W-:Y:S02]  /*14170*/  FSEL R0, R160, -INF , P1 ;  /* 0xff800000a0007808 */ /* 0x001fe40000800000 */
[----:B------:R-:W-:-:S03]  /*14180*/  ISETP.GE.AND P6, PT, R10, R154, PT ;  /* 0x0000009a0a00720c */ /* 0x000fc60003fc6270 */
[----:B------:R0:W-:Y:S01]  /*14190*/  STL [R1+0x3ac], R0 ;  /* 0x0003ac0001007387 */ /* 0x0001e20000100800 */
[----:B------:R-:W-:-:S03]  /*141a0*/  VIADD R154, R12, 0x18 ;  /* 0x000000180c9a7836 */ /* 0x000fc60000000000 */
[----:B------:R-:W-:Y:S01]  /*141b0*/  STL [R1+0x3c0], R2 ;  /* 0x0003c00201007387 */ /* 0x000fe20000100800 */
[----:B0-----:R-:W-:Y:S01]  /*141c0*/  FSEL R0, R162, -INF , P5 ;  /* 0xff800000a2007808 */ /* 0x001fe20002800000 */
[----:B------:R-:W-:Y:S01]  /*141d0*/  FMUL R164, R164, UR6 ;  /* 0x00000006a4a47c20 */ /* 0x000fe20008400000 */
[----:B------:R-:W-:-:S03]  /*141e0*/  VIADD R152, R12, 0x19 ;  /* 0x000000190c987836 */ /* 0x000fc60000000000 */
[----:B------:R0:W-:Y:S01]  /*141f0*/  STL [R1+0x390], R0 ;  /* 0x0003900001007387 */ /* 0x0001e20000100800 */
[----:B------:R-:W-:Y:S01]  /*14200*/  ISETP.GE.AND P2, PT, R3, R154, PT ;  /* 0x0000009a0300720c */ /* 0x000fe20003f46270 */
        /* <DEDUP_REMOVED lines=8> */
[----:B0-----:R-:W-:Y:S01]  /*14290*/  FSEL R0, R164, -INF , P2 ;  /* 0xff800000a4007808 */ /* 0x001fe20001000000 */
[----:B------:R-:W-:Y:S01]  /*142a0*/  VIADD R154, R12, 0x20 ;  /* 0x000000200c9a7836 */ /* 0x000fe20000000000 */
[----:B------:R-:W-:-:S03]  /*142b0*/  ISETP.GE.AND P5, PT, R10, R152, PT ;  /* 0x000000980a00720c */ /* 0x000fc60003fa6270 */
[----:B------:R0:W-:Y:S01]  /*142c0*/  STL [R1+0x3b0], R0 ;  /* 0x0003b00001007387 */ /* 0x0001e20000100800 */
[----:B------:R-:W-:-:S03]  /*142d0*/  FMUL R168, R168, UR6 ;  /* 0x00000006a8a87c20 */ /* 0x000fc60008400000 */
[----:B------:R-:W-:Y:S01]  /*142e0*/  STL [R1+0x3c4], R2 ;  /* 0x0003c40201007387 */ /* 0x000fe20000100800 */
[----:B0-----:R-:W-:Y:S01]  /*142f0*/  FSEL R0, R166, -INF , P1 ;  /* 0xff800000a6007808 */ /* 0x001fe20000800000 */
[----:B------:R-:W-:Y:S01]  /*14300*/  VIADD R152, R12, 0x21 ;  /* 0x000000210c987836 */ /* 0x000fe20000000000 */
[----:B------:R-:W-:-:S03]  /*14310*/  ISETP.GE.AND P6, PT, R3, R154, PT ;  /* 0x0000009a0300720c */ /* 0x000fc60003fc6270 */
[----:B------:R0:W-:Y:S01]  /*14320*/  STL [R1+0x38c], R0 ;  /* 0x00038c0001007387 */ /* 0x0001e20000100800 */
[----:B------:R-:W-:Y:S01]  /*14330*/  FMUL R169, R169, UR6 ;  /* 0x00000006a9a97c20 */ /* 0x000fe20008400000 */
[----:B------:R-:W-:Y:S01]  /*14340*/  ISETP.GE.AND P4, PT, R3, R152, PT ;  /* 0x000000980300720c */ /* 0x000fe20003f86270 */
[----:B------:R-:W-:Y:S01]  /*14350*/  FMUL R170, R170, UR6 ;  /* 0x00000006aaaa7c20 */ /* 0x000fe20008400000 */
[----:B0-----:R-:W-:Y:S02]  /*14360*/  FSEL R0, R167, -INF , P5 ;  /* 0xff800000a7007808 */ /* 0x001fe40002800000 */
        /* <DEDUP_REMOVED lines=56> */
[----:B------:R-:W-:Y:S02]  /*146f0*/  ISETP.GE.AND P5, PT, R10, R152, PT ;  /* 0x000000980a00720c */ /* 0x000fe40003fa6270 */
[----:B------:R-:W-:Y:S02]  /*14700*/  LOP3.LUT R152, R12, 0x40, RZ, 0xfc, !PT ;  /* 0x000000400c987812 */ /* 0x000fe400078efcff */
[----:B------:R-:W-:Y:S02]  /*14710*/  FSEL R2, R181, -INF , P4 ;  /* 0xff800000b5027808 */ /* 0x000fe40002000000 */
[----:B0-----:R-:W-:Y:S01]  /*14720*/  FSEL R0, R180, -INF , P2 ;  /* 0xff800000b4007808 */ /* 0x001fe20001000000 */
[----:B------:R-:W-:Y:S01]  /*14730*/  FMUL R183, R183, UR6 ;  /* 0x00000006b7b77c20 */ /* 0x000fe20008400000 */
[----:B------:R-:W-:-:S03]  /*14740*/  FMUL R184, R184, UR6 ;  /* 0x00000006b8b87c20 */ /* 0x000fc60008400000 */
[----:B------:R0:W-:Y:S01]  /*14750*/  STL [R1+0x3e0], R0 ;  /* 0x0003e00001007387 */ /* 0x0001e20000100800 */
[----:B------:R-:W-:-:S03]  /*14760*/  ISETP.GE.AND P4, PT, R10, R152, PT ;  /* 0x000000980a00720c */ /* 0x000fc60003f86270 */
[----:B------:R-:W-:Y:S01]  /*14770*/  STL [R1+0x3e4], R2 ;  /* 0x0003e40201007387 */ /* 0x000fe20000100800 */
[----:B0-----:R-:W-:Y:S02]  /*14780*/  FSEL R0, R182, -INF , P1 ;  /* 0xff800000b6007808 */ /* 0x001fe40000800000 */
[----:B------:R-:W-:Y:S02]  /*14790*/  ISETP.GE.AND P1, PT, R3, R152, PT ;  /* 0x000000980300720c */ /* 0x000fe40003f26270 */
[----:B------:R-:W-:Y:S01]  /*147a0*/  LOP3.LUT R152, R12, 0x41, RZ, 0xfc, !PT ;  /* 0x000000410c987812 */ /* 0x000fe200078efcff */
[----:B------:R0:W-:Y:S01]  /*147b0*/  STL [R1+0x358], R0 ;  /* 0x0003580001007387 */ /* 0x0001e20000100800 */
[----:B------:R-:W-:Y:S01]  /*147c0*/  FMUL R185, R185, UR6 ;  /* 0x00000006b9b97c20 */ /* 0x000fe20008400000 */
[----:B------:R-:W-:Y:S01]  /*147d0*/  FSEL R252, R184, -INF , P1 ;  /* 0xff800000b8fc7808 */ /* 0x000fe20000800000 */
[----:B------:R-:W-:Y:S01]  /*147e0*/  FMUL R186, R186, UR6 ;  /* 0x00000006baba7c20 */ /* 0x000fe20008400000 */
[----:B------:R-:W-:-:S02]  /*147f0*/  LOP3.LUT R154, R12, 0x59, RZ, 0xfc, !PT ;  /* 0x000000590c9a7812 */ /* 0x000fc400078efcff */
[----:B------:R-:W-:Y:S02]  /*14800*/  SEL R155, RZ, 0x1, P3 ;  /* 0x00000001ff9b7807 */ /* 0x000fe40001800000 */
[----:B0-----:R-:W-:Y:S02]  /*14810*/  FSEL R0, R183, -INF , P5 ;  /* 0xff800000b7007808 */ /* 0x001fe40002800000 */
[----:B------:R-:W-:Y:S01]  /*14820*/  ISETP.GE.AND P5, PT, R3, R152, PT ;  /* 0x000000980300720c */ /* 0x000fe20003fa6270 */
[----:B------:R-:W-:Y:S02]  /*14830*/  FMUL R187, R187, UR6 ;  /* 0x00000006bbbb7c20 */ /* 0x000fe40008400000 */
[----:B------:R0:W-:Y:S01]  /*14840*/  STL [R1+0x350], R0 ;  /* 0x0003500001007387 */ /* 0x0001e20000100800 */
[----:B------:R-:W-:-:S03]  /*14850*/  ISETP.GE.AND P6, PT, R10, R154, PT ;  /* 0x0000009a0a00720c */ /* 0x000fc60003fc6270 */
[----:B------:R1:W-:Y:S01]  /*14860*/  STL [R1+0x10c4], R252 ;  /* 0x0010c4fc01007387 */ /* 0x0003e20000100800 */
[----:B------:R-:W-:Y:S01]  /*14870*/  ISETP.GE.AND P2, PT, R3, R154, PT ;  /* 0x0000009a0300720c */ /* 0x000fe20003f46270 */
[----:B------:R-:W-:Y:S01]  /*14880*/  IMAD.IADD R155, R155, 0x1, R218 ;  /* 0x000000019b9b7824 */ /* 0x000fe200078e02da */
[----:B------:R-:W-:Y:S02]  /*14890*/  LOP3.LUT R154, R12, 0x48, RZ, 0xfc, !PT ;  /* 0x000000480c9a7812 */ /* 0x000fe400078efcff */
[----:B0-----:R-:W-:Y:S02]  /*148a0*/  FSEL R0, R185, -INF , P5 ;  /* 0xff800000b9007808 */ /* 0x001fe40002800000 */
[----:B-1----:R-:W-:Y:S02]  /*148b0*/  FSEL R252, R186, -INF , P4 ;  /* 0xff800000bafc7808 */ /* 0x002fe40002000000 */
[----:B------:R-:W-:Y:S01]  /*148c0*/  ISETP.GE.AND P4, PT, R10, R152, PT ;  /* 0x000000980a00720c */ /* 0x000fe20003f86270 */
[----:B------:R0:W-:Y:S01]  /*148d0*/  STL [R1+0x400], R0 ;  /* 0x0004000001007387 */ /* 0x0001e20000100800 */
[----:B------:R-:W-:Y:S01]  /*148e0*/  LOP3.LUT R152, R12, 0x49, RZ, 0xfc, !PT ;  /* 0x000000490c987812 */ /* 0x000fe200078efcff */
[----:B------:R-:W-:Y:S01]  /*148f0*/  FMUL R188, R188, UR6 ;  /* 0x00000006bcbc7c20 */ /* 0x000fe20008400000 */
[----:B------:R-:W-:Y:S01]  /*14900*/  ISETP.GE.AND P5, PT, R3, R154, PT ;  /* 0x0000009a0300720c */ /* 0x000fe20003fa6270 */
[----:B------:R-:W-:Y:S01]  /*14910*/  FMUL R189, R189, UR6 ;  /* 0x00000006bdbd7c20 */ /* 0x000fe20008400000 */
[----:B------:R-:W-:Y:S01]  /*14920*/  IMAD.IADD R14, R15, 0x1, R14 ;  /* 0x000000010f0e7824 */ /* 0x000fe200078e020e */
[----:B------:R-:W-:Y:S01]  /*14930*/  LOP3.LUT R155, R155, 0x3, RZ, 0xc0, !PT ;  /* 0x000000039b9b7812 */ /* 0x000fe200078ec0ff */
[----:B------:R-:W-:Y:S01]  /*14940*/  STL [R1+0x348], R252 ;  /* 0x000348fc01007387 */ /* 0x000fe20000100800 */
[----:B0-----:R-:W-:-:S02]  /*14950*/  FSEL R0, R187, -INF , P4 ;  /* 0xff800000bb007808 */ /* 0x001fc40002000000 */
[----:B------:R-:W-:Y:S01]  /*14960*/  ISETP.GE.AND P4, PT, R3, R152, PT ;  /* 0x000000980300720c */ /* 0x000fe20003f86270 */
[----:B------:R-:W-:Y:S01]  /*14970*/  STL [R1+0x10d8], R252 ;  /* 0x0010d8fc01007387 */ /* 0x000fe20000100800 */
[----:B------:R-:W-:Y:S01]  /*14980*/  FSEL R2, R188, -INF , P5 ;  /* 0xff800000bc027808 */ /* 0x000fe20002800000 */
[----:B------:R-:W-:Y:S01]  /*14990*/  FMUL R190, R190, UR6 ;  /* 0x00000006bebe7c20 */ /* 0x000fe20008400000 */
[----:B------:R-:W-:Y:S01]  /*149a0*/  LOP3.LUT R14, R14, 0x3, RZ, 0xc0, !PT ;  /* 0x000000030e0e7812 */ /* 0x000fe200078ec0ff */
[----:B------:R0:W-:Y:S01]  /*149b0*/  STL [R1+0x344], R0 ;  /* 0x0003440001007387 */ /* 0x0001e20000100800 */
[----:B------:R-:W-:Y:S02]  /*149c0*/  IADD3 R16, R155, R16, R17 ;  /* 0x000000109b107210 */ /* 0x000fe40007ffe011 */
[----:B------:R-:W-:Y:S01]  /*149d0*/  ISETP.GE.AND P1, PT, R10, R154, PT ;  /* 0x0000009a0a00720c */ /* 0x000fe20003f26270 */
[----:B------:R-:W-:Y:S01]  /*149e0*/  STL [R1+0x3fc], R2 ;  /* 0x0003fc0201007387 */ /* 0x000fe20000100800 */
[----:B------:R-:W-:-:S02]  /*149f0*/  IADD3 R13, R14, R13, R18 ;  /* 0x0000000d0e0d7210 */ /* 0x000fc40007ffe012 */
[----:B0-----:R-:W-:Y:S02]  /*14a00*/  FSEL R0, R189, -INF , P4 ;  /* 0xff800000bd007808 */ /* 0x001fe40002000000 */
[----:B------:R-:W-:Y:S01]  /*14a10*/  LOP3.LUT R16, R16, 0xf, RZ, 0xc0, !PT ;  /* 0x0000000f10107812 */ /* 0x000fe200078ec0ff */
[----:B------:R-:W-:Y:S02]  /*14a20*/  FMUL R191, R191, UR6 ;  /* 0x00000006bfbf7c20 */ /* 0x000fe40008400000 */
[----:B------:R0:W-:Y:S02]  /*14a30*/  STL [R1+0x40c], R0 ;  /* 0x00040c0001007387 */ /* 0x0001e40000100800 */
[----:B------:R-:W-:Y:S01]  /*14a40*/  IMAD R16, R13, 0x10, R16 ;  /* 0x000000100d107824 */ /* 0x000fe200078e0210 */
[----:B------:R-:W-:Y:S02]  /*14a50*/  LOP3.LUT R13, R12, 0x50, RZ, 0xfc, !PT ;  /* 0x000000500c0d7812 */ /* 0x000fe400078efcff */
[----:B0-----:R-:W-:-:S02]  /*14a60*/  FSEL R0, R190, -INF , P1 ;  /* 0xff800000be007808 */ /* 0x001fc40000800000 */
[----:B------:R-:W-:Y:S01]  /*14a70*/  ISETP.GE.AND P1, PT, R10, R152, PT ;  /* 0x000000980a00720c */ /* 0x000fe20003f26270 */
[----:B------:R-:W-:Y:S02]  /*14a80*/  FMUL R192, R192, UR6 ;  /* 0x00000006c0c07c20 */ /* 0x000fe40008400000 */
[----:B------:R0:W-:Y:S01]  /*14a90*/  STL [R1+0x338], R0 ;  /* 0x0003380001007387 */ /* 0x0001e20000100800 */
[----:B------:R-:W-:Y:S01]  /*14aa0*/  IMAD.IADD R153, R216, 0x1, R153 ;  /* 0x00000001d8997824 */ /* 0x000fe200078e0299 */
[----:B------:R-:W-:Y:S01]  /*14ab0*/  LOP3.LUT R154, R12, 0x51, RZ, 0xfc, !PT ;  /* 0x000000510c9a7812 */ /* 0x000fe200078efcff */
[----:B------:R-:W-:Y:S01]  /*14ac0*/  FMUL R193, R193, UR6 ;  /* 0x00000006c1c17c20 */ /* 0x000fe20008400000 */
[----:B0-----:R-:W-:Y:S02]  /*14ad0*/  FSEL R0, R191, -INF , P1 ;  /* 0xff800000bf007808 */ /* 0x001fe40000800000 */
[----:B------:R-:W-:-:S03]  /*14ae0*/  ISETP.GE.AND P1, PT, R3, R13, PT ;  /* 0x0000000d0300720c */ /* 0x000fc60003f26270 */
[----:B------:R0:W-:Y:S01]  /*14af0*/  STL [R1+0x32c], R0 ;  /* 0x00032c0001007387 */ /* 0x0001e20000100800 */
[----:B------:R-:W-:Y:S02]  /*14b00*/  ISETP.GE.AND P4, PT, R3, R154, PT ;  /* 0x0000009a0300720c */ /* 0x000fe40003f86270 */
[----:B------:R-:W-:Y:S02]  /*14b10*/  LOP3.LUT R153, R153, 0x3, RZ, 0xc0, !PT ;  /* 0x0000000399997812 */ /* 0x000fe400078ec0ff */
[----:B0-----:R-:W-:Y:S01]  /*14b20*/  FSEL R0, R192, -INF , P1 ;  /* 0xff800000c0007808 */ /* 0x001fe20000800000 */
[----:B------:R-:W-:Y:S01]  /*14b30*/  IMAD.IADD R20, R22, 0x1, R20 ;  /* 0x0000000116147824 */ /* 0x000fe200078e0214 */
[----:B------:R-:W-:Y:S01]  /*14b40*/  IADD3 R23, R153, R217, R23 ;  /* 0x000000d999177210 */ /* 0x000fe20007ffe017 */
[----:B------:R-:W-:Y:S02]  /*14b50*/  FMUL R194, R194, UR6 ;  /* 0x00000006c2c27c20 */ /* 0x000fe40008400000 */
[----:B------:R0:W-:Y:S01]  /*14b60*/  STL [R1+0x3ec], R0 ;  /* 0x0003ec0001007387 */ /* 0x0001e20000100800 */
[----:B------:R-:W-:Y:S01]  /*14b70*/  ISETP.GE.AND P1, PT, R10, R13, PT ;  /* 0x0000000d0a00720c */ /* 0x000fe20003f26270 */
[----:B------:R-:W-:Y:S01]  /*14b80*/  IMAD.SHL.U32 R23, R23, 0x100, RZ ;  /* 0x0000010017177824 */ /* 0x000fe200078e00ff */
[----:B------:R-:W-:-:S02]  /*14b90*/  LOP3.LUT R20, R20, 0x3, RZ, 0xc0, !PT ;  /* 0x0000000314147812 */ /* 0x000fc400078ec0ff */
[----:B0-----:R-:W-:Y:S01]  /*14ba0*/  FSEL R0, R193, -INF , P4 ;  /* 0xff800000c1007808 */ /* 0x001fe20002000000 */
[----:B------:R-:W-:Y:S01]  /*14bb0*/  FMUL R195, R195, UR6 ;  /* 0x00000006c3c37c20 */ /* 0x000fe20008400000 */
[----:B------:R-:W-:-:S03]  /*14bc0*/  ISETP.GE.AND P5, PT, R10, R154, PT ;  /* 0x0000009a0a00720c */ /* 0x000fc60003fa6270 */
[----:B------:R0:W-:Y:S01]  /*14bd0*/  STL [R1+0x3f0], R0 ;  /* 0x0003f00001007387 */ /* 0x0001e20000100800 */
[----:B------:R-:W-:Y:S02]  /*14be0*/  IADD3 R19, R20, R19, R21 ;  /* 0x0000001314137210 */ /* 0x000fe40007ffe015 */
[----:B------:R-:W-:Y:S01]  /*14bf0*/  LOP3.LUT R23, R23, 0xf00, RZ, 0xe2, !PT ;  /* 0x00000f0017177812 */ /* 0x000fe200078ee2ff */
[----:B------:R-:W-:Y:S01]  /*14c00*/  STL [R1+0x1010], R3 ;  /* 0x0010100301007387 */ /* 0x000fe20000100800 */
[----:B------:R-:W-:Y:S02]  /*14c10*/  LOP3.LUT R12, R12, 0x58, RZ, 0xfc, !PT ;  /* 0x000000580c0c7812 */ /* 0x000fe400078efcff */
[----:B0-----:R-:W-:Y:S01]  /*14c20*/  FSEL R0, R194, -INF , P1 ;  /* 0xff800000c2007808 */ /* 0x001fe20000800000 */
[----:B------:R-:W-:Y:S01]  /*14c30*/  FMUL R196, R196, UR6 ;  /* 0x00000006c4c47c20 */ /* 0x000fe20008400000 */
[----:B------:R-:W-:-:S03]  /*14c40*/  LOP3.LUT R16, R16, 0xff, RZ, 0xc0, !PT ;  /* 0x000000ff10107812 */ /* 0x000fc600078ec0ff */
[----:B------:R0:W-:Y:S01]  /*14c50*/  STL [R1+0x328], R0 ;  /* 0x0003280001007387 */ /* 0x0001e20000100800 */
[----:B------:R-:W-:Y:S01]  /*14c60*/  ISETP.GE.AND P1, PT, R3, R12, PT ;  /* 0x0000000c0300720c */ /* 0x000fe20003f26270 */
[----:B------:R-:W-:Y:S02]  /*14c70*/  IMAD R19, R19, 0x1000, R23 ;  /* 0x0000100013137824 */ /* 0x000fe400078e0217 */
[----:B------:R-:W-:Y:S01]  /*14c80*/  FMUL R197, R197, UR6 ;  /* 0x00000006c5c57c20 */ /* 0x000fe20008400000 */
[----:B0-----:R-:W-:Y:S01]  /*14c90*/  FSEL R0, R195, -INF , P5 ;  /* 0xff800000c3007808 */ /* 0x001fe20002800000 */
[----:B------:R-:W-:-:S04]  /*14ca0*/  IMAD.IADD R16, R19, 0x1, R16 ;  /* 0x0000000113107824 */ /* 0x000fc800078e0210 */
[----:B------:R0:W-:Y:S01]  /*14cb0*/  STL [R1+0x334], R0 ;  /* 0x0003340001007387 */ /* 0x0001e20000100800 */
[----:B------:R-:W-:Y:S01]  /*14cc0*/  ISETP.GE.AND P4, PT, R10, R12, PT ;  /* 0x0000000c0a00720c */ /* 0x000fe20003f86270 */
[----:B------:R-:W-:Y:S01]  /*14cd0*/  FMUL R198, R198, UR6 ;  /* 0x00000006c6c67c20 */ /* 0x000fe20008400000 */
[----:B------:R-:W-:Y:S02]  /*14ce0*/  LOP3.LUT R10, R16, 0xffff, RZ, 0xc0, !PT ;  /* 0x0000ffff100a7812 */ /* 0x000fe400078ec0ff */
[----:B0-----:R-:W-:-:S05]  /*14cf0*/  FSEL R0, R196, -INF , P1 ;  /* 0xff800000c4007808 */ /* 0x001fca0000800000 */
[----:B------:R0:W-:Y:S01]  /*14d00*/  STL [R1+0x3e8], R0 ;  /* 0x0003e80001007387 */ /* 0x0001e20000100800 */
[----:B------:R-:W-:Y:S01]  /*14d10*/  SHF.R.U32.HI R13, RZ, 0xf, R10 ;  /* 0x0000000fff0d7819 */ /* 0x000fe2000001160a */
[----:B------:R-:W-:Y:S01]  /*14d20*/  FMUL R199, R199, UR6 ;  /* 0x00000006c7c77c20 */ /* 0x000fe20008400000 */
[----:B------:R-:W-:Y:S02]  /*14d30*/  FSEL R2, R198, -INF , P4 ;  /* 0xff800000c6027808 */ /* 0x000fe40002000000 */
[----:B0-----:R-:W-:Y:S01]  /*14d40*/  FSEL R0, R197, -INF , P2 ;  /* 0xff800000c5007808 */ /* 0x001fe20001000000 */
[----:B------:R-:W-:Y:S01]  /*14d50*/  FMUL R200, R200, UR6 ;  /* 0x00000006c8c87c20 */ /* 0x000fe20008400000 */
[----:B------:R-:W-:-:S03]  /*14d60*/  LOP3.LUT P5, RZ, R13, 0x1, RZ, 0xc0, !PT ;  /* 0x000000010dff7812 */ /* 0x000fc600078ac0ff */
[----:B------:R0:W-:Y:S01]  /*14d70*/  STL [R1+0x3f8], R0 ;  /* 0x0003f80001007387 */ /* 0x0001e20000100800 */
[----:B------:R-:W-:-:S03]  /*14d80*/  SHF.R.U32.HI R12, RZ, 0xe, R10 ;  /* 0x0000000eff0c7819 */ /* 0x000fc6000001160a */
[----:B------:R1:W-:Y:S01]  /*14d90*/  STL [R1+0x330], R2 ;  /* 0x0003300201007387 */ /* 0x0003e20000100800 */
[----:B0-----:R-:W-:Y:S01]  /*14da0*/  SHF.R.U32.HI R0, RZ, 0xb, R10 ;  /* 0x0000000bff007819 */ /* 0x001fe2000001160a */
[----:B------:R-:W-:Y:S01]  /*14db0*/  FMUL R201, R201, UR6 ;  /* 0x00000006c9c97c20 */ /* 0x000fe20008400000 */
[----:B-1----:R-:W-:-:S03]  /*14dc0*/  FSEL R2, R199, -INF , P6 ;  /* 0xff800000c7027808 */ /* 0x002fc60003000000 */
[----:B------:R0:W-:Y:S01]  /*14dd0*/  STL [R1+0x414], R0 ;  /* 0x0004140001007387 */ /* 0x0001e20000100800 */
[----:B------:R-:W-:-:S03]  /*14de0*/  LOP3.LUT P1, RZ, R12, 0x1, RZ, 0xc0, !PT ;  /* 0x000000010cff7812 */ /* 0x000fc6000782c0ff */
[----:B------:R-:W-:Y:S01]  /*14df0*/  STL [R1+0x340], R2 ;  /* 0x0003400201007387 */ /* 0x000fe20000100800 */
[----:B0-----:R-:W-:-:S05]  /*14e00*/  FSEL R0, R200, -INF , !P5 ;  /* 0xff800000c8007808 */ /* 0x001fca0006800000 */
[----:B------:R0:W-:Y:S02]  /*14e10*/  STL [R1+0x404], R0 ;  /* 0x0004040001007387 */ /* 0x0001e40000100800 */
[----:B0-----:R-:W-:-:S05]  /*14e20*/  FSEL R0, R201, -INF , !P1 ;  /* 0xff800000c9007808 */ /* 0x001fca0004800000 */
[----:B------:R0:W-:Y:S01]  /*14e30*/  STL [R1+0x408], R0 ;  /* 0x0004080001007387 */ /* 0x0001e20000100800 */
[--C-:B------:R-:W-:Y:S01]  /*14e40*/  SHF.R.U32.HI R13, RZ, 0xd, R10.reuse ;  /* 0x0000000dff0d7819 */ /* 0x100fe2000001160a */
[----:B------:R-:W-:Y:S01]  /*14e50*/  FMUL R202, R202, UR6 ;  /* 0x00000006caca7c20 */ /* 0x000fe20008400000 */
[----:B------:R-:W-:Y:S01]  /*14e60*/  SHF.R.U32.HI R12, RZ, 0xc, R10 ;  /* 0x0000000cff0c7819 */ /* 0x000fe2000001160a */
[----:B------:R-:W-:Y:S01]  /*14e70*/  FMUL R203, R203, UR6 ;  /* 0x00000006cbcb7c20 */ /* 0x000fe20008400000 */
[----:B0-----:R-:W2:Y:S01]  /*14e80*/  LDL R0, [R1+0x800] ;  /* 0x0008000001007983 */ /* 0x001ea20000100800 */
[----:B------:R-:W-:Y:S02]  /*14e90*/  LOP3.LUT P2, RZ, R13, 0x1, RZ, 0xc0, !PT ;  /* 0x000000010dff7812 */ /* 0x000fe4000784c0ff */
[----:B------:R-:W-:Y:S01]  /*14ea0*/  LOP3.LUT P4, RZ, R12, 0x1, RZ, 0xc0, !PT ;  /* 0x000000010cff7812 */ /* 0x000fe2000788c0ff */
[----:B------:R-:W4:Y:S01]  /*14eb0*/  LDL R15, [R1+0x7f8] ;  /* 0x0007f800010f7983 */ /* 0x000f220000100800 */
[----:B------:R-:W-:-:S02]  /*14ec0*/  FSEL R2, R202, -INF , !P2 ;  /* 0xff800000ca027808 */ /* 0x000fc40005000000 */
[----:B------:R-:W-:Y:S01]  /*14ed0*/  SHF.R.U32.HI R13, RZ, 0x9, R10 ;  /* 0x00000009ff0d7819 */ /* 0x000fe2000001160a */
[----:B------:R-:W-:Y:S02]  /*14ee0*/  FMUL R206, R206, UR6 ;  /* 0x00000006cece7c20 */ /* 0x000fe40008400000 */
[----:B------:R0:W-:Y:S01]  /*14ef0*/  STL [R1+0x33c], R2 ;  /* 0x00033c0201007387 */ /* 0x0001e20000100800 */
[----:B------:R-:W-:Y:S02]  /*14f00*/  LOP3.LUT P1, RZ, R13, 0x1, RZ, 0xc0, !PT ;  /* 0x000000010dff7812 */ /* 0x000fe4000782c0ff */
[----:B0-----:R-:W-:-:S05]  /*14f10*/  FSEL R2, R203, -INF , !P4 ;  /* 0xff800000cb027808 */ /* 0x001fca0006000000 */
[----:B------:R0:W-:Y:S04]  /*14f20*/  STL [R1+0x34c], R2 ;  /* 0x00034c0201007387 */ /* 0x0001e80000100800 */
[----:B------:R-:W4:Y:S04]  /*14f30*/  LDL R8, [R1+0x808] ;  /* 0x0008080001087983 */ /* 0x000f280000100800 */
[----:B------:R-:W4:Y:S01]  /*14f40*/  LDL R3, [R1+0x7f4] ;  /* 0x0007f40001037983 */ /* 0x000f220000100800 */
[----:B0-----:R-:W-:Y:S02]  /*14f50*/  FSEL R2, R206, -INF , !P1 ;  /* 0xff800000ce027808 */ /* 0x001fe40004800000 */
[----:B------:R-:W-:-:S03]  /*14f60*/  SHF.R.U32.HI R12, RZ, 0xa, R10 ;  /* 0x0000000aff0c7819 */ /* 0x000fc6000001160a */
[----:B------:R0:W-:Y:S01]  /*14f70*/  STL [R1+0x354], R2 ;  /* 0x0003540201007387 */ /* 0x0001e20000100800 */
[----:B------:R-:W-:Y:S02]  /*14f80*/  LOP3.LUT P5, RZ, R12, 0x1, RZ, 0xc0, !PT ;  /* 0x000000010cff7812 */ /* 0x000fe400078ac0ff */
[--C-:B------:R-:W-:Y:S01]  /*14f90*/  SHF.R.U32.HI R12, RZ, 0x8, R10.reuse ;  /* 0x00000008ff0c7819 */ /* 0x100fe2000001160a */
[----:B------:R-:W-:Y:S01]  /*14fa0*/  FMUL R207, R207, UR6 ;  /* 0x00000006cfcf7c20 */ /* 0x000fe20008400000 */
[----:B------:R-:W-:Y:S01]  /*14fb0*/  SHF.R.U32.HI R13, RZ, 0x7, R10 ;  /* 0x00000007ff0d7819 */ /* 0x000fe2000001160a */
[----:B------:R-:W4:Y:S04]  /*14fc0*/  LDL R14, [R1+0x810] ;  /* 0x00081000010e7983 */ /* 0x000f280000100800 */
[----:B0-----:R-:W4:Y:S01]  /*14fd0*/  LDL R2, [R1+0x7fc] ;  /* 0x0007fc0001027983 */ /* 0x001f220000100800 */
[----:B------:R-:W-:-:S03]  /*14fe0*/  LOP3.LUT P2, RZ, R12, 0x1, RZ, 0xc0, !PT ;  /* 0x000000010cff7812 */ /* 0x000fc6000784c0ff */
[----:B------:R-:W4:Y:S01]  /*14ff0*/  LDL R11, [R1+0x818] ;  /* 0x00081800010b7983 */ /* 0x000f220000100800 */
[----:B------:R-:W-:Y:S02]  /*15000*/  FSEL R4, R207, -INF , !P2 ;  /* 0xff800000cf047808 */ /* 0x000fe40005000000 */
[--C-:B------:R-:W-:Y:S02]  /*15010*/  SHF.R.U32.HI R12, RZ, 0x5, R10.reuse ;  /* 0x00000005ff0c7819 */ /* 0x100fe4000001160a */
[----:B------:R-:W-:Y:S01]  /*15020*/  LOP3.LUT P4, RZ, R13, 0x1, RZ, 0xc0, !PT ;  /* 0x000000010dff7812 */ /* 0x000fe2000788c0ff */
[----:B------:R0:W-:Y:S01]  /*15030*/  STL [R1+0x360], R4 ;  /* 0x0003600401007387 */ /* 0x0001e20000100800 */
[--C-:B------:R-:W-:Y:S01]  /*15040*/  SHF.R.U32.HI R13, RZ, 0x4, R10.reuse ;  /* 0x00000004ff0d7819 */ /* 0x100fe2000001160a */
[----:B------:R-:W-:Y:S02]  /*15050*/  FMUL R210, R210, UR6 ;  /* 0x00000006d2d27c20 */ /* 0x000fe40008400000 */
[----:B------:R-:W4:Y:S01]  /*15060*/  LDL R5, [R1+0x804] ;  /* 0x0008040001057983 */ /* 0x000f220000100800 */
[----:B------:R-:W-:Y:S01]  /*15070*/  LOP3.LUT P1, RZ, R12, 0x1, RZ, 0xc0, !PT ;  /* 0x000000010cff7812 */ /* 0x000fe2000782c0ff */
[----:B------:R-:W-:Y:S01]  /*15080*/  FMUL R211, R211, UR6 ;  /* 0x00000006d3d37c20 */ /* 0x000fe20008400000 */
[----:B------:R-:W-:-:S02]  /*15090*/  SHF.R.U32.HI R12, RZ, 0x1, R10 ;  /* 0x00000001ff0c7819 */ /* 0x000fc4000001160a */
[----:B------:R-:W-:Y:S01]  /*150a0*/  LOP3.LUT P2, RZ, R13, 0x1, RZ, 0xc0, !PT ;  /* 0x000000010dff7812 */ /* 0x000fe2000784c0ff */
[----:B------:R-:W-:Y:S01]  /*150b0*/  FMUL R214, R214, UR6 ;  /* 0x00000006d6d67c20 */ /* 0x000fe20008400000 */
[----:B------:R-:W-:Y:S01]  /*150c0*/  FSEL R7, R210, -INF , !P1 ;  /* 0xff800000d2077808 */ /* 0x000fe20004800000 */
[----:B0-----:R-:W4:Y:S01]  /*150d0*/  LDL R4, [R1+0x820] ;  /* 0x0008200001047983 */ /* 0x001f220000100800 */
[----:B------:R-:W-:Y:S02]  /*150e0*/  LOP3.LUT P1, RZ, R12, 0x1, RZ, 0xc0, !PT ;  /* 0x000000010cff7812 */ /* 0x000fe4000782c0ff */
[----:B------:R-:W-:Y:S01]  /*150f0*/  FSEL R12, R211, -INF , !P2 ;  /* 0xff800000d30c7808 */ /* 0x000fe20005000000 */
[----:B------:R-:W-:-:S04]  /*15100*/  FMUL R215, R215, UR6 ;  /* 0x00000006d7d77c20 */ /* 0x000fc80008400000 */
[----:B------:R-:W-:Y:S04]  /*15110*/  STL [R1+0x36c], R12 ;  /* 0x00036c0c01007387 */ /* 0x000fe80000100800 */
[----:B---3--:R0:W-:Y:S04]  /*15120*/  STL [R1+0x1014], R6 ;  /* 0x0010140601007387 */ /* 0x0081e80000100800 */
[----:B------:R1:W-:Y:S01]  /*15130*/  STL [R1+0x10c8], R7 ;  /* 0x0010c80701007387 */ /* 0x0003e20000100800 */
[----:B------:R-:W-:Y:S02]  /*15140*/  IADD3 R244, P2, R6, UR5, RZ ;  /* 0x0000000506f47c10 */ /* 0x000fe4000ff5e0ff */
[----:B0-----:R-:W-:-:S02]  /*15150*/  FSEL R6, R215, -INF , P3 ;  /* 0xff800000d7067808 */ /* 0x001fc40001800000 */
[----:B-1----:R-:W-:-:S05]  /*15160*/  FSEL R7, R214, -INF , !P1 ;  /* 0xff800000d6077808 */ /* 0x002fca0004800000 */
[----:B------:R0:W-:Y:S01]  /*15170*/  STL [R1+0x384], R7 ;  /* 0x0003840701007387 */ /* 0x0001e20000100800 */
[----:B--2---:R-:W-:-:S03]  /*15180*/  IADD3 R240, P3, R0, UR5, RZ ;  /* 0x0000000500f07c10 */ /* 0x004fc6000ff7e0ff */
[----:B------:R-:W2:Y:S01]  /*15190*/  LDL R0, [R1+0x80c] ;  /* 0x00080c0001007983 */ /* 0x000ea20000100800 */
[----:B------:R-:W-:Y:S02]  /*151a0*/  USHF.R.S32.HI UR7, URZ, 0x1f, UR5 ;  /* 0x0000001f3f077899 */ /* 0x000fe40008011405 */
[----:B----4-:R-:W-:-:S04]  /*151b0*/  IADD3 R242, P1, R15, UR5, RZ ;  /* 0x000000050ff27c10 */ /* 0x010fc8000ff3e0ff */
[----:B------:R-:W-:Y:S01]  /*151c0*/  IADD3.X R245, R9, UR7, RZ, P2, !PT ;  /* 0x0000000709f57c10 */ /* 0x000fe200097fe4ff */
[----:B------:R1:W-:Y:S04]  /*151d0*/  STL [R1+0x3a0], R6 ;  /* 0x0003a00601007387 */ /* 0x0003e80000100800 */
[----:B------:R-:W-:Y:S04]  /*151e0*/  STL.64 [R1+0x1108], R244 ;  /* 0x001108f401007387 */ /* 0x000fe80000100a00 */
[----:B------:R-:W-:Y:S04]  /*151f0*/  STL [R1+0x1018], R9 ;  /* 0x0010180901007387 */ /* 0x000fe80000100800 */
[----:B------:R-:W3:Y:S01]  /*15200*/  LDL R20, [R1+0x828] ;  /* 0x0008280001147983 */ /* 0x000ee20000100800 */
[----:B------:R-:W-:-:S03]  /*15210*/  IADD3 R12, P2, R8, UR5, RZ ;  /* 0x00000005080c7c10 */ /* 0x000fc6000ff5e0ff */
[----:B------:R-:W4:Y:S01]  /*15220*/  LDL R8, [R1+0x814] ;  /* 0x0008140001087983 */ /* 0x000f220000100800 */
[----:B------:R-:W-:-:S03]  /*15230*/  IADD3.X R243, R3, UR7, RZ, P1, !PT ;  /* 0x0000000703f37c10 */ /* 0x000fc60008ffe4ff */
[----:B------:R-:W3:Y:S04]  /*15240*/  LDL R3, [R1+0x830] ;  /* 0x0008300001037983 */ /* 0x000ee80000100800 */
[----:B------:R-:W-:Y:S04]  /*15250*/  STL.64 [R1+0x1110], R242 ;  /* 0x001110f201007387 */ /* 0x000fe80000100a00 */
[----:B------:R-:W3:Y:S04]  /*15260*/  LDL R224, [R1+0x81c] ;  /* 0x00081c0001e07983 */ /* 0x000ee80000100800 */
[----:B------:R-:W3:Y:S01]  /*15270*/  LDL R223, [R1+0x838] ;  /* 0x0008380001df7983 */ /* 0x000ee20000100800 */
[----:B------:R-:W-:-:S03]  /*15280*/  IADD3.X R241, R2, UR7, RZ, P3, !PT ;  /* 0x0000000702f17c10 */ /* 0x000fc60009ffe4ff */
[----:B0-----:R-:W3:Y:S04]  /*15290*/  LDL R7, [R1+0x824] ;  /* 0x0008240001077983 */ /* 0x001ee80000100800 */
[----:B------:R-:W3:Y:S04]  /*152a0*/  LDL R2, [R1+0x82c] ;  /* 0x00082c0001027983 */ /* 0x000ee80000100800 */
[----:B------:R-:W3:Y:S04]  /*152b0*/  LDL R222, [R1+0x840] ;  /* 0x0008400001de7983 */ /* 0x000ee80000100800 */
[----:B------:R-:W-:Y:S04]  /*152c0*/  STL.64 [R1+0x1118], R240 ;  /* 0x001118f001007387 */ /* 0x000fe80000100a00 */
[----:B-1----:R-:W3:Y:S01]  /*152d0*/  LDL R6, [R1+0x834] ;  /* 0x0008340001067983 */ /* 0x002ee20000100800 */
[----:B------:R-:W-:-:S03]  /*152e0*/  IADD3.X R13, R5, UR7, RZ, P2, !PT ;  /* 0x00000007050d7c10 */ /* 0x000fc600097fe4ff */
[----:B------:R-:W3:Y:S01]  /*152f0*/  LDL R5, [R1+0x83c] ;  /* 0x00083c0001057983 */ /* 0x000ee20000100800 */
[----:B------:R-:W-:-:S03]  /*15300*/  IADD3 R16, P3, R11, UR5, RZ ;  /* 0x000000050b107c10 */ /* 0x000fc6000ff7e0ff */
[----:B------:R-:W3:Y:S01]  /*15310*/  LDL R221, [R1+0x848] ;  /* 0x0008480001dd7983 */ /* 0x000ee20000100800 */
[----:B------:R-:W-:-:S03]  /*15320*/  IADD3 R14, P1, R14, UR5, RZ ;  /* 0x000000050e0e7c10 */ /* 0x000fc6000ff3e0ff */
[----:B------:R-:W3:Y:S04]  /*15330*/  LDL R220, [R1+0x850] ;  /* 0x0008500001dc7983 */ /* 0x000ee80000100800 */
[----:B------:R-:W3:Y:S04]  /*15340*/  LDL R11, [R1+0x864] ;  /* 0x00086400010b7983 */ /* 0x000ee80000100800 */
[----:B------:R0:W-:Y:S04]  /*15350*/  STL.64 [R1+0x1120], R12 ;  /* 0x0011200c01007387 */ /* 0x0001e80000100a00 */
[----:B------:R-:W3:Y:S04]  /*15360*/  LDL R219, [R1+0x844] ;  /* 0x0008440001db7983 */ /* 0x000ee80000100800 */
[----:B------:R-:W3:Y:S04]  /*15370*/  LDL R218, [R1+0x86c] ;  /* 0x00086c0001da7983 */ /* 0x000ee80000100800 */
[----:B0-----:R-:W3:Y:S04]  /*15380*/  LDL R13, [R1+0x854] ;  /* 0x00085400010d7983 */ /* 0x001ee80000100800 */
[----:B------:R-:W3:Y:S01]  /*15390*/  LDL R9, [R1+0x87c] ;  /* 0x00087c0001097983 */ /* 0x000ee20000100800 */
[----:B------:R-:W-:-:S03]  /*153a0*/  IADD3 R18, P2, R4, UR5, RZ ;  /* 0x0000000504127c10 */ /* 0x000fc6000ff5e0ff */
[----:B------:R-:W3:Y:S04]  /*153b0*/  LDL R4, [R1+0x884] ;  /* 0x0008840001047983 */ /* 0x000ee80000100800 */
[----:B------:R-:W3:Y:S04]  /*153c0*/  LDL R217, [R1+0x84c] ;  /* 0x00084c0001d97983 */ /* 0x000ee80000100800 */
[----:B------:R-:W3:Y:S01]  /*153d0*/  LDL R216, [R1+0x874] ;  /* 0x0008740001d87983 */ /* 0x000ee20000100800 */
[----:B--2---:R-:W-:-:S03]  /*153e0*/  IADD3.X R15, R0, UR7, RZ, P1, !PT ;  /* 0x00000007000f7c10 */ /* 0x004fc60008ffe4ff */
[----:B------:R-:W2:Y:S04]  /*153f0*/  LDL R0, [R1+0x868] ;  /* 0x0008680001007983 */ /* 0x000ea80000100800 */
[----:B------:R0:W-:Y:S04]  /*15400*/  STL.64 [R1+0x1128], R14 ;  /* 0x0011280e01007387 */ /* 0x0001e80000100a00 */
[----:B------:R-:W2:Y:S04]  /*15410*/  LDL R12, [R1+0x878] ;  /* 0x00087800010c7983 */ /* 0x000ea80000100800 */
[----:B------:R-:W2:Y:S04]  /*15420*/  LDL R226, [R1+0x954] ;  /* 0x0009540001e27983 */ /* 0x000ea80000100800 */
[----:B0-----:R-:W2:Y:S01]  /*15430*/  LDL R15, [R1+0x8ec] ;  /* 0x0008ec00010f7983 */ /* 0x001ea20000100800 */
[----:B----4-:R-:W-:-:S03]  /*15440*/  IADD3.X R17, R8, UR7, RZ, P3, !PT ;  /* 0x0000000708117c10 */ /* 0x010fc60009ffe4ff */
[----:B------:R-:W4:Y:S01]  /*15450*/  LDL R14, [R1+0x8d8] ;  /* 0x0008d800010e7983 */ /* 0x000f220000100800 */
[----:B---3--:R-:W-:-:S03]  /*15460*/  IADD3 R22, P3, R3, UR5, RZ ;  /* 0x0000000503167c10 */ /* 0x008fc6000ff7e0ff */
[----:B------:R-:W3:Y:S04]  /*15470*/  LDL R8, [R1+0x870] ;  /* 0x0008700001087983 */ /* 0x000ee80000100800 */
[----:B------:R-:W4:Y:S01]  /*15480*/  LDL R3, [R1+0x88c] ;  /* 0x00088c0001037983 */ /* 0x000f220000100800 */
[----:B------:R-:W-:Y:S02]  /*15490*/  IADD3 R20, P1, R20, UR5, RZ ;  /* 0x0000000514147c10 */ /* 0x000fe4000ff3e0ff */
[----:B------:R-:W-:Y:S01]  /*154a0*/  IADD3.X R19, R224, UR7, RZ, P2, !PT ;  /* 0x00000007e0137c10 */ /* 0x000fe200097fe4ff */
[----:B------:R-:W4:Y:S04]  /*154b0*/  LDL R231, [R1+0x948] ;  /* 0x0009480001e77983 */ /* 0x000f280000100800 */
[----:B------:R-:W4:Y:S01]  /*154c0*/  LDL R230, [R1+0x964] ;  /* 0x0009640001e67983 */ /* 0x000f220000100800 */
[----:B------:R-:W-:-:S03]  /*154d0*/  IADD3.X R23, R2, UR7, RZ, P3, !PT ;  /* 0x0000000702177c10 */ /* 0x000fc60009ffe4ff */
[----:B------:R-:W4:Y:S04]  /*154e0*/  LDL R224, [R1+0x94c] ;  /* 0x00094c0001e07983 */ /* 0x000f280000100800 */
[----:B------:R-:W4:Y:S01]  /*154f0*/  LDL R2, [R1+0x880] ;  /* 0x0008800001027983 */ /* 0x000f220000100800 */
[----:B------:R-:W-:Y:S02]  /*15500*/  IADD3 R152, P2, R223, UR5, RZ ;  /* 0x00000005df987c10 */ /* 0x000fe4000ff5e0ff */
[----:B------:R-:W-:Y:S02]  /*15510*/  IADD3.X R21, R7, UR7, RZ, P1, !PT ;  /* 0x0000000707157c10 */ /* 0x000fe40008ffe4ff */
[----:B------:R-:W-:Y:S01]  /*15520*/  IADD3 R154, P1, R222, UR5, RZ ;  /* 0x00000005de9a7c10 */ /* 0x000fe2000ff3e0ff */
[----:B------:R-:W4:Y:S01]  /*15530*/  LDL R7, [R1+0x894] ;  /* 0x0008940001077983 */ /* 0x000f220000100800 */
[----:B------:R-:W-:-:S03]  /*15540*/  IADD3.X R153, R6, UR7, RZ, P2, !PT ;  /* 0x0000000706997c10 */ /* 0x000fc600097fe4ff */
[----:B------:R-:W4:Y:S01]  /*15550*/  LDL R6, [R1+0x89c] ;  /* 0x00089c0001067983 */ /* 0x000f220000100800 */
[----:B------:R-:W-:-:S03]  /*15560*/  IADD3.X R155, R5, UR7, RZ, P1, !PT ;  /* 0x00000007059b7c10 */ /* 0x000fc60008ffe4ff */
[----:B------:R-:W4:Y:S01]  /*15570*/  LDL R5, [R1+0x888] ;  /* 0x0008880001057983 */ /* 0x000f220000100800 */
[----:B------:R-:W-:-:S03]  /*15580*/  IADD3 R156, P3, R221, UR5, RZ ;  /* 0x00000005dd9c7c10 */ /* 0x000fc6000ff7e0ff */
[----:B------:R-:W4:Y:S01]  /*15590*/  LDL R222, [R1+0x898] ;  /* 0x0008980001de7983 */ /* 0x000f220000100800 */
[----:B------:R-:W-:-:S03]  /*155a0*/  IADD3 R158, P2, R220, UR5, RZ ;  /* 0x00000005dc9e7c10 */ /* 0x000fc6000ff5e0ff */
[----:B------:R-:W4:Y:S01]  /*155b0*/  LDL R221, [R1+0x8bc] ;  /* 0x0008bc0001dd7983 */ /* 0x000f220000100800 */
[----:B------:R-:W-:-:S03]  /*155c0*/  IADD3 R160, P1, R11, UR5, RZ ;  /* 0x000000050ba07c10 */ /* 0x000fc6000ff3e0ff */
[----:B------:R-:W4:Y:S04]  /*155d0*/  LDL R11, [R1+0x8a4] ;  /* 0x0008a400010b7983 */ /* 0x000f280000100800 */
[----:B------:R-:W4:Y:S01]  /*155e0*/  LDL R220, [R1+0x8b0] ;  /* 0x0008b00001dc7983 */ /* 0x000f220000100800 */
[----:B------:R-:W-:-:S03]  /*155f0*/  IADD3.X R157, R219, UR7, RZ, P3, !PT ;  /* 0x00000007db9d7c10 */ /* 0x000fc60009ffe4ff */
[----:B------:R-:W4:Y:S01]  /*15600*/  LDL R219, [R1+0x8b8] ;  /* 0x0008b80001db7983 */ /* 0x000f220000100800 */
[----:B------:R-:W-:-:S03]  /*15610*/  IADD3 R162, P3, R218, UR5, RZ ;  /* 0x00000005daa27c10 */ /* 0x000fc6000ff7e0ff */
[----:B------:R-:W4:Y:S01]  /*15620*/  LDL R218, [R1+0x8c0] ;  /* 0x0008c00001da7983 */ /* 0x000f220000100800 */
[----:B------:R-:W-:-:S03]  /*15630*/  IADD3.X R161, R13, UR7, RZ, P1, !PT ;  /* 0x000000070da17c10 */ /* 0x000fc60008ffe4ff */
[----:B------:R-:W4:Y:S01]  /*15640*/  LDL R13, [R1+0x8a8] ;  /* 0x0008a800010d7983 */ /* 0x000f220000100800 */
[----:B------:R-:W-:-:S03]  /*15650*/  IADD3 R166, P1, R9, UR5, RZ ;  /* 0x0000000509a67c10 */ /* 0x000fc6000ff3e0ff */
[----:B------:R-:W4:Y:S01]  /*15660*/  LDL R9, [R1+0x890] ;  /* 0x0008900001097983 */ /* 0x000f220000100800 */
[----:B--2---:R-:W-:-:S03]  /*15670*/  IADD3.X R163, R0, UR7, RZ, P3, !PT ;  /* 0x0000000700a37c10 */ /* 0x004fc60009ffe4ff */
[----:B------:R-:W2:Y:S01]  /*15680*/  LDL R0, [R1+0x8ac] ;  /* 0x0008ac0001007983 */ /* 0x000ea20000100800 */
[----:B------:R-:W-:-:S03]  /*15690*/  IADD3 R168, P3, R4, UR5, RZ ;  /* 0x0000000504a87c10 */ /* 0x000fc6000ff7e0ff */
[----:B------:R-:W2:Y:S01]  /*156a0*/  LDL R4, [R1+0x8b4] ;  /* 0x0008b40001047983 */ /* 0x000ea20000100800 */
[----:B------:R-:W-:Y:S02]  /*156b0*/  IADD3.X R159, R217, UR7, RZ, P2, !PT ;  /* 0x00000007d99f7c10 */ /* 0x000fe400097fe4ff */
[----:B------:R-:W-:Y:S01]  /*156c0*/  IADD3 R164, P2, R216, UR5, RZ ;  /* 0x00000005d8a47c10 */ /* 0x000fe2000ff5e0ff */
[----:B------:R-:W2:Y:S01]  /*156d0*/  LDL R217, [R1+0x8e4] ;  /* 0x0008e40001d97983 */ /* 0x000ea20000100800 */
[----:B------:R-:W-:-:S03]  /*156e0*/  IADD3.X R167, R12, UR7, RZ, P1, !PT ;  /* 0x000000070ca77c10 */ /* 0x000fc60008ffe4ff */
[----:B------:R-:W2:Y:S04]  /*156f0*/  LDL R216, [R1+0x8d0] ;  /* 0x0008d00001d87983 */ /* 0x000ea80000100800 */
[----:B------:R-:W2:Y:S01]  /*15700*/  LDL R12, [R1+0x8f4] ;  /* 0x0008f400010c7983 */ /* 0x000ea20000100800 */
[----:B---3--:R-:W-:-:S03]  /*15710*/  IADD3.X R165, R8, UR7, RZ, P2, !PT ;  /* 0x0000000708a57c10 */ /* 0x008fc600097fe4ff */
[----:B------:R-:W3:Y:S01]  /*15720*/  LDL R8, [R1+0x8a0] ;  /* 0x0008a00001087983 */ /* 0x000ee20000100800 */
[----:B----4-:R-:W-:-:S03]  /*15730*/  IADD3 R170, P2, R3, UR5, RZ ;  /* 0x0000000503aa7c10 */ /* 0x010fc6000ff5e0ff */
[----:B------:R-:W4:Y:S01]  /*15740*/  LDL R3, [R1+0x8c4] ;  /* 0x0008c40001037983 */ /* 0x000f220000100800 */
[----:B------:R-:W-:-:S03]  /*15750*/  IADD3.X R169, R2, UR7, RZ, P3, !PT ;  /* 0x0000000702a97c10 */ /* 0x000fc60009ffe4ff */
[----:B------:R-:W4:Y:S01]  /*15760*/  LDL R2, [R1+0x8d4] ;  /* 0x0008d40001027983 */ /* 0x000f220000100800 */
[----:B------:R-:W-:-:S03]  /*15770*/  IADD3 R172, P1, R7, UR5, RZ ;  /* 0x0000000507ac7c10 */ /* 0x000fc6000ff3e0ff */
[----:B------:R-:W4:Y:S01]  /*15780*/  LDL R7, [R1+0x8cc] ;  /* 0x0008cc0001077983 */ /* 0x000f220000100800 */
[----:B------:R-:W-:-:S03]  /*15790*/  IADD3 R174, P3, R6, UR5, RZ ;  /* 0x0000000506ae7c10 */ /* 0x000fc6000ff7e0ff */
[----:B------:R-:W4:Y:S01]  /*157a0*/  LDL R6, [R1+0x8dc] ;  /* 0x0008dc0001067983 */ /* 0x000f220000100800 */
[----:B------:R-:W-:-:S03]  /*157b0*/  IADD3.X R171, R5, UR7, RZ, P2, !PT ;  /* 0x0000000705ab7c10 */ /* 0x000fc600097fe4ff */
[----:B------:R-:W4:Y:S01]  /*157c0*/  LDL R5, [R1+0x8c8] ;  /* 0x0008c80001057983 */ /* 0x000f220000100800 */
[----:B------:R-:W-:Y:S02]  /*157d0*/  IADD3.X R173, R9, UR7, RZ, P1, !PT ;  /* 0x0000000709ad7c10 */ /* 0x000fe40008ffe4ff */
[----:B------:R-:W-:Y:S01]  /*157e0*/  IADD3.X R175, R222, UR7, RZ, P3, !PT ;  /* 0x00000007deaf7c10 */ /* 0x000fe20009ffe4ff */
[----:B------:R-:W4:Y:S01]  /*157f0*/  LDL R9, [R1+0x8fc] ;  /* 0x0008fc0001097983 */ /* 0x000f220000100800 */
[----:B------:R-:W-:-:S03]  /*15800*/  IADD3 R176, P2, R11, UR5, RZ ;  /* 0x000000050bb07c10 */ /* 0x000fc6000ff5e0ff */
[----:B------:R-:W4:Y:S04]  /*15810*/  LDL R11, [R1+0x8e0] ;  /* 0x0008e000010b7983 */ /* 0x000f280000100800 */
[----:B------:R-:W4:Y:S01]  /*15820*/  LDL R222, [R1+0x944] ;  /* 0x0009440001de7983 */ /* 0x000f220000100800 */
[----:B--2---:R-:W-:-:S03]  /*15830*/  IADD3 R178, P1, R0, UR5, RZ ;  /* 0x0000000500b27c10 */ /* 0x004fc6000ff3e0ff */
[----:B------:R-:W2:Y:S01]  /*15840*/  LDL R0, [R1+0x8e8] ;  /* 0x0008e80001007983 */ /* 0x000ea20000100800 */
[----:B------:R-:W-:-:S03]  /*15850*/  IADD3 R180, P3, R4, UR5, RZ ;  /* 0x0000000504b47c10 */ /* 0x000fc6000ff7e0ff */
[----:B------:R-:W2:Y:S01]  /*15860*/  LDL R4, [R1+0x904] ;  /* 0x0009040001047983 */ /* 0x000ea20000100800 */
[----:B------:R-:W-:Y:S02]  /*15870*/  IADD3.X R179, R13, UR7, RZ, P1, !PT ;  /* 0x000000070db37c10 */ /* 0x000fe40008ffe4ff */
[----:B------:R-:W-:Y:S01]  /*15880*/  IADD3.X R181, R220, UR7, RZ, P3, !PT ;  /* 0x00000007dcb57c10 */ /* 0x000fe20009ffe4ff */
[----:B------:R-:W2:Y:S04]  /*15890*/  LDL R13, [R1+0x90c] ;  /* 0x00090c00010d7983 */ /* 0x000ea80000100800 */
[----:B------:R-:W2:Y:S01]  /*158a0*/  LDL R220, [R1+0x920] ;  /* 0x0009200001dc7983 */ /* 0x000ea20000100800 */
[----:B---3--:R-:W-:Y:S02]  /*158b0*/  IADD3.X R177, R8, UR7, RZ, P2, !PT ;  /* 0x0000000708b17c10 */ /* 0x008fe400097fe4ff */
[----:B------:R-:W-:Y:S01]  /*158c0*/  IADD3 R182, P2, R221, UR5, RZ ;  /* 0x00000005ddb67c10 */ /* 0x000fe2000ff5e0ff */
[----:B------:R-:W3:Y:S01]  /*158d0*/  LDL R8, [R1+0x8f0] ;  /* 0x0008f00001087983 */ /* 0x000ee20000100800 */
[----:B----4-:R-:W-:-:S02]  /*158e0*/  IADD3 R184, P1, R3, UR5, RZ ;  /* 0x0000000503b87c10 */ /* 0x010fc4000ff3e0ff */
[----:B------:R-:W-:Y:S01]  /*158f0*/  IADD3.X R183, R219, UR7, RZ, P2, !PT ;  /* 0x00000007dbb77c10 */ /* 0x000fe200097fe4ff */
[----:B------:R-:W4:Y:S01]  /*15900*/  LDL R3, [R1+0x8f8] ;  /* 0x0008f80001037983 */ /* 0x000f220000100800 */
[----:B------:R-:W-:Y:S02]  /*15910*/  IADD3.X R185, R218, UR7, RZ, P1, !PT ;  /* 0x00000007dab97c10 */ /* 0x000fe40008ffe4ff */
[----:B------:R-:W-:Y:S02]  /*15920*/  IADD3 R188, P2, R2, UR5, RZ ;  /* 0x0000000502bc7c10 */ /* 0x000fe4000ff5e0ff */
        /* <DEDUP_REMOVED lines=8> */
[----:B------:R-:W-:Y:S01]  /*159b0*/  IADD3 R194, P2, R15, UR5, RZ ;  /* 0x000000050fc27c10 */ /* 0x000fe2000ff5e0ff */
[----:B------:R-:W4:Y:S01]  /*159c0*/  LDL R216, [R1+0x92c] ;  /* 0x00092c0001d87983 */ /* 0x000f220000100800 */
[----:B------:R-:W-:Y:S02]  /*159d0*/  IADD3 R192, P3, R217, UR5, RZ ;  /* 0x00000005d9c07c10 */ /* 0x000fe4000ff7e0ff */
[----:B------:R-:W-:Y:S01]  /*159e0*/  IADD3.X R191, R14, UR7, RZ, P1, !PT ;  /* 0x000000070ebf7c10 */ /* 0x000fe20008ffe4ff */
[----:B------:R-:W4:Y:S01]  /*159f0*/  LDL R15, [R1+0x950] ;  /* 0x00095000010f7983 */ /* 0x000f220000100800 */
[----:B--2---:R-:W-:-:S03]  /*15a00*/  IADD3.X R195, R0, UR7, RZ, P2, !PT ;  /* 0x0000000700c37c10 */ /* 0x004fc600097fe4ff */
[----:B------:R-:W2:Y:S04]  /*15a10*/  LDL R14, [R1+0x96c] ;  /* 0x00096c00010e7983 */ /* 0x000ea80000100800 */
[----:B------:R-:W2:Y:S01]  /*15a20*/  LDL R0, [R1+0x918] ;  /* 0x0009180001007983 */ /* 0x000ea20000100800 */
[----:B------:R-:W-:-:S03]  /*15a30*/  IADD3 R200, P2, R4, UR5, RZ ;  /* 0x0000000504c87c10 */ /* 0x000fc6000ff5e0ff */
[----:B------:R-:W2:Y:S01]  /*15a40*/  LDL R4, [R1+0x934] ;  /* 0x0009340001047983 */ /* 0x000ea20000100800 */
[----:B------:R-:W-:Y:S02]  /*15a50*/  IADD3.X R193, R11, UR7, RZ, P3, !PT ;  /* 0x000000070bc17c10 */ /* 0x000fe40009ffe4ff */
[----:B------:R-:W-:Y:S01]  /*15a60*/  IADD3 R196, P1, R12, UR5, RZ ;  /* 0x000000050cc47c10 */ /* 0x000fe2000ff3e0ff */
[----:B------:R-:W2:Y:S04]  /*15a70*/  LDL R11, [R1+0x910] ;  /* 0x00091000010b7983 */ /* 0x000ea80000100800 */
[----:B------:R-:W2:Y:S01]  /*15a80*/  LDL R12, [R1+0x924] ;  /* 0x00092400010c7983 */ /* 0x000ea20000100800 */
[----:B------:R-:W-:-:S03]  /*15a90*/  IADD3 R198, P3, R9, UR5, RZ ;  /* 0x0000000509c67c10 */ /* 0x000fc6000ff7e0ff */
[----:B------:R-:W2:Y:S01]  /*15aa0*/  LDL R9, [R1+0x93c] ;  /* 0x00093c0001097983 */ /* 0x000ea20000100800 */
[----:B---3--:R-:W-:-:S03]  /*15ab0*/  IADD3.X R197, R8, UR7, RZ, P1, !PT ;  /* 0x0000000708c57c10 */ /* 0x008fc60008ffe4ff */
[----:B------:R-:W3:Y:S01]  /*15ac0*/  LDL R8, [R1+0x928] ;  /* 0x0009280001087983 */ /* 0x000ee20000100800 */
[----:B----4-:R-:W-:-:S03]  /*15ad0*/  IADD3.X R199, R3, UR7, RZ, P3, !PT ;  /* 0x0000000703c77c10 */ /* 0x010fc60009ffe4ff */
        /* <DEDUP_REMOVED lines=18> */
[----:B------:R-:W-:-:S03]  /*15c00*/  IADD3 R214, P1, R12, UR5, RZ ;  /* 0x000000050cd67c10 */ /* 0x000fc6000ff3e0ff */
[----:B------:R-:W2:Y:S01]  /*15c10*/  LDL R12, [R1+0x960] ;  /* 0x00096000010c7983 */ /* 0x000ea20000100800 */
[----:B------:R-:W-:Y:S02]  /*15c20*/  IADD3.X R215, R220, UR7, RZ, P1, !PT ;  /* 0x00000007dcd77c10 */ /* 0x000fe40008ffe4ff */
[----:B------:R-:W-:Y:S02]  /*15c30*/  IADD3 R220, P1, R9, UR5, RZ ;  /* 0x0000000509dc7c10 */ /* 0x000fe4000ff3e0ff */
[----:B------:R-:W2:Y:S01]  /*15c40*/  LDL R9, [R1+0x970] ;  /* 0x0009700001097983 */ /* 0x000ea20000100800 */
[----:B---3--:R-:W-:Y:S02]  /*15c50*/  IADD3.X R217, R8, UR7, RZ, P3, !PT ;  /* 0x0000000708d97c10 */ /* 0x008fe40009ffe4ff */
[----:B------:R-:W-:Y:S01]  /*15c60*/  IADD3 R222, P3, R222, UR5, RZ ;  /* 0x00000005dede7c10 */ /* 0x000fe2000ff7e0ff */
[----:B------:R-:W3:Y:S01]  /*15c70*/  LDL R8, [R1+0x98c] ;  /* 0x00098c0001087983 */ /* 0x000ee20000100800 */
[----:B----4-:R-:W-:-:S03]  /*15c80*/  IADD3.X R219, R3, UR7, RZ, P2, !PT ;  /* 0x0000000703db7c10 */ /* 0x010fc600097fe4ff */
[----:B------:R-:W4:Y:S01]  /*15c90*/  LDL R3, [R1+0x978] ;  /* 0x0009780001037983 */ /* 0x000f220000100800 */
[----:B------:R-:W-:-:S03]  /*15ca0*/  IADD3.X R223, R2, UR7, RZ, P3, !PT ;  /* 0x0000000702df7c10 */ /* 0x000fc60009ffe4ff */
[----:B------:R-:W3:Y:S01]  /*15cb0*/  LDL R2, [R1+0x980] ;  /* 0x0009800001027983 */ /* 0x000ee20000100800 */
[----:B------:R-:W-:Y:S02]  /*15cc0*/  IADD3 R228, P3, R6, UR5, RZ ;  /* 0x0000000506e47c10 */ /* 0x000fe4000ff7e0ff */
[----:B------:R-:W-:Y:S01]  /*15cd0*/  IADD3.X R221, R7, UR7, RZ, P1, !PT ;  /* 0x0000000707dd7c10 */ /* 0x000fe20008ffe4ff */
[----:B------:R-:W3:Y:S01]  /*15ce0*/  LDL R6, [R1+0x99c] ;  /* 0x00099c0001067983 */ /* 0x000ee20000100800 */
[----:B------:R-:W-:Y:S02]  /*15cf0*/  IADD3.X R229, R13, UR7, RZ, P3, !PT ;  /* 0x000000070de57c10 */ /* 0x000fe40009ffe4ff */
[----:B------:R-:W-:Y:S01]  /*15d00*/  IADD3 R234, P3, R5, UR5, RZ ;  /* 0x0000000505ea7c10 */ /* 0x000fe2000ff7e0ff */
[----:B------:R-:W3:Y:S04]  /*15d10*/  LDL R7, [R1+0x994] ;  /* 0x0009940001077983 */ /* 0x000ee80000100800 */
[----:B------:R-:W3:Y:S01]  /*15d20*/  LDL R5, [R1+0x988] ;  /* 0x0009880001057983 */ /* 0x000ee20000100800 */
[----:B------:R-:W-:-:S02]  /*15d30*/  IADD3 R226, P1, R226, UR5, RZ ;  /* 0x00000005e2e27c10 */ /* 0x000fc4000ff3e0ff */
[----:B------:R-:W-:Y:S01]  /*15d40*/  IADD3 R224, P2, R224, UR5, RZ ;  /* 0x00000005e0e07c10 */ /* 0x000fe2000ff5e0ff */
[----:B------:R-:W3:Y:S01]  /*15d50*/  LDL R13, [R1+0x9bc] ;  /* 0x0009bc00010d7983 */ /* 0x000ee20000100800 */
[----:B------:R-:W-:Y:S02]  /*15d60*/  IADD3.X R227, R15, UR7, RZ, P1, !PT ;  /* 0x000000070fe37c10 */ /* 0x000fe40008ffe4ff */
[----:B------:R-:W-:Y:S02]  /*15d70*/  IADD3 R232, P1, R14, UR5, RZ ;  /* 0x000000050ee87c10 */ /* 0x000fe4000ff3e0ff */
[----:B------:R-:W-:Y:S01]  /*15d80*/  IADD3.X R225, R231, UR7, RZ, P2, !PT ;  /* 0x00000007e7e17c10 */ /* 0x000fe200097fe4ff */
[----:B------:R-:W3:Y:S01]  /*15d90*/  LDL R14, [R1+0x9a4] ;  /* 0x0009a400010e7983 */ /* 0x000ee20000100800 */
[----:B--2---:R-:W-:-:S03]  /*15da0*/  IADD3.X R233, R0, UR7, RZ, P1, !PT ;  /* 0x0000000700e97c10 */ /* 0x004fc60008ffe4ff */
[----:B------:R-:W2:Y:S01]  /*15db0*/  LDL R0, [R1+0x990] ;  /* 0x0009900001007983 */ /* 0x000ea20000100800 */
[----:B------:R-:W-:-:S03]  /*15dc0*/  IADD3 R238, P1, R4, UR5, RZ ;  /* 0x0000000504ee7c10 */ /* 0x000fc6000ff3e0ff */
[----:B------:R-:W2:Y:S01]  /*15dd0*/  LDL R4, [R1+0x9ac] ;  /* 0x0009ac0001047983 */ /* 0x000ea20000100800 */
[----:B------:R-:W-:-:S04]  /*15de0*/  IADD3 R230, P2, R230, UR5, RZ ;  /* 0x00000005e6e67c10 */ /* 0x000fc8000ff5e0ff */
[----:B------:R-:W-:Y:S02]  /*15df0*/  IADD3.X R231, R12, UR7, RZ, P2, !PT ;  /* 0x000000070ce77c10 */ /* 0x000fe400097fe4ff */
[----:B------:R-:W-:Y:S01]  /*15e00*/  IADD3 R236, P2, R11, UR5, RZ ;  /* 0x000000050bec7c10 */ /* 0x000fe2000ff5e0ff */
[----:B------:R-:W2:Y:S04]  /*15e10*/  LDL R12, [R1+0x9b0] ;  /* 0x0009b000010c7983 */ /* 0x000ea80000100800 */
[----:B------:R-:W2:Y:S01]  /*15e20*/  LDL R11, [R1+0x998] ;  /* 0x00099800010b7983 */ /* 0x000ea20000100800 */
[----:B------:R-:W-:-:S03]  /*15e30*/  IADD3.X R235, R9, UR7, RZ, P3, !PT ;  /* 0x0000000709eb7c10 */ /* 0x000fc60009ffe4ff */
[----:B------:R-:W2:Y:S01]  /*15e40*/  LDL R9, [R1+0x9a8] ;  /* 0x0009a80001097983 */ /* 0x000ea20000100800 */
[----:B----4-:R-:W-:-:S03]  /*15e50*/  IADD3.X R237, R3, UR7, RZ, P2, !PT ;  /* 0x0000000703ed7c10 */ /* 0x010fc600097fe4ff */
[----:B------:R-:W4:Y:S01]  /*15e60*/  LDL R3, [R1+0x9b4] ;  /* 0x0009b40001037983 */ /* 0x000f220000100800 */
[----:B---3--:R-:W-:-:S03]  /*15e70*/  IADD3.X R239, R2, UR7, RZ, P1, !PT ;  /* 0x0000000702ef7c10 */ /* 0x008fc60008ffe4ff */
[----:B------:R-:W3:Y:S01]  /*15e80*/  LDL R2, [R1+0x9a0] ;  /* 0x0009a00001027983 */ /* 0x000ee20000100800 */
[----:B------:R-:W-:-:S03]  /*15e90*/  IADD3 R248, P3, R8, UR5, RZ ;  /* 0x0000000508f87c10 */ /* 0x000fc6000ff7e0ff */
[----:B------:R-:W3:Y:S01]  /*15ea0*/  LDL R8, [R1+0x9c4] ;  /* 0x0009c40001087983 */ /* 0x000ee20000100800 */
[----:B------:R-:W-:-:S03]  /*15eb0*/  IADD3.X R249, R5, UR7, RZ, P3, !PT ;  /* 0x0000000705f97c10 */ /* 0x000fc60009ffe4ff */
[----:B------:R-:W3:Y:S01]  /*15ec0*/  LDL R5, [R1+0x9cc] ;  /* 0x0009cc0001057983 */ /* 0x000ee20000100800 */
[----:B------:R-:W-:-:S04]  /*15ed0*/  IADD3 R246, P2, R7, UR5, RZ ;  /* 0x0000000507f67c10 */ /* 0x000fc8000ff5e0ff */
[----:B--2---:R-:W-:Y:S02]  /*15ee0*/  IADD3.X R247, R0, UR7, RZ, P2, !PT ;  /* 0x0000000700f77c10 */ /* 0x004fe400097fe4ff */
[----:B------:R-:W2:Y:S01]  /*15ef0*/  LDL R0, [R1+0x9b8] ;  /* 0x0009b80001007983 */ /* 0x000ea20000100800 */
[----:B------:R-:W-:-:S03]  /*15f00*/  IADD3 R240, P2, R4, UR5, RZ ;  /* 0x0000000504f07c10 */ /* 0x000fc6000ff5e0ff */
[----:B------:R-:W2:Y:S01]  /*15f10*/  LDL R4, [R1+0x9d4] ;  /* 0x0009d40001047983 */ /* 0x000ea20000100800 */
[----:B------:R-:W-:Y:S02]  /*15f20*/  IADD3 R6, P1, R6, UR5, RZ ;  /* 0x0000000506067c10 */ /* 0x000fe4000ff3e0ff */
[----:B------:R-:W-:Y:S02]  /*15f30*/  IADD3 R250, P3, R14, UR5, RZ ;  /* 0x000000050efa7c10 */ /* 0x000fe4000ff7e0ff */
[----:B------:R-:W-:-:S05]  /*15f40*/  IADD3.X R7, R11, UR7, RZ, P1, !PT ;  /* 0x000000070b077c10 */ /* 0x000fca0008ffe4ff */
[----:B------:R4:W-:Y:S04]  /*15f50*/  STL.64 [R1], R6 ;  /* 0x0000000601007387 */ /* 0x0009e80000100a00 */
[----:B------:R-:W2:Y:S01]  /*15f60*/  LDL R11, [R1+0x9c0] ;  /* 0x0009c000010b7983 */ /* 0x000ea20000100800 */
[----:B------:R-:W-:Y:S02]  /*15f70*/  IADD3.X R241, R9, UR7, RZ, P2, !PT ;  /* 0x0000000709f17c10 */ /* 0x000fe400097fe4ff */
[----:B----4-:R-:W-:Y:S02]  /*15f80*/  IADD3 R6, P1, R3, UR5, RZ ;  /* 0x0000000503067c10 */ /* 0x010fe4000ff3e0ff */
[----:B------:R-:W4:Y:S02]  /*15f90*/  LDL R3, [R1+0x9dc] ;  /* 0x0009dc0001037983 */ /* 0x000f240000100800 */
[----:B------:R-:W-:-:S02]  /*15fa0*/  IADD3.X R7, R12, UR7, RZ, P1, !PT ;  /* 0x000000070c077c10 */ /* 0x000fc40008ffe4ff */
[----:B---3--:R-:W-:Y:S02]  /*15fb0*/  IADD3.X R251, R2, UR7, RZ, P3, !PT ;  /* 0x0000000702fb7c10 */ /* 0x008fe40009ffe4ff */
[----:B------:R-:W3:Y:S04]  /*15fc0*/  LDL R2, [R1+0x9c8] ;  /* 0x0009c80001027983 */ /* 0x000ee80000100800 */
[----:B------:R0:W-:Y:S04]  /*15fd0*/  STL.64 [R1+0x8], R6 ;  /* 0x0000080601007387 */ /* 0x0001e80000100a00 */
[----:B------:R1:W-:Y:S04]  /*15fe0*/  STL.64 [R1+0x10], R240 ;  /* 0x000010f001007387 */ /* 0x0003e80000100a00 */
[----:B------:R-:W3:Y:S04]  /*15ff0*/  LDL R242, [R1+0x9d0] ;  /* 0x0009d00001f27983 */ /* 0x000ee80000100800 */
[----:B0-----:R-:W3:Y:S01]  /*16000*/  LDL R6, [R1+0x9e4] ;  /* 0x0009e40001067983 */ /* 0x001ee20000100800 */
[----:B------:R-:W-:-:S03]  /*16010*/  IADD3 R12, P1, R5, UR5, RZ ;  /* 0x00000005050c7c10 */ /* 0x000fc6000ff3e0ff */
[----:B------:R-:W3:Y:S04]  /*16020*/  LDL R7, [R1+0x9f4] ;  /* 0x0009f40001077983 */ /* 0x000ee80000100800 */
[----:B------:R-:W3:Y:S01]  /*16030*/  LDL R5, [R1+0x9ec] ;  /* 0x0009ec0001057983 */ /* 0x000ee20000100800 */
[----:B------:R-:W-:-:S04]  /*16040*/  IADD3 R14, P3, R13, UR5, RZ ;  /* 0x000000050d0e7c10 */ /* 0x000fc8000ff7e0ff */
[----:B--2---:R-:W-:Y:S02]  /*16050*/  IADD3.X R15, R0, UR7, RZ, P3, !PT ;  /* 0x00000007000f7c10 */ /* 0x004fe40009ffe4ff */
[----:B------:R-:W2:Y:S01]  /*16060*/  LDL R0, [R1+0x9d8] ;  /* 0x0009d80001007983 */ /* 0x000ea20000100800 */
[----:B-1----:R-:W-:-:S03]  /*16070*/  IADD3 R240, P3, R4, UR5, RZ ;  /* 0x0000000504f07c10 */ /* 0x002fc6000ff7e0ff */
[----:B------:R-:W-:Y:S04]  /*16080*/  STL.64 [R1+0x20], R14 ;  /* 0x0000200e01007387 */ /* 0x000fe80000100a00 */
[----:B------:R-:W2:Y:S01]  /*16090*/  LDL R4, [R1+0x9e0] ;  /* 0x0009e00001047983 */ /* 0x000ea20000100800 */
[----:B------:R-:W-:-:S04]  /*160a0*/  IADD3 R8, P2, R8, UR5, RZ ;  /* 0x0000000508087c10 */ /* 0x000fc8000ff5e0ff */
[----:B------:R-:W-:-:S05]  /*160b0*/  IADD3.X R9, R11, UR7, RZ, P2, !PT ;  /* 0x000000070b097c10 */ /* 0x000fca00097fe4ff */
[----:B------:R4:W-:Y:S02]  /*160c0*/  STL.64 [R1+0x18], R8 ;  /* 0x0000180801007387 */ /* 0x0009e40000100a00 */
[----:B----4-:R-:W-:Y:S02]  /*160d0*/  IADD3 R8, P2, R3, UR5, RZ ;  /* 0x0000000503087c10 */ /* 0x010fe4000ff5e0ff */
[----:B------:R-:W4:Y:S01]  /*160e0*/  LDL R3, [R1+0x9fc] ;  /* 0x0009fc0001037983 */ /* 0x000f220000100800 */
[----:B---3--:R-:W-:-:S05]  /*160f0*/  IADD3.X R13, R2, UR7, RZ, P1, !PT ;  /* 0x00000007020d7c10 */ /* 0x008fca0008ffe4ff */
[----:B------:R0:W-:Y:S04]  /*16100*/  STL.64 [R1+0x30], R12 ;  /* 0x0000300c01007387 */ /* 0x0001e80000100a00 */
[----:B------:R-:W3:Y:S04]  /*16110*/  LDL R11, [R1+0x9f0] ;  /* 0x0009f000010b7983 */ /* 0x000ee80000100800 */
[----:B------:R-:W3:Y:S04]  /*16120*/  LDL R2, [R1+0xa0c] ;  /* 0x000a0c0001027983 */ /* 0x000ee80000100800 */
[----:B0-----:R-:W3:Y:S01]  /*16130*/  LDL R13, [R1+0x9e8] ;  /* 0x0009e800010d7983 */ /* 0x001ee20000100800 */
[----:B------:R-:W-:-:S03]  /*16140*/  IADD3 R14, P1, R6, UR5, RZ ;  /* 0x00000005060e7c10 */ /* 0x000fc6000ff3e0ff */
[----:B------:R-:W3:Y:S01]  /*16150*/  LDL R6, [R1+0x9f8] ;  /* 0x0009f80001067983 */ /* 0x000ee20000100800 */
[----:B------:R-:W-:-:S03]  /*16160*/  IADD3.X R241, R242, UR7, RZ, P3, !PT ;  /* 0x00000007f2f17c10 */ /* 0x000fc60009ffe4ff */
[----:B------:R-:W3:Y:S04]  /*16170*/  LDL R12, [R1+0xa04] ;  /* 0x000a0400010c7983 */ /* 0x000ee80000100800 */
[----:B------:R0:W-:Y:S02]  /*16180*/  STL.64 [R1+0x28], R240 ;  /* 0x000028f001007387 */ /* 0x0001e40000100a00 */
[----:B0-----:R-:W-:Y:S02]  /*16190*/  IADD3 R240, P3, R5, UR5, RZ ;  /* 0x0000000505f07c10 */ /* 0x001fe4000ff7e0ff */
[----:B------:R-:W3:Y:S01]  /*161a0*/  LDL R5, [R1+0xa14] ;  /* 0x000a140001057983 */ /* 0x000ee20000100800 */
[----:B--2---:R-:W-:-:S03]  /*161b0*/  IADD3.X R9, R0, UR7, RZ, P2, !PT ;  /* 0x0000000700097c10 */ /* 0x004fc600097fe4ff */
[----:B------:R-:W2:Y:S04]  /*161c0*/  LDL R0, [R1+0xa00] ;  /* 0x000a000001007983 */ /* 0x000ea80000100800 */
[----:B------:R0:W-:Y:S01]  /*161d0*/  STL.64 [R1+0x40], R8 ;  /* 0x0000400801007387 */ /* 0x0001e20000100a00 */
[----:B------:R-:W-:-:S03]  /*161e0*/  IADD3.X R15, R4, UR7, RZ, P1, !PT ;  /* 0x00000007040f7c10 */ /* 0x000fc60008ffe4ff */
[----:B------:R-:W2:Y:S01]  /*161f0*/  LDL R4, [R1+0xa08] ;  /* 0x000a080001047983 */ /* 0x000ea20000100800 */
[----:B0-----:R-:W-:-:S03]  /*16200*/  IADD3 R8, P2, R7, UR5, RZ ;  /* 0x0000000507087c10 */ /* 0x001fc6000ff5e0ff */
[----:B------:R-:W2:Y:S04]  /*16210*/  LDL R7, [R1+0xa1c] ;  /* 0x000a1c0001077983 */ /* 0x000ea80000100800 */
[----:B------:R4:W-:Y:S02]  /*16220*/  STL.64 [R1+0x38], R14 ;  /* 0x0000380e01007387 */ /* 0x0009e40000100a00 */
[----:B----4-:R-:W-:Y:S02]  /*16230*/  IADD3 R14, P1, R3, UR5, RZ ;  /* 0x00000005030e7c10 */ /* 0x010fe4000ff3e0ff */
[----:B------:R-:W4:Y:S01]  /*16240*/  LDL R3, [R1+0xa24] ;  /* 0x000a240001037983 */ /* 0x000f220000100800 */
[----:B---3--:R-:W-:Y:S02]  /*16250*/  IADD3.X R9, R11, UR7, RZ, P2, !PT ;  /* 0x000000070b097c10 */ /* 0x008fe400097fe4ff */
[----:B------:R-:W-:-:S03]  /*16260*/  IADD3.X R241, R13, UR7, RZ, P3, !PT ;  /* 0x000000070df17c10 */ /* 0x000fc60009ffe4ff */
[----:B------:R0:W-:Y:S01]  /*16270*/  STL.64 [R1+0x50], R8 ;  /* 0x0000500801007387 */ /* 0x0001e20000100a00 */
[----:B------:R-:W-:-:S03]  /*16280*/  IADD3.X R15, R6, UR7, RZ, P1, !PT ;  /* 0x00000007060f7c10 */ /* 0x000fc60008ffe4ff */
[----:B------:R-:W-:Y:S01]  /*16290*/  STL.64 [R1+0x58], R240 ;  /* 0x000058f001007387 */ /* 0x000fe20000100a00 */
[----:B0-----:R-:W-:-:S03]  /*162a0*/  IADD3 R8, P2, R2, UR5, RZ ;  /* 0x0000000502087c10 */ /* 0x001fc6000ff5e0ff */
[----:B------:R-:W3:Y:S04]  /*162b0*/  LDL R2, [R1+0xa10] ;  /* 0x000a100001027983 */ /* 0x000ee80000100800 */
[----:B------:R0:W-:Y:S04]  /*162c0*/  STL.64 [R1+0x68], R14 ;  /* 0x0000680e01007387 */ /* 0x0001e80000100a00 */
[----:B------:R-:W3:Y:S01]  /*162d0*/  LDL R6, [R1+0xa18] ;  /* 0x000a180001067983 */ /* 0x000ee20000100800 */
[----:B------:R-:W-:-:S03]  /*162e0*/  IADD3 R242, P1, R5, UR5, RZ ;  /* 0x0000000505f27c10 */ /* 0x000fc6000ff3e0ff */
[----:B------:R-:W3:Y:S04]  /*162f0*/  LDL R11, [R1+0xa20] ;  /* 0x000a2000010b7983 */ /* 0x000ee80000100800 */
[----:B------:R-:W3:Y:S01]  /*16300*/  LDL R5, [R1+0xa34] ;  /* 0x000a340001057983 */ /* 0x000ee20000100800 */
[----:B------:R-:W-:-:S03]  /*16310*/  IADD3 R12, P3, R12, UR5, RZ ;  /* 0x000000050c0c7c10 */ /* 0x000fc6000ff7e0ff */
[----:B0-----:R-:W3:Y:S01]  /*16320*/  LDL R14, [R1+0xa2c] ;  /* 0x000a2c00010e7983 */ /* 0x001ee20000100800 */
[----:B--2---:R-:W-:-:S03]  /*16330*/  IADD3.X R13, R0, UR7, RZ, P3, !PT ;  /* 0x00000007000d7c10 */ /* 0x004fc60009ffe4ff */
[----:B------:R-:W2:Y:S01]  /*16340*/  LDL R0, [R1+0xa3c] ;  /* 0x000a3c0001007983 */ /* 0x000ea20000100800 */
[----:B------:R-:W-:-:S03]  /*16350*/  IADD3.X R9, R4, UR7, RZ, P2, !PT ;  /* 0x0000000704097c10 */ /* 0x000fc600097fe4ff */
[----:B------:R-:W-:Y:S04]  /*16360*/  STL.64 [R1+0x60], R12 ;  /* 0x0000600c01007387 */ /* 0x000fe80000100a00 */
[----:B------:R0:W-:Y:S04]  /*16370*/  STL.64 [R1+0x80], R8 ;  /* 0x0000800801007387 */ /* 0x0001e80000100a00 */
[----:B------:R-:W2:Y:S04]  /*16380*/  LDL R4, [R1+0xa4c] ;  /* 0x000a4c0001047983 */ /* 0x000ea80000100800 */
[----:B0-----:R-:W2:Y:S01]  /*16390*/  LDL R8, [R1+0xa28] ;  /* 0x000a280001087983 */ /* 0x001ea20000100800 */
[----:B------:R-:W-:-:S03]  /*163a0*/  IADD3 R12, P3, R7, UR5, RZ ;  /* 0x00000005070c7c10 */ /* 0x000fc6000ff7e0ff */
[----:B------:R-:W2:Y:S04]  /*163b0*/  LDL R7, [R1+0xa30] ;  /* 0x000a300001077983 */ /* 0x000ea80000100800 */
[----:B------:R-:W2:Y:S01]  /*163c0*/  LDL R9, [R1+0xa44] ;  /* 0x000a440001097983 */ /* 0x000ea20000100800 */
[----:B----4-:R-:W-:-:S03]  /*163d0*/  IADD3 R240, P2, R3, UR5, RZ ;  /* 0x0000000503f07c10 */ /* 0x010fc6000ff5e0ff */
[----:B------:R-:W4:Y:S01]  /*163e0*/  LDL R3, [R1+0xa38] ;  /* 0x000a380001037983 */ /* 0x000f220000100800 */
[----:B---3--:R-:W-:-:S03]  /*163f0*/  IADD3.X R243, R2, UR7, RZ, P1, !PT ;  /* 0x0000000702f37c10 */ /* 0x008fc60008ffe4ff */
[----:B------:R-:W3:Y:S04]  /*16400*/  LDL R2, [R1+0xa54] ;  /* 0x000a540001027983 */ /* 0x000ee80000100800 */
[----:B------:R-:W-:Y:S01]  /*16410*/  STL.64 [R1+0x78], R242 ;  /* 0x000078f201007387 */ /* 0x000fe20000100a00 */
[----:B------:R-:W-:-:S03]  /*16420*/  IADD3.X R13, R6, UR7, RZ, P3, !PT ;  /* 0x00000007060d7c10 */ /* 0x000fc60009ffe4ff */
[----:B------:R-:W3:Y:S04]  /*16430*/  LDL R6, [R1+0xa40] ;  /* 0x000a400001067983 */ /* 0x000ee80000100800 */
[----:B------:R0:W-:Y:S01]  /*16440*/  STL.64 [R1+0x98], R12 ;  /* 0x0000980c01007387 */ /* 0x0001e20000100a00 */
[----:B------:R-:W-:Y:S02]  /*16450*/  IADD3.X R241, R11, UR7, RZ, P2, !PT ;  /* 0x000000070bf17c10 */ /* 0x000fe400097fe4ff */
[----:B0-----:R-:W-:Y:S02]  /*16460*/  IADD3 R12, P3, R5, UR5, RZ ;  /* 0x00000005050c7c10 */ /* 0x001fe4000ff7e0ff */
[----:B------:R-:W3:Y:S04]  /*16470*/  LDL R5, [R1+0xa5c] ;  /* 0x000a5c0001057983 */ /* 0x000ee80000100800 */
[----:B------:R2:W-:Y:S04]  /*16480*/  STL.64 [R1+0x90], R240 ;  /* 0x000090f001007387 */ /* 0x0005e80000100a00 */
[----:B------:R-:W3:Y:S01]  /*16490*/  LDL R11, [R1+0xa48] ;  /* 0x000a4800010b7983 */ /* 0x000ee20000100800 */
[----:B--2---:R-:W-:-:S03]  /*164a0*/  IADD3 R240, P2, R0, UR5, RZ ;  /* 0x0000000500f07c10 */ /* 0x004fc6000ff5e0ff */
[----:B------:R-:W2:Y:S01]  /*164b0*/  LDL R0, [R1+0xa64] ;  /* 0x000a640001007983 */ /* 0x000ea20000100800 */
[----:B------:R-:W-:-:S04]  /*164c0*/  IADD3 R14, P1, R14, UR5, RZ ;  /* 0x000000050e0e7c10 */ /* 0x000fc8000ff3e0ff */
[----:B------:R-:W-:Y:S02]  /*164d0*/  IADD3.X R15, R8, UR7, RZ, P1, !PT ;  /* 0x00000007080f7c10 */ /* 0x000fe40008ffe4ff */
[----:B------:R-:W2:Y:S01]  /*164e0*/  LDL R8, [R1+0xa50] ;  /* 0x000a500001087983 */ /* 0x000ea20000100800 */
[----:B------:R-:W-:-:S03]  /*164f0*/  IADD3.X R13, R7, UR7, RZ, P3, !PT ;  /* 0x00000007070d7c10 */ /* 0x000fc60009ffe4ff */
[----:B------:R-:W-:Y:S04]  /*16500*/  STL.64 [R1+0xa8], R14 ;  /* 0x0000a80e01007387 */ /* 0x000fe80000100a00 */
[----:B------:R0:W-:Y:S04]  /*16510*/  STL.64 [R1+0xa0], R12 ;  /* 0x0000a00c01007387 */ /* 0x0001e80000100a00 */
[----:B------:R-:W2:Y:S04]  /*16520*/  LDL R7, [R1+0xa6c] ;  /* 0x000a6c0001077983 */ /* 0x000ea80000100800 */
[----:B------:R-:W2:Y:S01]  /*16530*/  LDL R242, [R1+0xa58] ;  /* 0x000a580001f27983 */ /* 0x000ea20000100800 */
[----:B----4-:R-:W-:-:S02]  /*16540*/  IADD3.X R241, R3, UR7, RZ, P2, !PT ;  /* 0x0000000703f17c10 */ /* 0x010fc400097fe4ff */
[----:B0-----:R-:W-:-:S03]  /*16550*/  IADD3 R12, P3, R4, UR5, RZ ;  /* 0x00000005040c7c10 */ /* 0x001fc6000ff7e0ff */
[----:B------:R0:W-:Y:S01]  /*16560*/  STL.64 [R1+0xc0], R240 ;  /* 0x0000c0f001007387 */ /* 0x0001e20000100a00 */
[----:B------:R-:W-:-:S03]  /*16570*/  IADD3 R14, P1, R9, UR5, RZ ;  /* 0x00000005090e7c10 */ /* 0x000fc6000ff3e0ff */
[----:B------:R-:W4:Y:S04]  /*16580*/  LDL R4, [R1+0xa74] ;  /* 0x000a740001047983 */ /* 0x000f280000100800 */
[----:B------:R-:W4:Y:S01]  /*16590*/  LDL R9, [R1+0xa7c] ;  /* 0x000a7c0001097983 */ /* 0x000f220000100800 */
[----:B---3--:R-:W-:-:S03]  /*165a0*/  IADD3.X R15, R6, UR7, RZ, P1, !PT ;  /* 0x00000007060f7c10 */ /* 0x008fc60008ffe4ff */
[----:B------:R-:W3:Y:S04]  /*165b0*/  LDL R6, [R1+0xa60] ;  /* 0x000a600001067983 */ /* 0x000ee80000100800 */
[----:B------:R-:W-:Y:S01]  /*165c0*/  STL.64 [R1+0xb8], R14 ;  /* 0x0000b80e01007387 */ /* 0x000fe20000100a00 */
[----:B0-----:R-:W-:-:S03]  /*165d0*/  IADD3 R240, P1, R5, UR5, RZ ;  /* 0x0000000505f07c10 */ /* 0x001fc6000ff3e0ff */
[----:B------:R-:W3:Y:S01]  /*165e0*/  LDL R5, [R1+0xa68] ;  /* 0x000a680001057983 */ /* 0x000ee20000100800 */
[----:B------:R-:W-:-:S05]  /*165f0*/  IADD3.X R13, R11, UR7, RZ, P3, !PT ;  /* 0x000000070b0d7c10 */ /* 0x000fca0009ffe4ff */
[----:B------:R2:W-:Y:S02]  /*16600*/  STL.64 [R1+0xd8], R12 ;  /* 0x0000d80c01007387 */ /* 0x0005e40000100a00 */
[----:B--2---:R-:W-:Y:S02]  /*16610*/  IADD3 R12, P3, R0, UR5, RZ ;  /* 0x00000005000c7c10 */ /* 0x004fe4000ff7e0ff */
[----:B------:R-:W2:Y:S01]  /*16620*/  LDL R0, [R1+0xa84] ;  /* 0x000a840001007983 */ /* 0x000ea20000100800 */
[----:B------:R-:W-:-:S04]  /*16630*/  IADD3 R2, P2, R2, UR5, RZ ;  /* 0x0000000502027c10 */ /* 0x000fc8000ff5e0ff */
[----:B------:R-:W-:-:S05]  /*16640*/  IADD3.X R3, R8, UR7, RZ, P2, !PT ;  /* 0x0000000708037c10 */ /* 0x000fca00097fe4ff */
[----:B------:R0:W-:Y:S04]  /*16650*/  STL.64 [R1+0xd0], R2 ;  /* 0x0000d00201007387 */ /* 0x0001e80000100a00 */
[----:B------:R-:W2:Y:S04]  /*16660*/  LDL R11, [R1+0xa78] ;  /* 0x000a7800010b7983 */ /* 0x000ea80000100800 */
[----:B------:R-:W2:Y:S04]  /*16670*/  LDL R8, [R1+0xa94] ;  /* 0x000a940001087983 */ /* 0x000ea80000100800 */
[----:B0-----:R-:W2:Y:S01]  /*16680*/  LDL R3, [R1+0xa70] ;  /* 0x000a700001037983 */ /* 0x001ea20000100800 */
[----:B------:R-:W-:-:S03]  /*16690*/  IADD3 R14, P2, R7, UR5, RZ ;  /* 0x00000005070e7c10 */ /* 0x000fc6000ff5e0ff */
[----:B------:R-:W2:Y:S01]  /*166a0*/  LDL R7, [R1+0xa80] ;  /* 0x000a800001077983 */ /* 0x000ea20000100800 */
[----:B------:R-:W-:-:S03]  /*166b0*/  IADD3.X R241, R242, UR7, RZ, P1, !PT ;  /* 0x00000007f2f17c10 */ /* 0x000fc60008ffe4ff */
[----:B------:R-:W2:Y:S04]  /*166c0*/  LDL R2, [R1+0xa8c] ;  /* 0x000a8c0001027983 */ /* 0x000ea80000100800 */
[----:B------:R4:W-:Y:S02]  /*166d0*/  STL.64 [R1+0xe8], R240 ;  /* 0x0000e8f001007387 */ /* 0x0009e40000100a00 */
[----:B----4-:R-:W-:Y:S02]  /*166e0*/  IADD3 R240, P1, R4, UR5, RZ ;  /* 0x0000000504f07c10 */ /* 0x010fe4000ff3e0ff */
[----:B------:R-:W4:Y:S01]  /*166f0*/  LDL R4, [R1+0xa9c] ;  /* 0x000a9c0001047983 */ /* 0x000f220000100800 */
[----:B---3--:R-:W-:-:S03]  /*16700*/  IADD3.X R13, R6, UR7, RZ, P3, !PT ;  /* 0x00000007060d7c10 */ /* 0x008fc60009ffe4ff */
[----:B------:R-:W3:Y:S04]  /*16710*/  LDL R6, [R1+0xa88] ;  /* 0x000a880001067983 */ /* 0x000ee80000100800 */
[----:B------:R0:W-:Y:S01]  /*16720*/  STL.64 [R1+0xe0], R12 ;  /* 0x0000e00c01007387 */ /* 0x0001e20000100a00 */
[----:B------:R-:W-:-:S03]  /*16730*/  IADD3.X R15, R5, UR7, RZ, P2, !PT ;  /* 0x00000007050f7c10 */ /* 0x000fc600097fe4ff */
[----:B------:R-:W3:Y:S01]  /*16740*/  LDL R5, [R1+0xa90] ;  /* 0x000a900001057983 */ /* 0x000ee20000100800 */
[----:B0-----:R-:W-:-:S03]  /*16750*/  IADD3 R12, P3, R9, UR5, RZ ;  /* 0x00000005090c7c10 */ /* 0x001fc6000ff7e0ff */
[----:B------:R-:W3:Y:S04]  /*16760*/  LDL R9, [R1+0xaa4] ;  /* 0x000aa40001097983 */ /* 0x000ee80000100800 */
[----:B------:R2:W-:Y:S02]  /*16770*/  STL.64 [R1+0x100], R14 ;  /* 0x0001000e01007387 */ /* 0x0005e40000100a00 */
[----:B--2---:R-:W-:Y:S02]  /*16780*/  IADD3 R14, P2, R0, UR5, RZ ;  /* 0x00000005000e7c10 */ /* 0x004fe4000ff5e0ff */
[----:B------:R-:W2:Y:S01]  /*16790*/  LDL R0, [R1+0xaac] ;  /* 0x000aac0001007983 */ /* 0x000ea20000100800 */
[----:B------:R-:W-:Y:S02]  /*167a0*/  IADD3.X R13, R11, UR7, RZ, P3, !PT ;  /* 0x000000070b0d7c10 */ /* 0x000fe40009ffe4ff */
[----:B------:R-:W-:-:S03]  /*167b0*/  IADD3.X R241, R3, UR7, RZ, P1, !PT ;  /* 0x0000000703f17c10 */ /* 0x000fc60008ffe4ff */
[----:B------:R0:W-:Y:S04]  /*167c0*/  STL.64 [R1+0x118], R12 ;  /* 0x0001180c01007387 */ /* 0x0001e80000100a00 */
[----:B------:R-:W-:Y:S01]  /*167d0*/  STL.64 [R1+0xf8], R240 ;  /* 0x0000f8f001007387 */ /* 0x000fe20000100a00 */
[----:B------:R-:W-:-:S03]  /*167e0*/  IADD3.X R15, R7, UR7, RZ, P2, !PT ;  /* 0x00000007070f7c10 */ /* 0x000fc600097fe4ff */
[----:B------:R-:W2:Y:S01]  /*167f0*/  LDL R7, [R1+0xaa0] ;  /* 0x000aa00001077983 */ /* 0x000ea20000100800 */
[----:B0-----:R-:W-:-:S03]  /*16800*/  IADD3 R12, P3, R8, UR5, RZ ;  /* 0x00000005080c7c10 */ /* 0x001fc6000ff7e0ff */
[----:B------:R-:W2:Y:S04]  /*16810*/  LDL R244, [R1+0xab4] ;  /* 0x000ab40001f47983 */ /* 0x000ea80000100800 */
[----:B------:R-:W2:Y:S04]  /*16820*/  LDL R8, [R1+0xa98] ;  /* 0x000a980001087983 */ /* 0x000ea80000100800 */
[----:B------:R4:W-:Y:S04]  /*16830*/  STL.64 [R1+0x110], R14 ;  /* 0x0001100e01007387 */ /* 0x0009e80000100a00 */
[----:B------:R-:W2:Y:S01]  /*16840*/  LDL R11, [R1+0xaa8] ;  /* 0x000aa800010b7983 */ /* 0x000ea20000100800 */
[----:B------:R-:W-:-:S02]  /*16850*/  IADD3 R2, P1, R2, UR5, RZ ;  /* 0x0000000502027c10 */ /* 0x000fc4000ff3e0ff */
[----:B----4-:R-:W-:Y:S02]  /*16860*/  IADD3 R14, P2, R4, UR5, RZ ;  /* 0x00000005040e7c10 */ /* 0x010fe4000ff5e0ff */
[----:B------:R-:W4:Y:S01]  /*16870*/  LDL R4, [R1+0xabc] ;  /* 0x000abc0001047983 */ /* 0x000f220000100800 */
[----:B---3--:R-:W-:-:S03]  /*16880*/  IADD3.X R3, R6, UR7, RZ, P1, !PT ;  /* 0x0000000706037c10 */ /* 0x008fc60008ffe4ff */
[----:B------:R-:W3:Y:S01]  /*16890*/  LDL R6, [R1+0xac4] ;  /* 0x000ac40001067983 */ /* 0x000ee20000100800 */
[----:B------:R-:W-:-:S03]  /*168a0*/  IADD3.X R13, R5, UR7, RZ, P3, !PT ;  /* 0x00000007050d7c10 */ /* 0x000fc60009ffe4ff */
[----:B------:R-:W3:Y:S04]  /*168b0*/  LDL R5, [R1+0xab0] ;  /* 0x000ab00001057983 */ /* 0x000ee80000100800 */
[----:B------:R2:W-:Y:S04]  /*168c0*/  STL.64 [R1+0x120], R12 ;  /* 0x0001200c01007387 */ /* 0x0005e80000100a00 */
[----:B------:R-:W3:Y:S01]  /*168d0*/  LDL R242, [R1+0xab8] ;  /* 0x000ab80001f27983 */ /* 0x000ee20000100800 */
[----:B------:R-:W-:-:S03]  /*168e0*/  IADD3 R240, P1, R9, UR5, RZ ;  /* 0x0000000509f07c10 */ /* 0x000fc6000ff3e0ff */
[----:B------:R-:W3:Y:S04]  /*168f0*/  LDL R9, [R1+0xad4] ;  /* 0x000ad40001097983 */ /* 0x000ee80000100800 */
[----:B------:R-:W3:Y:S01]  /*16900*/  LDL R243, [R1+0xacc] ;  /* 0x000acc0001f37983 */ /* 0x000ee20000100800 */
[----:B--2---:R-:W-:-:S03]  /*16910*/  IADD3 R12, P3, R0, UR5, RZ ;  /* 0x00000005000c7c10 */ /* 0x004fc6000ff7e0ff */
[----:B------:R-:W2:Y:S01]  /*16920*/  LDL R0, [R1+0xac0] ;  /* 0x000ac00001007983 */ /* 0x000ea20000100800 */
[----:B------:R-:W-:Y:S02]  /*16930*/  IADD3.X R241, R7, UR7, RZ, P1, !PT ;  /* 0x0000000707f17c10 */ /* 0x000fe40008ffe4ff */
[----:B------:R-:W-:-:S05]  /*16940*/  IADD3.X R15, R8, UR7, RZ, P2, !PT ;  /* 0x00000007080f7c10 */ /* 0x000fca00097fe4ff */
[----:B------:R0:W-:Y:S01]  /*16950*/  STL.64 [R1+0x140], R14 ;  /* 0x0001400e01007387 */ /* 0x0001e20000100a00 */
[----:B------:R-:W-:-:S03]  /*16960*/  IADD3.X R13, R11, UR7, RZ, P3, !PT ;  /* 0x000000070b0d7c10 */ /* 0x000fc60009ffe4ff */
[----:B0-----:R-:W2:Y:S04]  /*16970*/  LDL.LU.64 R14, [R1+0x1128] ;  /* 0x00112800010e7983 */ /* 0x001ea80000300a00 */
[----:B------:R-:W2:Y:S04]  /*16980*/  LDL R7, [R1+0xac8] ;  /* 0x000ac80001077983 */ /* 0x000ea80000100800 */
[----:B------:R-:W2:Y:S04]  /*16990*/  LDL R8, [R1+0xadc] ;  /* 0x000adc0001087983 */ /* 0x000ea80000100800 */
[----:B------:R4:W-:Y:S01]  /*169a0*/  STL.64 [R1+0x138], R240 ;  /* 0x000138f001007387 */ /* 0x0009e20000100a00 */
[----:B------:R-:W-:-:S02]  /*169b0*/  IADD3 R244, P2, R244, UR5, RZ ;  /* 0x00000005f4f47c10 */ /* 0x000fc4000ff5e0ff */
[----:B----4-:R-:W-:Y:S02]  /*169c0*/  IADD3 R240, P1, R4, UR5, RZ ;  /* 0x0000000504f07c10 */ /* 0x010fe4000ff3e0ff */
[----:B------:R-:W4:Y:S04]  /*169d0*/  LDL R4, [R1+0xae4] ;  /* 0x000ae40001047983 */ /* 0x000f280000100800 */
[----:B------:R0:W-:Y:S04]  /*169e0*/  STL.64 [R1+0x158], R12 ;  /* 0x0001580c01007387 */ /* 0x0001e80000100a00 */
[----:B------:R-:W4:Y:S01]  /*169f0*/  LDL R11, [R1+0xad0] ;  /* 0x000ad000010b7983 */ /* 0x000f220000100800 */
[----:B---3--:R-:W-:-:S03]  /*16a00*/  IADD3.X R245, R5, UR7, RZ, P2, !PT ;  /* 0x0000000705f57c10 */ /* 0x008fc600097fe4ff */
[----:B------:R-:W3:Y:S01]  /*16a10*/  LDL R5, [R1+0xad8] ;  /* 0x000ad80001057983 */ /* 0x000ee20000100800 */
[----:B0-----:R-:W-:-:S03]  /*16a20*/  IADD3 R12, P3, R6, UR5, RZ ;  /* 0x00000005060c7c10 */ /* 0x001fc6000ff7e0ff */
[----:B------:R-:W3:Y:S01]  /*16a30*/  LDL R6, [R1+0xaec] ;  /* 0x000aec0001067983 */ /* 0x000ee20000100800 */
[----:B------:R-:W-:-:S03]  /*16a40*/  IADD3.X R241, R242, UR7, RZ, P1, !PT ;  /* 0x00000007f2f17c10 */ /* 0x000fc60008ffe4ff */
[----:B------:R-:W-:Y:S04]  /*16a50*/  STL.64 [R1+0x150], R244 ;  /* 0x000150f401007387 */ /* 0x000fe80000100a00 */
[----:B------:R0:W-:Y:S01]  /*16a60*/  STL.64 [R1+0x168], R240 ;  /* 0x000168f001007387 */ /* 0x0001e20000100a00 */
[----:B--2---:R-:W-:-:S03]  /*16a70*/  IADD3.X R13, R0, UR7, RZ, P3, !PT ;  /* 0x00000007000d7c10 */ /* 0x004fc60009ffe4ff */
[----:B------:R-:W2:Y:S01]  /*16a80*/  LDL R0, [R1+0xae0] ;  /* 0x000ae00001007983 */ /* 0x000ea20000100800 */
[----:B0-----:R-:W-:-:S03]  /*16a90*/  IADD3 R240, P1, R9, UR5, RZ ;  /* 0x0000000509f07c10 */ /* 0x001fc6000ff3e0ff */
[----:B------:R0:W-:Y:S01]  /*16aa0*/  STL.64 [R1+0x160], R12 ;  /* 0x0001600c01007387 */ /* 0x0001e20000100a00 */
[----:B------:R-:W-:-:S03]  /*16ab0*/  IADD3 R244, P2, R243, UR5, RZ ;  /* 0x00000005f3f47c10 */ /* 0x000fc6000ff5e0ff */
[----:B------:R-:W2:Y:S04]  /*16ac0*/  LDL R9, [R1+0xae8] ;  /* 0x000ae80001097983 */ /* 0x000ea80000100800 */
[----:B------:R-:W2:Y:S01]  /*16ad0*/  LDL R242, [R1+0xaf4] ;  /* 0x000af40001f27983 */ /* 0x000ea20000100800 */
[----:B------:R-:W-:-:S03]  /*16ae0*/  IADD3.X R245, R7, UR7, RZ, P2, !PT ;  /* 0x0000000707f57c10 */ /* 0x000fc600097fe4ff */
[----:B------:R-:W2:Y:S04]  /*16af0*/  LDL R7, [R1+0xafc] ;  /* 0x000afc0001077983 */ /* 0x000ea80000100800 */
[----:B------:R4:W-:Y:S01]  /*16b00*/  STL.64 [R1+0x180], R244 ;  /* 0x000180f401007387 */ /* 0x0009e20000100a00 */
[----:B0-----:R-:W-:Y:S02]  /*16b10*/  IADD3 R12, P3, R8, UR5, RZ ;  /* 0x00000005080c7c10 */ /* 0x001fe4000ff7e0ff */
[----:B----4-:R-:W-:Y:S02]  /*16b20*/  IADD3 R244, P2, R4, UR5, RZ ;  /* 0x0000000504f47c10 */ /* 0x010fe4000ff5e0ff */
[----:B------:R-:W4:Y:S01]  /*16b30*/  LDL R4, [R1+0xaf0] ;  /* 0x000af00001047983 */ /* 0x000f220000100800 */
[----:B------:R-:W-:-:S05]  /*16b40*/  IADD3.X R241, R11, UR7, RZ, P1, !PT ;  /* 0x000000070bf17c10 */ /* 0x000fca0008ffe4ff */
[----:B------:R0:W-:Y:S01]  /*16b50*/  STL.64 [R1+0x178], R240 ;  /* 0x000178f001007387 */ /* 0x0001e20000100a00 */
[----:B---3--:R-:W-:Y:S02]  /*16b60*/  IADD3.X R13, R5, UR7, RZ, P3, !PT ;  /* 0x00000007050d7c10 */ /* 0x008fe40009ffe4ff */
[----:B0-----:R-:W-:Y:S02]  /*16b70*/  IADD3 R240, P1, R6, UR5, RZ ;  /* 0x0000000506f07c10 */ /* 0x001fe4000ff3e0ff */
[----:B------:R-:W3:Y:S04]  /*16b80*/  LDL R6, [R1+0xaf8] ;  /* 0x000af80001067983 */ /* 0x000ee80000100800 */
[----:B------:R0:W-:Y:S01]  /*16b90*/  STL.64 [R1+0x198], R12 ;  /* 0x0001980c01007387 */ /* 0x0001e20000100a00 */
[----:B------:R-:W-:-:S03]  /*16ba0*/  SHF.R.U32.HI R8, RZ, 0x6, R10 ;  /* 0x00000006ff087819 */ /* 0x000fc6000001160a */
[----:B0-----:R-:W3:Y:S04]  /*16bb0*/  LDL.LU.64 R12, [R1+0x1120] ;  /* 0x00112000010c7983 */ /* 0x001ee80000300a00 */
[----:B------:R-:W3:Y:S04]  /*16bc0*/  LDL R5, [R1+0xb04] ;  /* 0x000b040001057983 */ /* 0x000ee80000100800 */
[----:B------:R-:W3:Y:S01]  /*16bd0*/  LDL R11, [R1+0xb00] ;  /* 0x000b0000010b7983 */ /* 0x000ee20000100800 */
[----:B------:R-:W-:-:S03]  /*16be0*/  LOP3.LUT P3, RZ, R8, 0x1, RZ, 0xc0, !PT ;  /* 0x0000000108ff7812 */ /* 0x000fc6000786c0ff */
[----:B------:R-:W3:Y:S01]  /*16bf0*/  LDL R8, [R1+0xb0c] ;  /* 0x000b0c0001087983 */ /* 0x000ee20000100800 */
[----:B--2---:R-:W-:-:S03]  /*16c00*/  IADD3.X R245, R0, UR7, RZ, P2, !PT ;  /* 0x0000000700f57c10 */ /* 0x004fc600097fe4ff */
[----:B------:R-:W2:Y:S01]  /*16c10*/  LDL R0, [R1+0xb08] ;  /* 0x000b080001007983 */ /* 0x000ea20000100800 */
[----:B------:R-:W-:-:S03]  /*16c20*/  IADD3.X R241, R9, UR7, RZ, P1, !PT ;  /* 0x0000000709f17c10 */ /* 0x000fc60008ffe4ff */
[----:B------:R0:W-:Y:S04]  /*16c30*/  STL.64 [R1+0x190], R244 ;  /* 0x000190f401007387 */ /* 0x0001e80000100a00 */
[----:B------:R1:W-:Y:S04]  /*16c40*/  STL.64 [R1+0x1a8], R240 ;  /* 0x0001a8f001007387 */ /* 0x0003e80000100a00 */
[----:B------:R-:W2:Y:S01]  /*16c50*/  LDL R9, [R1+0xb10] ;  /* 0x000b100001097983 */ /* 0x000ea20000100800 */
[----:B0-----:R-:W-:Y:S02]  /*16c60*/  IADD3 R244, P2, R242, UR5, RZ ;  /* 0x00000005f2f47c10 */ /* 0x001fe4000ff5e0ff */
[----:B-1----:R-:W-:-:S02]  /*16c70*/  IADD3 R240, P1, R7, UR5, RZ ;  /* 0x0000000507f07c10 */ /* 0x002fc4000ff3e0ff */
[----:B------:R-:W2:Y:S01]  /*16c80*/  LDL R7, [R1+0xb14] ;  /* 0x000b140001077983 */ /* 0x000ea20000100800 */
[----:B----4-:R-:W-:-:S03]  /*16c90*/  IADD3.X R245, R4, UR7, RZ, P2, !PT ;  /* 0x0000000704f57c10 */ /* 0x010fc600097fe4ff */
[----:B------:R-:W4:Y:S04]  /*16ca0*/  LDL R4, [R1+0xb1c] ;  /* 0x000b1c0001047983 */ /* 0x000f280000100800 */
[----:B------:R-:W-:Y:S01]  /*16cb0*/  STL.64 [R1+0x1a0], R244 ;  /* 0x0001a0f401007387 */ /* 0x000fe20000100a00 */
[----:B---3--:R-:W-:-:S03]  /*16cc0*/  IADD3.X R241, R6, UR7, RZ, P1, !PT ;  /* 0x0000000706f17c10 */ /* 0x008fc60008ffe4ff */
[----:B------:R-:W3:Y:S04]  /*16cd0*/  LDL R6, [R1+0xb18] ;  /* 0x000b180001067983 */ /* 0x000ee80000100800 */
[----:B------:R0:W-:Y:S02]  /*16ce0*/  STL.64 [R1+0x1c0], R240 ;  /* 0x0001c0f001007387 */ /* 0x0001e40000100a00 */
[----:B0-----:R-:W-:Y:S02]  /*16cf0*/  IADD3 R240, P1, R5, UR5, RZ ;  /* 0x0000000505f07c10 */ /* 0x001fe4000ff3e0ff */
[----:B------:R-:W3:Y:S02]  /*16d00*/  LDL R5, [R1+0xb24] ;  /* 0x000b240001057983 */ /* 0x000ee40000100800 */
[----:B------:R-:W-:-:S05]  /*16d10*/  IADD3.X R241, R11, UR7, RZ, P1, !PT ;  /* 0x000000070bf17c10 */ /* 0x000fca0008ffe4ff */
[----:B------:R0:W-:Y:S02]  /*16d20*/  STL.64 [R1+0x1b8], R240 ;  /* 0x0001b8f001007387 */ /* 0x0001e40000100a00 */
[----:B0-----:R-:W-:Y:S02]  /*16d30*/  IADD3 R240, P1, R8, UR5, RZ ;  /* 0x0000000508f07c10 */ /* 0x001fe4000ff3e0ff */
[----:B------:R-:W3:Y:S02]  /*16d40*/  LDL R8, [R1+0xb20] ;  /* 0x000b200001087983 */ /* 0x000ee40000100800 */
[----:B--2---:R-:W-:-:S05]  /*16d50*/  IADD3.X R241, R0, UR7, RZ, P1, !PT ;  /* 0x0000000700f17c10 */ /* 0x004fca0008ffe4ff */
[----:B------:R0:W-:Y:S04]  /*16d60*/  STL.64 [R1+0x1d8], R240 ;  /* 0x0001d8f001007387 */ /* 0x0001e80000100a00 */
[----:B------:R-:W2:Y:S04]  /*16d70*/  LDL R243, [R1+0xb28] ;  /* 0x000b280001f37983 */ /* 0x000ea80000100800 */
[----:B------:R-:W2:Y:S04]  /*16d80*/  LDL R11, [R1+0xb34] ;  /* 0x000b3400010b7983 */ /* 0x000ea80000100800 */
[----:B0-----:R-:W2:Y:S04]  /*16d90*/  LDL R240, [R1+0xb2c] ;  /* 0x000b2c0001f07983 */ /* 0x001ea80000100800 */
[----:B------:R-:W2:Y:S01]  /*16da0*/  LDL R0, [R1+0xb30] ;  /* 0x000b300001007983 */ /* 0x000ea20000100800 */
[----:B------:R-:W-:-:S04]  /*16db0*/  SHF.R.U32.HI R242, RZ, 0x3, R10 ;  /* 0x00000003fff27819 */ /* 0x000fc8000001160a */
[----:B------:R-:W-:Y:S02]  /*16dc0*/  LOP3.LUT P2, RZ, R242, 0x1, RZ, 0xc0, !PT ;  /* 0x00000001f2ff7812 */ /* 0x000fe4000784c0ff */
[----:B------:R-:W-:Y:S02]  /*16dd0*/  IADD3 R244, P1, R7, UR5, RZ ;  /* 0x0000000507f47c10 */ /* 0x000fe4000ff3e0ff */
[----:B------:R-:W2:Y:S02]  /*16de0*/  LDL R7, [R1+0xb3c] ;  /* 0x000b3c0001077983 */ /* 0x000ea40000100800 */
[----:B------:R-:W-:-:S05]  /*16df0*/  IADD3.X R245, R9, UR7, RZ, P1, !PT ;  /* 0x0000000709f57c10 */ /* 0x000fca0008ffe4ff */
[----:B------:R4:W-:Y:S04]  /*16e00*/  STL.64 [R1+0x1d0], R244 ;  /* 0x0001d0f401007387 */ /* 0x0009e80000100a00 */
[----:B------:R-:W2:Y:S01]  /*16e10*/  LDL R242, [R1+0xb38] ;  /* 0x000b380001f27983 */ /* 0x000ea20000100800 */
[----:B----4-:R-:W-:-:S03]  /*16e20*/  IADD3 R244, P1, R4, UR5, RZ ;  /* 0x0000000504f47c10 */ /* 0x010fc6000ff3e0ff */
[----:B------:R-:W4:Y:S01]  /*16e30*/  LDL R4, [R1+0xb44] ;  /* 0x000b440001047983 */ /* 0x000f220000100800 */
[----:B---3--:R-:W-:-:S03]  /*16e40*/  IADD3.X R245, R6, UR7, RZ, P1, !PT ;  /* 0x0000000706f57c10 */ /* 0x008fc60008ffe4ff */
[----:B------:R-:W3:Y:S04]  /*16e50*/  LDL R6, [R1+0xb40] ;  /* 0x000b400001067983 */ /* 0x000ee80000100800 */
[----:B------:R0:W-:Y:S04]  /*16e60*/  STL.64 [R1+0x1e8], R244 ;  /* 0x0001e8f401007387 */ /* 0x0001e80000100a00 */
[----:B------:R-:W3:Y:S01]  /*16e70*/  LDL R9, [R1+0xb4c] ;  /* 0x000b4c0001097983 */ /* 0x000ee20000100800 */
[----:B0-----:R-:W-:-:S03]  /*16e80*/  IADD3 R244, P1, R5, UR5, RZ ;  /* 0x0000000505f47c10 */ /* 0x001fc6000ff3e0ff */
[----:B------:R-:W3:Y:S01]  /*16e90*/  LDL R5, [R1+0xb48] ;  /* 0x000b480001057983 */ /* 0x000ee20000100800 */
[----:B------:R-:W-:-:S03]  /*16ea0*/  IADD3.X R245, R8, UR7, RZ, P1, !PT ;  /* 0x0000000708f57c10 */ /* 0x000fc60008ffe4ff */
[----:B------:R-:W3:Y:S04]  /*16eb0*/  LDL R8, [R1+0xb54] ;  /* 0x000b540001087983 */ /* 0x000ee80000100800 */
[----:B------:R-:W-:Y:S01]  /*16ec0*/  STL.64 [R1+0x1e0], R244 ;  /* 0x0001e0f401007387 */ /* 0x000fe20000100a00 */
[----:B--2---:R-:W-:-:S04]  /*16ed0*/  IADD3 R240, P1, R240, UR5, RZ ;  /* 0x00000005f0f07c10 */ /* 0x004fc8000ff3e0ff */
[----:B------:R-:W-:-:S05]  /*16ee0*/  IADD3.X R241, R243, UR7, RZ, P1, !PT ;  /* 0x00000007f3f17c10 */ /* 0x000fca0008ffe4ff */
[----:B------:R0:W-:Y:S02]  /*16ef0*/  STL.64 [R1+0x200], R240 ;  /* 0x000200f001007387 */ /* 0x0001e40000100a00 */
[----:B0-----:R-:W-:-:S04]  /*16f00*/  IADD3 R240, P1, R11, UR5, RZ ;  /* 0x000000050bf07c10 */ /* 0x001fc8000ff3e0ff */
[----:B------:R-:W-:Y:S02]  /*16f10*/  IADD3.X R241, R0, UR7, RZ, P1, !PT ;  /* 0x0000000700f17c10 */ /* 0x000fe40008ffe4ff */
[----:B------:R-:W2:Y:S04]  /*16f20*/  LDL R0, [R1+0xb50] ;  /* 0x000b500001007983 */ /* 0x000ea80000100800 */
[----:B------:R0:W-:Y:S04]  /*16f30*/  STL.64 [R1+0x1f8], R240 ;  /* 0x0001f8f001007387 */ /* 0x0001e80000100a00 */
[----:B------:R-:W2:Y:S01]  /*16f40*/  LDL R11, [R1+0xb5c] ;  /* 0x000b5c00010b7983 */ /* 0x000ea20000100800 */
[----:B0-----:R-:W-:-:S03]  /*16f50*/  IADD3 R240, P1, R7, UR5, RZ ;  /* 0x0000000507f07c10 */ /* 0x001fc6000ff3e0ff */
[----:B------:R-:W2:Y:S01]  /*16f60*/  LDL R7, [R1+0xb58] ;  /* 0x000b580001077983 */ /* 0x000ea20000100800 */
[----:B------:R-:W-:-:S05]  /*16f70*/  IADD3.X R241, R242, UR7, RZ, P1, !PT ;  /* 0x00000007f2f17c10 */ /* 0x000fca0008ffe4ff */
[----:B------:R4:W-:Y:S02]  /*16f80*/  STL.64 [R1+0x218], R240 ;  /* 0x000218f001007387 */ /* 0x0009e40000100a00 */
[----:B----4-:R-:W-:Y:S02]  /*16f90*/  IADD3 R240, P1, R4, UR5, RZ ;  /* 0x0000000504f07c10 */ /* 0x010fe4000ff3e0ff */
[----:B------:R-:W4:Y:S02]  /*16fa0*/  LDL R4, [R1+0xb64] ;  /* 0x000b640001047983 */ /* 0x000f240000100800 */
[----:B---3--:R-:W-:Y:S02]  /*16fb0*/  IADD3.X R241, R6, UR7, RZ, P1, !PT ;  /* 0x0000000706f17c10 */ /* 0x008fe40008ffe4ff */
[----:B------:R-:W3:Y:S04]  /*16fc0*/  LDL R6, [R1+0xb60] ;  /* 0x000b600001067983 */ /* 0x000ee80000100800 */
[----:B------:R0:W-:Y:S04]  /*16fd0*/  STL.64 [R1+0x210], R240 ;  /* 0x000210f001007387 */ /* 0x0001e80000100a00 */
[----:B------:R-:W3:Y:S01]  /*16fe0*/  LDL R244, [R1+0xb68] ;  /* 0x000b680001f47983 */ /* 0x000ee20000100800 */
[----:B0-----:R-:W-:-:S04]  /*16ff0*/  IADD3 R240, P1, R9, UR5, RZ ;  /* 0x0000000509f07c10 */ /* 0x001fc8000ff3e0ff */
[----:B------:R-:W-:Y:S02]  /*17000*/  IADD3.X R241, R5, UR7, RZ, P1, !PT ;  /* 0x0000000705f17c10 */ /* 0x000fe40008ffe4ff */
[----:B------:R-:W3:Y:S04]  /*17010*/  LDL R5, [R1+0xb6c] ;  /* 0x000b6c0001057983 */ /* 0x000ee80000100800 */
[----:B------:R0:W-:Y:S04]  /*17020*/  STL.64 [R1+0x228], R240 ;  /* 0x000228f001007387 */ /* 0x0001e80000100a00 */
[----:B------:R-:W3:Y:S04]  /*17030*/  LDL R9, [R1+0xb70] ;  /* 0x000b700001097983 */ /* 0x000ee80000100800 */
[----:B0-----:R-:W3:Y:S01]  /*17040*/  LDL R241, [R1+0xb74] ;  /* 0x000b740001f17983 */ /* 0x001ee20000100800 */
[----:B------:R-:W-:-:S03]  /*17050*/  IADD3 R242, P1, R8, UR5, RZ ;  /* 0x0000000508f27c10 */ /* 0x000fc6000ff3e0ff */
[----:B------:R-:W3:Y:S01]  /*17060*/  LDL R8, [R1+0xb7c] ;  /* 0x000b7c0001087983 */ /* 0x000ee20000100800 */
[----:B--2---:R-:W-:-:S03]  /*17070*/  IADD3.X R243, R0, UR7, RZ, P1, !PT ;  /* 0x0000000700f37c10 */ /* 0x004fc60008ffe4ff */
[----:B------:R-:W2:Y:S04]  /*17080*/  LDL R0, [R1+0xb78] ;  /* 0x000b780001007983 */ /* 0x000ea80000100800 */
[----:B------:R0:W-:Y:S04]  /*17090*/  STL.64 [R1+0x220], R242 ;  /* 0x000220f201007387 */ /* 0x0001e80000100a00 */
[----:B------:R-:W2:Y:S01]  /*170a0*/  LDL R240, [R1+0xb84] ;  /* 0x000b840001f07983 */ /* 0x000ea20000100800 */
[----:B0-----:R-:W-:-:S04]  /*170b0*/  IADD3 R242, P1, R11, UR5, RZ ;  /* 0x000000050bf27c10 */ /* 0x001fc8000ff3e0ff */
[----:B------:R-:W-:Y:S02]  /*170c0*/  IADD3.X R243, R7, UR7, RZ, P1, !PT ;  /* 0x0000000707f37c10 */ /* 0x000fe40008ffe4ff */
[----:B------:R-:W2:Y:S04]  /*170d0*/  LDL R7, [R1+0xb80] ;  /* 0x000b800001077983 */ /* 0x000ea80000100800 */
[----:B------:R4:W-:Y:S04]  /*170e0*/  STL.64 [R1+0x240], R242 ;  /* 0x000240f201007387 */ /* 0x0009e80000100a00 */
[----:B------:R-:W2:Y:S01]  /*170f0*/  LDL R11, [R1+0xb88] ;  /* 0x000b8800010b7983 */ /* 0x000ea20000100800 */
[----:B----4-:R-:W-:-:S03]  /*17100*/  IADD3 R242, P1, R4, UR5, RZ ;  /* 0x0000000504f27c10 */ /* 0x010fc6000ff3e0ff */
[----:B------:R-:W4:Y:S01]  /*17110*/  LDL R4, [R1+0xb8c] ;  /* 0x000b8c0001047983 */ /* 0x000f220000100800 */
[----:B---3--:R-:W-:-:S03]  /*17120*/  IADD3.X R243, R6, UR7, RZ, P1, !PT ;  /* 0x0000000706f37c10 */ /* 0x008fc60008ffe4ff */
[----:B------:R-:W3:Y:S04]  /*17130*/  LDL R6, [R1+0xb94] ;  /* 0x000b940001067983 */ /* 0x000ee80000100800 */
[----:B------:R0:W-:Y:S02]  /*17140*/  STL.64 [R1+0x238], R242 ;  /* 0x000238f201007387 */ /* 0x0001e40000100a00 */
[----:B0-----:R-:W-:Y:S02]  /*17150*/  IADD3 R242, P1, R5, UR5, RZ ;  /* 0x0000000505f27c10 */ /* 0x001fe4000ff3e0ff */
[----:B------:R-:W3:Y:S02]  /*17160*/  LDL R5, [R1+0xb90] ;  /* 0x000b900001057983 */ /* 0x000ee40000100800 */
[----:B------:R-:W-:-:S05]  /*17170*/  IADD3.X R243, R244, UR7, RZ, P1, !PT ;  /* 0x00000007f4f37c10 */ /* 0x000fca0008ffe4ff */
[----:B------:R0:W-:Y:S02]  /*17180*/  STL.64 [R1+0x258], R242 ;  /* 0x000258f201007387 */ /* 0x0001e40000100a00 */
[----:B0-----:R-:W-:-:S04]  /*17190*/  IADD3 R242, P1, R241, UR5, RZ ;  /* 0x00000005f1f27c10 */ /* 0x001fc8000ff3e0ff */
[----:B------:R-:W-:-:S05]  /*171a0*/  IADD3.X R243, R9, UR7, RZ, P1, !PT ;  /* 0x0000000709f37c10 */ /* 0x000fca0008ffe4ff */
[----:B------:R0:W-:Y:S04]  /*171b0*/  STL.64 [R1+0x250], R242 ;  /* 0x000250f201007387 */ /* 0x0001e80000100a00 */
[----:B------:R-:W3:Y:S01]  /*171c0*/  LDL R9, [R1+0xb98] ;  /* 0x000b980001097983 */ /* 0x000ee20000100800 */
[----:B0-----:R-:W-:-:S03]  /*171d0*/  IADD3 R242, P1, R8, UR5, RZ ;  /* 0x0000000508f27c10 */ /* 0x001fc6000ff3e0ff */
[----:B------:R-:W3:Y:S01]  /*171e0*/  LDL R8, [R1+0xb9c] ;  /* 0x000b9c0001087983 */ /* 0x000ee20000100800 */
[----:B--2---:R-:W-:-:S03]  /*171f0*/  IADD3.X R243, R0, UR7, RZ, P1, !PT ;  /* 0x0000000700f37c10 */ /* 0x004fc60008ffe4ff */
[----:B------:R-:W2:Y:S01]  /*17200*/  LDL R0, [R1+0xba4] ;  /* 0x000ba40001007983 */ /* 0x000ea20000100800 */
[----:B------:R-:W-:-:S03]  /*17210*/  IADD3 R240, P1, R240, UR5, RZ ;  /* 0x00000005f0f07c10 */ /* 0x000fc6000ff3e0ff */
[----:B------:R-:W-:Y:S01]  /*17220*/  STL.64 [R1+0x268], R242 ;  /* 0x000268f201007387 */ /* 0x000fe20000100a00 */
[----:B------:R-:W-:-:S03]  /*17230*/  IADD3.X R241, R7, UR7, RZ, P1, !PT ;  /* 0x0000000707f17c10 */ /* 0x000fc60008ffe4ff */
[----:B------:R-:W2:Y:S04]  /*17240*/  LDL R7, [R1+0xba0] ;  /* 0x000ba00001077983 */ /* 0x000ea80000100800 */
[----:B------:R4:W-:Y:S02]  /*17250*/  STL.64 [R1+0x260], R240 ;  /* 0x000260f001007387 */ /* 0x0009e40000100a00 */
[----:B----4-:R-:W-:Y:S02]  /*17260*/  IADD3 R240, P1, R4, UR5, RZ ;  /* 0x0000000504f07c10 */ /* 0x010fe4000ff3e0ff */
[----:B------:R-:W4:Y:S02]  /*17270*/  LDL R4, [R1+0xbac] ;  /* 0x000bac0001047983 */ /* 0x000f240000100800 */
[----:B------:R-:W-:-:S05]  /*17280*/  IADD3.X R241, R11, UR7, RZ, P1, !PT ;  /* 0x000000070bf17c10 */ /* 0x000fca0008ffe4ff */
[----:B------:R3:W-:Y:S04]  /*17290*/  STL.64 [R1+0x280], R240 ;  /* 0x000280f001007387 */ /* 0x0007e80000100a00 */
[----:B------:R-:W4:Y:S04]  /*172a0*/  LDL R242, [R1+0xbb4] ;  /* 0x000bb40001f27983 */ /* 0x000f280000100800 */
[----:B------:R-:W4:Y:S01]  /*172b0*/  LDL R245, [R1+0xbb0] ;  /* 0x000bb00001f57983 */ /* 0x000f220000100800 */
[----:B---3--:R-:W-:-:S03]  /*172c0*/  IADD3 R240, P1, R6, UR5, RZ ;  /* 0x0000000506f07c10 */ /* 0x008fc6000ff3e0ff */
[----:B------:R-:W3:Y:S04]  /*172d0*/  LDL R11, [R1+0xbbc] ;  /* 0x000bbc00010b7983 */ /* 0x000ee80000100800 */
[----:B------:R-:W3:Y:S01]  /*172e0*/  LDL R6, [R1+0xba8] ;  /* 0x000ba80001067983 */ /* 0x000ee20000100800 */
[----:B------:R-:W-:-:S05]  /*172f0*/  IADD3.X R241, R5, UR7, RZ, P1, !PT ;  /* 0x0000000705f17c10 */ /* 0x000fca0008ffe4ff */
[----:B------:R0:W-:Y:S04]  /*17300*/  STL.64 [R1+0x278], R240 ;  /* 0x000278f001007387 */ /* 0x0001e80000100a00 */
[----:B------:R-:W3:Y:S01]  /*17310*/  LDL R5, [R1+0xbb8] ;  /* 0x000bb80001057983 */ /* 0x000ee20000100800 */
[----:B0-----:R-:W-:-:S03]  /*17320*/  IADD3 R240, P1, R8, UR5, RZ ;  /* 0x0000000508f07c10 */ /* 0x001fc6000ff3e0ff */
[----:B------:R-:W3:Y:S01]  /*17330*/  LDL R8, [R1+0xbc4] ;  /* 0x000bc40001087983 */ /* 0x000ee20000100800 */
[----:B------:R-:W-:-:S05]  /*17340*/  IADD3.X R241, R9, UR7, RZ, P1, !PT ;  /* 0x0000000709f17c10 */ /* 0x000fca0008ffe4ff */
[----:B------:R2:W-:Y:S04]  /*17350*/  STL.64 [R1+0x298], R240 ;  /* 0x000298f001007387 */ /* 0x0005e80000100a00 */
[----:B------:R-:W3:Y:S01]  /*17360*/  LDL R244, [R1+0xbc0] ;  /* 0x000bc00001f47983 */ /* 0x000ee20000100800 */
[----:B--2---:R-:W-:-:S03]  /*17370*/  IADD3 R240, P1, R0, UR5, RZ ;  /* 0x0000000500f07c10 */ /* 0x004fc6000ff3e0ff */
[----:B------:R-:W2:Y:S01]  /*17380*/  LDL R0, [R1+0xbcc] ;  /* 0x000bcc0001007983 */ /* 0x000ea20000100800 */
[----:B------:R-:W-:-:S03]  /*17390*/  IADD3.X R241, R7, UR7, RZ, P1, !PT ;  /* 0x0000000707f17c10 */ /* 0x000fc60008ffe4ff */
[----:B------:R-:W2:Y:S04]  /*173a0*/  LDL R7, [R1+0xbc8] ;  /* 0x000bc80001077983 */ /* 0x000ea80000100800 */
[----:B------:R4:W-:Y:S04]  /*173b0*/  STL.64 [R1+0x290], R240 ;  /* 0x000290f001007387 */ /* 0x0009e80000100a00 */
[----:B------:R-:W2:Y:S01]  /*173c0*/  LDL R9, [R1+0xbd4] ;  /* 0x000bd40001097983 */ /* 0x000ea20000100800 */
[----:B----4-:R-:W-:-:S03]  /*173d0*/  IADD3 R240, P1, R4, UR5, RZ ;  /* 0x0000000504f07c10 */ /* 0x010fc6000ff3e0ff */
[----:B------:R-:W4:Y:S01]  /*173e0*/  LDL R4, [R1+0xbd0] ;  /* 0x000bd00001047983 */ /* 0x000f220000100800 */
[----:B---3--:R-:W-:Y:S02]  /*173f0*/  IADD3.X R241, R6, UR7, RZ, P1, !PT ;  /* 0x0000000706f17c10 */ /* 0x008fe40008ffe4ff */
[----:B------:R-:W-:-:S04]  /*17400*/  IADD3 R242, P1, R242, UR5, RZ ;  /* 0x00000005f2f27c10 */ /* 0x000fc8000ff3e0ff */
[----:B------:R-:W-:Y:S01]  /*17410*/  IADD3.X R243, R245, UR7, RZ, P1, !PT ;  /* 0x00000007f5f37c10 */ /* 0x000fe20008ffe4ff */
[----:B------:R0:W-:Y:S04]  /*17420*/  STL.64 [R1+0x2a8], R240 ;  /* 0x0002a8f001007387 */ /* 0x0001e80000100a00 */
[----:B0-----:R-:W3:Y:S04]  /*17430*/  LDL.LU.64 R240, [R1+0x1118] ;  /* 0x0011180001f07983 */ /* 0x001ee80000300a00 */
[----:B------:R-:W3:Y:S04]  /*17440*/  LDL R6, [R1+0xbdc] ;  /* 0x000bdc0001067983 */ /* 0x000ee80000100800 */
[----:B------:R0:W-:Y:S02]  /*17450*/  STL.64 [R1+0x2a0], R242 ;  /* 0x0002a0f201007387 */ /* 0x0001e40000100a00 */
[----:B0-----:R-:W-:-:S04]  /*17460*/  IADD3 R242, P1, R11, UR5, RZ ;  /* 0x000000050bf27c10 */ /* 0x001fc8000ff3e0ff */
[----:B------:R-:W-:Y:S02]  /*17470*/  IADD3.X R243, R5, UR7, RZ, P1, !PT ;  /* 0x0000000705f37c10 */ /* 0x000fe40008ffe4ff */
[----:B------:R-:W3:Y:S04]  /*17480*/  LDL R5, [R1+0xbd8] ;  /* 0x000bd80001057983 */ /* 0x000ee80000100800 */
[----:B------:R0:W-:Y:S04]  /*17490*/  STL.64 [R1+0x2c0], R242 ;  /* 0x0002c0f201007387 */ /* 0x0001e80000100a00 */
[----:B------:R-:W3:Y:S01]  /*174a0*/  LDL R11, [R1+0xbe4] ;  /* 0x000be400010b7983 */ /* 0x000ee20000100800 */
[----:B0-----:R-:W-:-:S03]  /*174b0*/  IADD3 R242, P1, R8, UR5, RZ ;  /* 0x0000000508f27c10 */ /* 0x001fc6000ff3e0ff */
[----:B------:R-:W3:Y:S01]  /*174c0*/  LDL R8, [R1+0xbe0] ;  /* 0x000be00001087983 */ /* 0x000ee20000100800 */
[----:B------:R-:W-:-:S05]  /*174d0*/  IADD3.X R243, R244, UR7, RZ, P1, !PT ;  /* 0x00000007f4f37c10 */ /* 0x000fca0008ffe4ff */
[----:B------:R2:W-:Y:S02]  /*174e0*/  STL.64 [R1+0x2b8], R242 ;  /* 0x0002b8f201007387 */ /* 0x0005e40000100a00 */
[----:B--2---:R-:W-:Y:S02]  /*174f0*/  IADD3 R242, P1, R0, UR5, RZ ;  /* 0x0000000500f27c10 */ /* 0x004fe4000ff3e0ff */
[----:B------:R-:W2:Y:S02]  /*17500*/  LDL R0, [R1+0xbec] ;  /* 0x000bec0001007983 */ /* 0x000ea40000100800 */
[----:B------:R-:W-:Y:S02]  /*17510*/  IADD3.X R243, R7, UR7, RZ, P1, !PT ;  /* 0x0000000707f37c10 */ /* 0x000fe40008ffe4ff */
[----:B------:R-:W2:Y:S04]  /*17520*/  LDL R7, [R1+0xbe8] ;  /* 0x000be80001077983 */ /* 0x000ea80000100800 */
[----:B------:R0:W-:Y:S02]  /*17530*/  STL.64 [R1+0x2d8], R242 ;  /* 0x0002d8f201007387 */ /* 0x0001e40000100a00 */
[----:B0-----:R-:W-:-:S04]  /*17540*/  IADD3 R242, P1, R9, UR5, RZ ;  /* 0x0000000509f27c10 */ /* 0x001fc8000ff3e0ff */
[----:B----4-:R-:W-:Y:S02]  /*17550*/  IADD3.X R243, R4, UR7, RZ, P1, !PT ;  /* 0x0000000704f37c10 */ /* 0x010fe40008ffe4ff */
[----:B------:R-:W4:Y:S04]  /*17560*/  LDL R4, [R1+0xbf4] ;  /* 0x000bf40001047983 */ /* 0x000f280000100800 */
[----:B------:R3:W-:Y:S04]  /*17570*/  STL.64 [R1+0x2d0], R242 ;  /* 0x0002d0f201007387 */ /* 0x0007e80000100a00 */
[----:B------:R-:W4:Y:S04]  /*17580*/  LDL R245, [R1+0xbf0] ;  /* 0x000bf00001f57983 */ /* 0x000f280000100800 */
[----:B------:R-:W4:Y:S04]  /*17590*/  LDL R244, [R1+0xbfc] ;  /* 0x000bfc0001f47983 */ /* 0x000f280000100800 */
[----:B------:R-:W4:Y:S01]  /*175a0*/  LDL R9, [R1+0xbf8] ;  /* 0x000bf80001097983 */ /* 0x000f220000100800 */
[----:B---3--:R-:W-:-:S03]  /*175b0*/  IADD3 R242, P1, R6, UR5, RZ ;  /* 0x0000000506f27c10 */ /* 0x008fc6000ff3e0ff */
[----:B------:R-:W3:Y:S01]  /*175c0*/  LDL R6, [R1+0xc04] ;  /* 0x000c040001067983 */ /* 0x000ee20000100800 */
[----:B------:R-:W-:-:S03]  /*175d0*/  IADD3.X R243, R5, UR7, RZ, P1, !PT ;  /* 0x0000000705f37c10 */ /* 0x000fc60008ffe4ff */
[----:B------:R-:W3:Y:S04]  /*175e0*/  LDL R5, [R1+0xc00] ;  /* 0x000c000001057983 */ /* 0x000ee80000100800 */
[----:B------:R0:W-:Y:S04]  /*175f0*/  STL.64 [R1+0x2e8], R242 ;  /* 0x0002e8f201007387 */ /* 0x0001e80000100a00 */
[----:B------:R-:W3:Y:S01]  /*17600*/  LDL R252, [R1+0xc08] ;  /* 0x000c080001fc7983 */ /* 0x000ee20000100800 */
[----:B0-----:R-:W-:-:S04]  /*17610*/  IADD3 R242, P1, R11, UR5, RZ ;  /* 0x000000050bf27c10 */ /* 0x001fc8000ff3e0ff */
[----:B------:R-:W-:Y:S02]  /*17620*/  IADD3.X R243, R8, UR7, RZ, P1, !PT ;  /* 0x0000000708f37c10 */ /* 0x000fe40008ffe4ff */
[----:B------:R-:W3:Y:S04]  /*17630*/  LDL R8, [R1+0xc0c] ;  /* 0x000c0c0001087983 */ /* 0x000ee80000100800 */
[----:B------:R2:W-:Y:S04]  /*17640*/  STL.64 [R1+0x2e0], R242 ;  /* 0x0002e0f201007387 */ /* 0x0005e80000100a00 */
[----:B------:R-:W3:Y:S01]  /*17650*/  LDL R11, [R1+0xc10] ;  /* 0x000c1000010b7983 */ /* 0x000ee20000100800 */
[----:B--2---:R-:W-:-:S03]  /*17660*/  IADD3 R242, P1, R0, UR5, RZ ;  /* 0x0000000500f27c10 */ /* 0x004fc6000ff3e0ff */
[----:B------:R-:W2:Y:S01]  /*17670*/  LDL R0, [R1+0xc14] ;  /* 0x000c140001007983 */ /* 0x000ea20000100800 */
[----:B------:R-:W-:-:S03]  /*17680*/  IADD3.X R243, R7, UR7, RZ, P1, !PT ;  /* 0x0000000707f37c10 */ /* 0x000fc60008ffe4ff */
[----:B------:R-:W2:Y:S04]  /*17690*/  LDL R7, [R1+0xc1c] ;  /* 0x000c1c0001077983 */ /* 0x000ea80000100800 */
[----:B------:R4:W-:Y:S02]  /*176a0*/  STL.64 [R1+0x2f8], R242 ;  /* 0x0002f8f201007387 */ /* 0x0009e40000100a00 */
[----:B----4-:R-:W-:Y:S02]  /*176b0*/  IADD3 R242, P1, R4, UR5, RZ ;  /* 0x0000000504f27c10 */ /* 0x010fe4000ff3e0ff */
[----:B------:R-:W4:Y:S02]  /*176c0*/  LDL R4, [R1+0xc18] ;  /* 0x000c180001047983 */ /* 0x000f240000100800 */
[----:B------:R-:W-:-:S02]  /*176d0*/  IADD3.X R243, R245, UR7, RZ, P1, !PT ;  /* 0x00000007f5f37c10 */ /* 0x000fc40008ffe4ff */
[----:B------:R-:W-:-:S03]  /*176e0*/  IADD3 R244, P1, R244, UR5, RZ ;  /* 0x00000005f4f47c10 */ /* 0x000fc6000ff3e0ff */
[----:B------:R0:W-:Y:S01]  /*176f0*/  STL.64 [R1+0x2f0], R242 ;  /* 0x0002f0f201007387 */ /* 0x0001e20000100a00 */
[----:B------:R-:W-:-:S03]  /*17700*/  IADD3.X R245, R9, UR7, RZ, P1, !PT ;  /* 0x0000000709f57c10 */ /* 0x000fc60008ffe4ff */
[----:B0-----:R-:W4:Y:S04]  /*17710*/  LDL.LU.64 R242, [R1+0x1110] ;  /* 0x0011100001f27983 */ /* 0x001f280000300a00 */
[----:B------:R3:W-:Y:S02]  /*17720*/  STL.64 [R1+0x318], R244 ;  /* 0x000318f401007387 */ /* 0x0007e40000100a00 */
[----:B---3--:R-:W-:-:S04]  /*17730*/  IADD3 R244, P1, R6, UR5, RZ ;  /* 0x0000000506f47c10 */ /* 0x008fc8000ff3e0ff */
[----:B------:R-:W-:-:S05]  /*17740*/  IADD3.X R245, R5, UR7, RZ, P1, !PT ;  /* 0x0000000705f57c10 */ /* 0x000fca0008ffe4ff */
[----:B------:R0:W-:Y:S04]  /*17750*/  STL.64 [R1+0x310], R244 ;  /* 0x000310f401007387 */ /* 0x0001e80000100a00 */
[----:B0-----:R-:W3:Y:S04]  /*17760*/  LDL.LU.64 R244, [R1+0x1108] ;  /* 0x0011080001f47983 */ /* 0x001ee80000300a00 */
[----:B------:R-:W3:Y:S01]  /*17770*/  LDL R6, [R1+0xc24] ;  /* 0x000c240001067983 */ /* 0x000ee20000100800 */
[----:B------:R-:W-:-:S03]  /*17780*/  IADD3 R8, P1, R8, UR5, RZ ;  /* 0x0000000508087c10 */ /* 0x000fc6000ff3e0ff */
[----:B------:R-:W3:Y:S01]  /*17790*/  LDL R5, [R1+0xc20] ;  /* 0x000c200001057983 */ /* 0x000ee20000100800 */
[----:B------:R-:W-:-:S05]  /*177a0*/  IADD3.X R9, R252, UR7, RZ, P1, !PT ;  /* 0x00000007fc097c10 */ /* 0x000fca0008ffe4ff */
[----:B------:R2:W-:Y:S02]  /*177b0*/  STL.64 [R1+0x308], R8 ;  /* 0x0003080801007387 */ /* 0x0005e40000100a00 */
[----:B--2---:R-:W-:Y:S02]  /*177c0*/  IADD3 R8, P6, R0, UR5, RZ ;  /* 0x0000000500087c10 */ /* 0x004fe4000ffde0ff */
[----:B------:R-:W2:Y:S02]  /*177d0*/  LDL R0, [R1+0xc2c] ;  /* 0x000c2c0001007983 */ /* 0x000ea40000100800 */
[----:B------:R-:W-:Y:S02]  /*177e0*/  IADD3.X R9, R11, UR7, RZ, P6, !PT ;  /* 0x000000070b097c10 */ /* 0x000fe4000b7fe4ff */
[----:B------:R-:W-:-:S03]  /*177f0*/  SHF.R.U32.HI R10, RZ, 0x2, R10 ;  /* 0x00000002ff0a7819 */ /* 0x000fc6000001160a */
[----:B------:R0:W-:Y:S01]  /*17800*/  STL.64 [R1+0x300], R8 ;  /* 0x0003000801007387 */ /* 0x0001e20000100a00 */
[----:B------:R-:W-:-:S03]  /*17810*/  LOP3.LUT P1, RZ, R10, 0x1, RZ, 0xc0, !PT ;  /* 0x000000010aff7812 */ /* 0x000fc6000782c0ff */
[----:B0-----:R-:W2:Y:S01]  /*17820*/  LDL R8, [R1+0xc28] ;  /* 0x000c280001087983 */ /* 0x001ea20000100800 */
[----:B------:R-:W-:-:S03]  /*17830*/  IADD3 R10, P6, R7, UR5, RZ ;  /* 0x00000005070a7c10 */ /* 0x000fc6000ffde0ff */
[----:B------:R-:W2:Y:S01]  /*17840*/  LDL R7, [R1+0xc34] ;  /* 0x000c340001077983 */ /* 0x000ea20000100800 */
[----:B----4-:R-:W-:-:S03]  /*17850*/  IADD3.X R11, R4, UR7, RZ, P6, !PT ;  /* 0x00000007040b7c10 */ /* 0x010fc6000b7fe4ff */
[----:B------:R-:W4:Y:S04]  /*17860*/  LDL R4, [R1+0xc30] ;  /* 0x000c300001047983 */ /* 0x000f280000100800 */
[----:B------:R0:W-:Y:S04]  /*17870*/  STL.64 [R1+0x320], R10 ;  /* 0x0003200a01007387 */ /* 0x0001e80000100a00 */
[----:B------:R-:W4:Y:S04]  /*17880*/  LDL R9, [R1+0xc3c] ;  /* 0x000c3c0001097983 */ /* 0x000f280000100800 */
[----:B---3--:R-:W3:Y:S01]  /*17890*/  LDG.E.U8 R252, desc[UR44][R244.64] ;  /* 0x0000002cf4fc7981 */ /* 0x008ee2000c1e1100 */
[----:B0-----:R-:W-:-:S03]  /*178a0*/  IADD3 R10, P6, R6, UR5, RZ ;  /* 0x00000005060a7c10 */ /* 0x001fc6000ffde0ff */
[----:B------:R-:W3:Y:S01]  /*178b0*/  LDL R6, [R1+0xc38] ;  /* 0x000c380001067983 */ /* 0x000ee20000100800 */
[----:B------:R-:W-:-:S03]  /*178c0*/  IADD3.X R11, R5, UR7, RZ, P6, !PT ;  /* 0x00000007050b7c10 */ /* 0x000fc6000b7fe4ff */
[----:B------:R-:W3:Y:S04]  /*178d0*/  LDG.E.U8 R245, desc[UR44][R242.64] ;  /* 0x0000002cf2f57981 */ /* 0x000ee8000c1e1100 */
[----:B------:R-:W3:Y:S04]  /*178e0*/  LDG.E.U8 R244, desc[UR44][R240.64] ;  /* 0x0000002cf0f47981 */ /* 0x000ee8000c1e1100 */
[----:B------:R2:W-:Y:S04]  /*178f0*/  STL.64 [R1+0x2c8], R10 ;  /* 0x0002c80a01007387 */ /* 0x0005e80000100a00 */
[----:B------:R0:W3:Y:S04]  /*17900*/  LDG.E.U8 R243, desc[UR44][R12.64] ;  /* 0x0000002c0cf37981 */ /* 0x0000e8000c1e1100 */
[----:B------:R-:W3:Y:S04]  /*17910*/  LDL R5, [R1+0xc44] ;  /* 0x000c440001057983 */ /* 0x000ee80000100800 */
[----:B------:R-:W3:Y:S04]  /*17920*/  LDG.E.U8 R242, desc[UR44][R14.64] ;  /* 0x0000002c0ef27981 */ /* 0x000ee8000c1e1100 */
        /* <DEDUP_REMOVED lines=11> */
[----:B------:R-:W3:Y:S01]  /*179e0*/  LDG.E.U8 R19, desc[UR44][R168.64] ;  /* 0x0000002ca8137981 */ /* 0x000ee2000c1e1100 */
[----:B--2---:R-:W-:-:S03]  /*179f0*/  IADD3 R10, P6, R0, UR5, RZ ;  /* 0x00000005000a7c10 */ /* 0x004fc6000ffde0ff */
[----:B------:R-:W2:Y:S01]  /*17a00*/  LDL R0, [R1+0xc40] ;  /* 0x000c400001007983 */ /* 0x000ea20000100800 */
[----:B------:R-:W-:-:S05]  /*17a10*/  IADD3.X R11, R8, UR7, RZ, P6, !PT ;  /* 0x00000007080b7c10 */ /* 0x000fca000b7fe4ff */
[----:B------:R1:W-:Y:S04]  /*17a20*/  STL.64 [R1+0x2b0], R10 ;  /* 0x0002b00a01007387 */ /* 0x0003e80000100a00 */
[----:B------:R-:W2:Y:S01]  /*17a30*/  LDL R8, [R1+0xc4c] ;  /* 0x000c4c0001087983 */ /* 0x000ea20000100800 */
[----:B-1----:R-:W-:-:S04]  /*17a40*/  IADD3 R10, P6, R7, UR5, RZ ;  /* 0x00000005070a7c10 */ /* 0x002fc8000ffde0ff */
[----:B----4-:R-:W-:-:S05]  /*17a50*/  IADD3.X R11, R4, UR7, RZ, P6, !PT ;  /* 0x00000007040b7c10 */ /* 0x010fca000b7fe4ff */
[----:B------:R1:W-:Y:S04]  /*17a60*/  STL.64 [R1+0x288], R10 ;  /* 0x0002880a01007387 */ /* 0x0003e80000100a00 */
[----:B------:R-:W4:Y:S04]  /*17a70*/  LDL R7, [R1+0xc54] ;  /* 0x000c540001077983 */ /* 0x000f280000100800 */
[----:B------:R-:W4:Y:S04]  /*17a80*/  LDL R4, [R1+0xc50] ;  /* 0x000c500001047983 */ /* 0x000f280000100800 */
[----:B-1----:R-:W4:Y:S01]  /*17a90*/  LDL R11, [R1+0xc48] ;  /* 0x000c4800010b7983 */ /* 0x002f220000100800 */
[----:B0-----:R-:W-:-:S03]  /*17aa0*/  IADD3 R12, P6, R9, UR5, RZ ;  /* 0x00000005090c7c10 */ /* 0x001fc6000ffde0ff */
[----:B---3--:R-:W-:Y:S01]  /*17ab0*/  STL [R1+0x518], R252 ;  /* 0x000518fc01007387 */ /* 0x008fe20000100800 */
[----:B------:R-:W-:-:S05]  /*17ac0*/  IADD3.X R13, R6, UR7, RZ, P6, !PT ;  /* 0x00000007060d7c10 */ /* 0x000fca000b7fe4ff */
[----:B------:R0:W-:Y:S04]  /*17ad0*/  STL.64 [R1+0x270], R12 ;  /* 0x0002700c01007387 */ /* 0x0001e80000100a00 */
[----:B------:R-:W-:Y:S04]  /*17ae0*/  STL [R1+0x5b4], R245 ;  /* 0x0005b4f501007387 */ /* 0x000fe80000100800 */
[----:B------:R-:W-:Y:S04]  /*17af0*/  STL [R1+0x5b0], R244 ;  /* 0x0005b0f401007387 */ /* 0x000fe80000100800 */
[----:B------:R-:W-:Y:S01]  /*17b00*/  STL [R1+0x5ac], R243 ;  /* 0x0005acf301007387 */ /* 0x000fe20000100800 */
[----:B0-----:R-:W-:-:S03]  /*17b10*/  IADD3 R12, P6, R5, UR5, RZ ;  /* 0x00000005050c7c10 */ /* 0x001fc6000ffde0ff */
[----:B------:R-:W3:Y:S04]  /*17b20*/  LDL R10, [R1+0xc64] ;  /* 0x000c6400010a7983 */ /* 0x000ee80000100800 */
[----:B------:R-:W3:Y:S01]  /*17b30*/  LDL R5, [R1+0xc5c] ;  /* 0x000c5c0001057983 */ /* 0x000ee20000100800 */
[----:B--2---:R-:W-:-:S03]  /*17b40*/  IADD3.X R13, R0, UR7, RZ, P6, !PT ;  /* 0x00000007000d7c10 */ /* 0x004fc6000b7fe4ff */
[----:B------:R-:W2:Y:S04]  /*17b50*/  LDL R0, [R1+0xc58] ;  /* 0x000c580001007983 */ /* 0x000ea80000100800 */
[----:B------:R-:W-:Y:S04]  /*17b60*/  STL.64 [R1+0x248], R12 ;  /* 0x0002480c01007387 */ /* 0x000fe80000100a00 */
[----:B------:R-:W-:Y:S04]  /*17b70*/  STL [R1+0x5a8], R242 ;  /* 0x0005a8f201007387 */ /* 0x000fe80000100800 */
[----:B------:R-:W2:Y:S01]  /*17b80*/  LDL R6, [R1+0xc60] ;  /* 0x000c600001067983 */ /* 0x000ea20000100800 */
[----:B------:R-:W-:-:S03]  /*17b90*/  IADD3 R8, P6, R8, UR5, RZ ;  /* 0x0000000508087c10 */ /* 0x000fc6000ffde0ff */
[----:B------:R0:W-:Y:S04]  /*17ba0*/  STL [R1+0x5a4], R240 ;  /* 0x0005a4f001007387 */ /* 0x0001e80000100800 */
[----:B------:R-:W-:Y:S04]  /*17bb0*/  STL [R1+0x5a0], R15 ;  /* 0x0005a00f01007387 */ /* 0x000fe80000100800 */
[----:B0-----:R-:W2:Y:S01]  /*17bc0*/  LDG.E.U8 R240, desc[UR44][R162.64] ;  /* 0x0000002ca2f07981 */ /* 0x001ea2000c1e1100 */
[----:B----4-:R-:W-:Y:S02]  /*17bd0*/  IADD3.X R9, R11, UR7, RZ, P6, !PT ;  /* 0x000000070b097c10 */ /* 0x010fe4000b7fe4ff */
[----:B------:R-:W-:-:S04]  /*17be0*/  IADD3 R12, P6, R7, UR5, RZ ;  /* 0x00000005070c7c10 */ /* 0x000fc8000ffde0ff */
[----:B------:R-:W-:-:S05]  /*17bf0*/  IADD3.X R13, R4, UR7, RZ, P6, !PT ;  /* 0x00000007040d7c10 */ /* 0x000fca000b7fe4ff */
[----:B------:R0:W-:Y:S04]  /*17c00*/  STL.64 [R1+0x208], R12 ;  /* 0x0002080c01007387 */ /* 0x0001e80000100a00 */
[----:B------:R-:W-:Y:S04]  /*17c10*/  STL [R1+0x59c], R14 ;  /* 0x00059c0e01007387 */ /* 0x000fe80000100800 */
[----:B------:R-:W4:Y:S04]  /*17c20*/  LDL R11, [R1+0xc68] ;  /* 0x000c6800010b7983 */ /* 0x000f280000100800 */
[----:B0-----:R-:W4:Y:S04]  /*17c30*/  LDL R12, [R1+0xc6c] ;  /* 0x000c6c00010c7983 */ /* 0x001f280000100800 */
[----:B------:R-:W4:Y:S04]  /*17c40*/  LDL R7, [R1+0xc74] ;  /* 0x000c740001077983 */ /* 0x000f280000100800 */
[----:B------:R-:W4:Y:S04]  /*17c50*/  LDL R4, [R1+0xc70] ;  /* 0x000c700001047983 */ /* 0x000f280000100800 */
[----:B------:R0:W-:Y:S04]  /*17c60*/  STL [R1+0x514], R21 ;  /* 0x0005141501007387 */ /* 0x0001e80000100800 */
[----:B0-----:R-:W4:Y:S01]  /*17c70*/  LDG.E.U8 R21, desc[UR44][R170.64] ;  /* 0x0000002caa157981 */ /* 0x001f22000c1e1100 */
[----:B---3--:R-:W-:-:S03]  /*17c80*/  IADD3 R14, P6, R5, UR5, RZ ;  /* 0x00000005050e7c10 */ /* 0x008fc6000ffde0ff */
[----:B------:R-:W3:Y:S04]  /*17c90*/  LDL R5, [R1+0xc7c] ;  /* 0x000c7c0001057983 */ /* 0x000ee80000100800 */
[----:B------:R0:W-:Y:S04]  /*17ca0*/  STL [R1+0x598], R18 ;  /* 0x0005981201007387 */ /* 0x0001e80000100800 */
[----:B0-----:R-:W3:Y:S01]  /*17cb0*/  LDG.E.U8 R18, desc[UR44][R172.64] ;  /* 0x0000002cac127981 */ /* 0x001ee2000c1e1100 */
[----:B--2---:R-:W-:-:S05]  /*17cc0*/  IADD3.X R15, R0, UR7, RZ, P6, !PT ;  /* 0x00000007000f7c10 */ /* 0x004fca000b7fe4ff */
[----:B------:R0:W-:Y:S04]  /*17cd0*/  STL.64 [R1+0x1f0], R14 ;  /* 0x0001f00e01007387 */ /* 0x0001e80000100a00 */
[----:B------:R-:W2:Y:S04]  /*17ce0*/  LDL R0, [R1+0xc78] ;  /* 0x000c780001007983 */ /* 0x000ea80000100800 */
[----:B------:R-:W-:Y:S01]  /*17cf0*/  STL [R1+0x594], R241 ;  /* 0x000594f101007387 */ /* 0x000fe20000100800 */
[----:B0-----:R-:W-:-:S03]  /*17d00*/  IADD3 R14, P6, R10, UR5, RZ ;  /* 0x000000050a0e7c10 */ /* 0x001fc6000ffde0ff */
[----:B------:R-:W-:Y:S01]  /*17d10*/  STL [R1+0x590], R20 ;  /* 0x0005901401007387 */ /* 0x000fe20000100800 */
[----:B------:R-:W-:-:S03]  /*17d20*/  IADD3.X R15, R6, UR7, RZ, P6, !PT ;  /* 0x00000007060f7c10 */ /* 0x000fc6000b7fe4ff */
[----:B------:R-:W2:Y:S04]  /*17d30*/  LDL R10, [R1+0xc84] ;  /* 0x000c8400010a7983 */ /* 0x000ea80000100800 */
[----:B------:R0:W-:Y:S04]  /*17d40*/  STL.64 [R1+0x1c8], R14 ;  /* 0x0001c80e01007387 */ /* 0x0001e80000100a00 */
[----:B------:R-:W2:Y:S04]  /*17d50*/  LDL R6, [R1+0xc80] ;  /* 0x000c800001067983 */ /* 0x000ea80000100800 */
[----:B------:R1:W-:Y:S04]  /*17d60*/  STL [R1+0x58c], R17 ;  /* 0x00058c1101007387 */ /* 0x0003e80000100800 */
[----:B------:R1:W-:Y:S04]  /*17d70*/  STL [R1+0x588], R16 ;  /* 0x0005881001007387 */ /* 0x0003e80000100800 */
[----:B0-----:R-:W2:Y:S04]  /*17d80*/  LDG.E.U8 R14, desc[UR44][R174.64] ;  /* 0x0000002cae0e7981 */ /* 0x001ea8000c1e1100 */
[----:B------:R-:W2:Y:S04]  /*17d90*/  LDG.E.U8 R20, desc[UR44][R176.64] ;  /* 0x0000002cb0147981 */ /* 0x000ea8000c1e1100 */
[----:B-1----:R-:W2:Y:S04]  /*17da0*/  LDG.E.U8 R17, desc[UR44][R178.64] ;  /* 0x0000002cb2117981 */ /* 0x002ea8000c1e1100 */
[----:B------:R-:W2:Y:S04]  /*17db0*/  LDG.E.U8 R16, desc[UR44][R180.64] ;  /* 0x0000002cb4107981 */ /* 0x000ea8000c1e1100 */
[----:B------:R-:W2:Y:S01]  /*17dc0*/  LDG.E.U8 R241, desc[UR44][R182.64] ;  /* 0x0000002cb6f17981 */ /* 0x000ea2000c1e1100 */
[----:B----4-:R-:W-:-:S04]  /*17dd0*/  IADD3 R12, P6, R12, UR5, RZ ;  /* 0x000000050c0c7c10 */ /* 0x010fc8000ffde0ff */
[----:B------:R-:W-:-:S05]  /*17de0*/  IADD3.X R13, R11, UR7, RZ, P6, !PT ;  /* 0x000000070b0d7c10 */ /* 0x000fca000b7fe4ff */
[----:B------:R0:W-:Y:S04]  /*17df0*/  STL.64 [R1+0x1b0], R12 ;  /* 0x0001b00c01007387 */ /* 0x0001e80000100a00 */
[----:B------:R1:W-:Y:S04]  /*17e00*/  STL [R1+0x584], R240 ;  /* 0x000584f001007387 */ /* 0x0003e80000100800 */
[----:B------:R4:W-:Y:S01]  /*17e10*/  STL [R1+0x580], R23 ;  /* 0x0005801701007387 */ /* 0x0009e20000100800 */
[----:B0-----:R-:W-:-:S03]  /*17e20*/  IADD3 R12, P6, R7, UR5, RZ ;  /* 0x00000005070c7c10 */ /* 0x001fc6000ffde0ff */
[----:B------:R-:W2:Y:S01]  /*17e30*/  LDL R7, [R1+0xc8c] ;  /* 0x000c8c0001077983 */ /* 0x000ea20000100800 */
[----:B------:R-:W-:-:S03]  /*17e40*/  IADD3.X R13, R4, UR7, RZ, P6, !PT ;  /* 0x00000007040d7c10 */ /* 0x000fc6000b7fe4ff */
[----:B------:R-:W2:Y:S04]  /*17e50*/  LDL R4, [R1+0xc88] ;  /* 0x000c880001047983 */ /* 0x000ea80000100800 */
[----:B------:R-:W-:Y:S04]  /*17e60*/  STL.64 [R1+0x188], R12 ;  /* 0x0001880c01007387 */ /* 0x000fe80000100a00 */
[----:B------:R0:W-:Y:S04]  /*17e70*/  STL [R1+0x4f8], R22 ;  /* 0x0004f81601007387 */ /* 0x0001e80000100800 */
[----:B-1----:R-:W2:Y:S04]  /*17e80*/  LDG.E.U8 R240, desc[UR44][R184.64] ;  /* 0x0000002cb8f07981 */ /* 0x002ea8000c1e1100 */
[----:B----4-:R-:W4:Y:S04]  /*17e90*/  LDG.E.U8 R23, desc[UR44][R186.64] ;  /* 0x0000002cba177981 */ /* 0x010f28000c1e1100 */
[----:B0-----:R-:W4:Y:S01]  /*17ea0*/  LDG.E.U8 R22, desc[UR44][R190.64] ;  /* 0x0000002cbe167981 */ /* 0x001f22000c1e1100 */
[----:B---3--:R-:W-:-:S03]  /*17eb0*/  IADD3 R12, P6, R5, UR5, RZ ;  /* 0x00000005050c7c10 */ /* 0x008fc6000ffde0ff */
[----:B------:R-:W3:Y:S04]  /*17ec0*/  LDL R5, [R1+0xc94] ;  /* 0x000c940001057983 */ /* 0x000ee80000100800 */
[----:B------:R0:W-:Y:S04]  /*17ed0*/  STL [R1+0x57c], R19 ;  /* 0x00057c1301007387 */ /* 0x0001e80000100800 */
[----:B0-----:R-:W4:Y:S01]  /*17ee0*/  LDG.E.U8 R19, desc[UR44][R188.64] ;  /* 0x0000002cbc137981 */ /* 0x001f22000c1e1100 */
[----:B--2---:R-:W-:-:S03]  /*17ef0*/  IADD3.X R13, R0, UR7, RZ, P6, !PT ;  /* 0x00000007000d7c10 */ /* 0x004fc6000b7fe4ff */
[----:B------:R-:W2:Y:S04]  /*17f00*/  LDL R0, [R1+0xc90] ;  /* 0x000c900001007983 */ /* 0x000ea80000100800 */
[----:B------:R0:W-:Y:S01]  /*17f10*/  STL.64 [R1+0x170], R12 ;  /* 0x0001700c01007387 */ /* 0x0001e20000100a00 */
[----:B------:R-:W-:-:S03]  /*17f20*/  IADD3 R10, P6, R10, UR5, RZ ;  /* 0x000000050a0a7c10 */ /* 0x000fc6000ffde0ff */
[----:B------:R-:W-:Y:S04]  /*17f30*/  STL [R1+0x578], R21 ;  /* 0x0005781501007387 */ /* 0x000fe80000100800 */
[----:B0-----:R-:W4:Y:S01]  /*17f40*/  LDL R12, [R1+0xc9c] ;  /* 0x000c9c00010c7983 */ /* 0x001f220000100800 */
[----:B------:R-:W-:-:S03]  /*17f50*/  IADD3.X R11, R6, UR7, RZ, P6, !PT ;  /* 0x00000007060b7c10 */ /* 0x000fc6000b7fe4ff */
[----:B------:R0:W-:Y:S04]  /*17f60*/  STL [R1+0x574], R18 ;  /* 0x0005741201007387 */ /* 0x0001e80000100800 */
[----:B------:R1:W-:Y:S04]  /*17f70*/  STL.64 [R1+0x148], R10 ;  /* 0x0001480a01007387 */ /* 0x0003e80000100a00 */
[----:B------:R-:W4:Y:S04]  /*17f80*/  LDL R6, [R1+0xca0] ;  /* 0x000ca00001067983 */ /* 0x000f280000100800 */
[----:B0-----:R-:W4:Y:S04]  /*17f90*/  LDG.E.U8 R18, desc[UR44][R192.64] ;  /* 0x0000002cc0127981 */ /* 0x001f28000c1e1100 */
[----:B-1----:R-:W4:Y:S04]  /*17fa0*/  LDL R11, [R1+0xc98] ;  /* 0x000c9800010b7983 */ /* 0x002f280000100800 */
[----:B------:R-:W4:Y:S04]  /*17fb0*/  LDL R10, [R1+0xca4] ;  /* 0x000ca400010a7983 */ /* 0x000f280000100800 */
[----:B------:R-:W-:Y:S04]  /*17fc0*/  STL [R1+0x570], R14 ;  /* 0x0005700e01007387 */ /* 0x000fe80000100800 */
[----:B------:R0:W-:Y:S04]  /*17fd0*/  STL [R1+0x56c], R20 ;  /* 0x00056c1401007387 */ /* 0x0001e80000100800 */
[----:B------:R-:W4:Y:S04]  /*17fe0*/  LDG.E.U8 R21, desc[UR44][R194.64] ;  /* 0x0000002cc2157981 */ /* 0x000f28000c1e1100 */
[----:B0-----:R-:W4:Y:S01]  /*17ff0*/  LDG.E.U8 R20, desc[UR44][R196.64] ;  /* 0x0000002cc4147981 */ /* 0x001f22000c1e1100 */
[----:B------:R-:W-:-:S03]  /*18000*/  IADD3 R14, P6, R7, UR5, RZ ;  /* 0x00000005070e7c10 */ /* 0x000fc6000ffde0ff */
[----:B------:R-:W4:Y:S01]  /*18010*/  LDL R7, [R1+0xcac] ;  /* 0x000cac0001077983 */ /* 0x000f220000100800 */
[----:B------:R-:W-:-:S05]  /*18020*/  IADD3.X R15, R4, UR7, RZ, P6, !PT ;  /* 0x00000007040f7c10 */ /* 0x000fca000b7fe4ff */
[----:B------:R-:W-:Y:S04]  /*18030*/  STL.64 [R1+0x130], R14 ;  /* 0x0001300e01007387 */ /* 0x000fe80000100a00 */
[----:B------:R0:W-:Y:S04]  /*18040*/  STL [R1+0x568], R17 ;  /* 0x0005681101007387 */ /* 0x0001e80000100800 */
[----:B------:R-:W4:Y:S04]  /*18050*/  LDL R4, [R1+0xca8] ;  /* 0x000ca80001047983 */ /* 0x000f280000100800 */
[----:B------:R1:W-:Y:S04]  /*18060*/  STL [R1+0x564], R16 ;  /* 0x0005641001007387 */ /* 0x0003e80000100800 */
[----:B0-----:R-:W4:Y:S04]  /*18070*/  LDG.E.U8 R17, desc[UR44][R198.64] ;  /* 0x0000002cc6117981 */ /* 0x001f28000c1e1100 */
[----:B-1----:R-:W4:Y:S01]  /*18080*/  LDG.E.U8 R16, desc[UR44][R200.64] ;  /* 0x0000002cc8107981 */ /* 0x002f22000c1e1100 */
[----:B---3--:R-:W-:-:S03]  /*18090*/  IADD3 R14, P6, R5, UR5, RZ ;  /* 0x00000005050e7c10 */ /* 0x008fc6000ffde0ff */
[----:B------:R-:W3:Y:S01]  /*180a0*/  LDL R5, [R1+0xcb4] ;  /* 0x000cb40001057983 */ /* 0x000ee20000100800 */
[----:B--2---:R-:W-:-:S05]  /*180b0*/  IADD3.X R15, R0, UR7, RZ, P6, !PT ;  /* 0x00000007000f7c10 */ /* 0x004fca000b7fe4ff */
[----:B------:R-:W-:Y:S04]  /*180c0*/  STL.64 [R1+0x108], R14 ;  /* 0x0001080e01007387 */ /* 0x000fe80000100a00 */
[----:B------:R-:W-:Y:S04]  /*180d0*/  STL [R1+0x4f4], R241 ;  /* 0x0004f4f101007387 */ /* 0x000fe80000100800 */
[----:B------:R-:W2:Y:S01]  /*180e0*/  LDL R0, [R1+0xcb0] ;  /* 0x000cb00001007983 */ /* 0x000ea20000100800 */
[----:B----4-:R-:W-:-:S03]  /*180f0*/  IADD3 R12, P6, R12, UR5, RZ ;  /* 0x000000050c0c7c10 */ /* 0x010fc6000ffde0ff */
[----:B------:R0:W-:Y:S04]  /*18100*/  STL [R1+0x560], R240 ;  /* 0x000560f001007387 */ /* 0x0001e80000100800 */
[----:B0-----:R-:W4:Y:S01]  /*18110*/  LDG.E.U8 R240, desc[UR44][R202.64] ;  /* 0x0000002ccaf07981 */ /* 0x001f22000c1e1100 */
[----:B------:R-:W-:Y:S02]  /*18120*/  IADD3.X R13, R11, UR7, RZ, P6, !PT ;  /* 0x000000070b0d7c10 */ /* 0x000fe4000b7fe4ff */
[----:B------:R-:W-:-:S03]  /*18130*/  IADD3 R10, P6, R10, UR5, RZ ;  /* 0x000000050a0a7c10 */ /* 0x000fc6000ffde0ff */
[----:B------:R0:W-:Y:S01]  /*18140*/  STL.64 [R1+0xf0], R12 ;  /* 0x0000f00c01007387 */ /* 0x0001e20000100a00 */
[----:B------:R-:W-:-:S03]  /*18150*/  IADD3.X R11, R6, UR7, RZ, P6, !PT ;  /* 0x00000007060b7c10 */ /* 0x000fc6000b7fe4ff */
[----:B------:R1:W-:Y:S04]  /*18160*/  STL [R1+0x55c], R23 ;  /* 0x00055c1701007387 */ /* 0x0003e80000100800 */
[----:B------:R1:W-:Y:S04]  /*18170*/  STL [R1+0x558], R19 ;  /* 0x0005581301007387 */ /* 0x0003e80000100800 */
[----:B------:R-:W4:Y:S04]  /*18180*/  LDL R6, [R1+0xcbc] ;  /* 0x000cbc0001067983 */ /* 0x000f280000100800 */
[----:B0-----:R-:W4:Y:S04]  /*18190*/  LDL R12, [R1+0xcb8] ;  /* 0x000cb800010c7983 */ /* 0x001f280000100800 */
[----:B------:R-:W-:Y:S04]  /*181a0*/  STL.64 [R1+0xc8], R10 ;  /* 0x0000c80a01007387 */ /* 0x000fe80000100a00 */
[----:B------:R0:W-:Y:S04]  /*181b0*/  STL [R1+0x554], R22 ;  /* 0x0005541601007387 */ /* 0x0001e80000100800 */
[----:B------:R-:W4:Y:S04]  /*181c0*/  LDG.E.U8 R13, desc[UR44][R206.64] ;  /* 0x0000002cce0d7981 */ /* 0x000f28000c1e1100 */
[----:B-1----:R-:W4:Y:S04]  /*181d0*/  LDG.E.U8 R23, desc[UR44][R210.64] ;  /* 0x0000002cd2177981 */ /* 0x002f28000c1e1100 */
[----:B------:R-:W4:Y:S04]  /*181e0*/  LDG.E.U8 R19, desc[UR44][R214.64] ;  /* 0x0000002cd6137981 */ /* 0x000f28000c1e1100 */
[----:B0-----:R-:W4:Y:S01]  /*181f0*/  LDG.E.U8 R22, desc[UR44][R218.64] ;  /* 0x0000002cda167981 */ /* 0x001f22000c1e1100 */
[----:B------:R-:W-:-:S04]  /*18200*/  IADD3 R10, P6, R7, UR5, RZ ;  /* 0x00000005070a7c10 */ /* 0x000fc8000ffde0ff */
[----:B------:R-:W-:-:S05]  /*18210*/  IADD3.X R11, R4, UR7, RZ, P6, !PT ;  /* 0x00000007040b7c10 */ /* 0x000fca000b7fe4ff */
[----:B------:R0:W-:Y:S04]  /*18220*/  STL.64 [R1+0xb0], R10 ;  /* 0x0000b00a01007387 */ /* 0x0001e80000100a00 */
[----:B------:R1:W-:Y:S04]  /*18230*/  STL [R1+0x550], R18 ;  /* 0x0005501201007387 */ /* 0x0003e80000100800 */
[----:B------:R-:W4:Y:S04]  /*18240*/  LDL R4, [R1+0xcc0] ;  /* 0x000cc00001047983 */ /* 0x000f280000100800 */
[----:B0-----:R-:W4:Y:S04]  /*18250*/  LDL R11, [R1+0xcc4] ;  /* 0x000cc400010b7983 */ /* 0x001f280000100800 */
[----:B------:R0:W-:Y:S04]  /*18260*/  STL [R1+0x54c], R21 ;  /* 0x00054c1501007387 */ /* 0x0001e80000100800 */
[----:B------:R-:W4:Y:S04]  /*18270*/  LDL R10, [R1+0xccc] ;  /* 0x000ccc00010a7983 */ /* 0x000f280000100800 */
[----:B------:R0:W-:Y:S04]  /*18280*/  STL [R1+0x548], R20 ;  /* 0x0005481401007387 */ /* 0x0001e80000100800 */
[----:B-1----:R-:W4:Y:S01]  /*18290*/  LDG.E.U8 R18, desc[UR44][R216.64] ;  /* 0x0000002cd8127981 */ /* 0x002f22000c1e1100 */
[----:B---3--:R-:W-:-:S03]  /*182a0*/  IADD3 R14, P6, R5, UR5, RZ ;  /* 0x00000005050e7c10 */ /* 0x008fc6000ffde0ff */
[----:B0-----:R-:W3:Y:S04]  /*182b0*/  LDG.E.U8 R21, desc[UR44][R220.64] ;  /* 0x0000002cdc157981 */ /* 0x001ee8000c1e1100 */
[----:B------:R-:W3:Y:S04]  /*182c0*/  LDG.E.U8 R20, desc[UR44][R222.64] ;  /* 0x0000002cde147981 */ /* 0x000ee8000c1e1100 */
[----:B------:R-:W3:Y:S04]  /*182d0*/  LDG.E.U8 R216, desc[UR44][R228.64] ;  /* 0x0000002ce4d87981 */ /* 0x000ee8000c1e1100 */
[----:B------:R-:W3:Y:S04]  /*182e0*/  LDG.E.U8 R221, desc[UR44][R236.64] ;  /* 0x0000002cecdd7981 */ /* 0x000ee8000c1e1100 */
[----:B------:R-:W3:Y:S01]  /*182f0*/  LDG.E.U8 R220, desc[UR44][R238.64] ;  /* 0x0000002ceedc7981 */ /* 0x000ee2000c1e1100 */
[----:B--2---:R-:W-:-:S05]  /*18300*/  IADD3.X R15, R0, UR7, RZ, P6, !PT ;  /* 0x00000007000f7c10 */ /* 0x004fca000b7fe4ff */
[----:B------:R0:W-:Y:S04]  /*18310*/  STL.64 [R1+0x88], R14 ;  /* 0x0000880e01007387 */ /* 0x0001e80000100a00 */
[----:B------:R-:W2:Y:S04]  /*18320*/  LDL R5, [R1+0xcd4] ;  /* 0x000cd40001057983 */ /* 0x000ea80000100800 */
[----:B------:R-:W3:Y:S04]  /*18330*/  LDL R0, [R1+0xcd0] ;  /* 0x000cd00001007983 */ /* 0x000ee80000100800 */
[----:B0-----:R-:W2:Y:S04]  /*18340*/  LDL R14, [R1+0xcc8] ;  /* 0x000cc800010e7983 */ /* 0x001ea80000100800 */
[----:B------:R0:W-:Y:S04]  /*18350*/  STL [R1+0x4d8], R17 ;  /* 0x0004d81101007387 */ /* 0x0001e80000100800 */
[----:B------:R1:W-:Y:S04]  /*18360*/  STL [R1+0x544], R16 ;  /* 0x0005441001007387 */ /* 0x0003e80000100800 */
[----:B0-----:R-:W3:Y:S04]  /*18370*/  LDG.E.U8 R17, desc[UR44][R224.64] ;  /* 0x0000002ce0117981 */ /* 0x001ee8000c1e1100 */
[----:B-1----:R-:W3:Y:S01]  /*18380*/  LDG.E.U8 R16, desc[UR44][R226.64] ;  /* 0x0000002ce2107981 */ /* 0x002ee2000c1e1100 */
[----:B----4-:R-:W-:-:S03]  /*18390*/  IADD3 R6, P6, R6, UR5, RZ ;  /* 0x0000000506067c10 */ /* 0x010fc6000ffde0ff */
[----:B------:R-:W4:Y:S01]  /*183a0*/  LDG.E.U8 R225, desc[UR44][R248.64] ;  /* 0x0000002cf8e17981 */ /* 0x000f22000c1e1100 */
[----:B------:R-:W-:-:S03]  /*183b0*/  IADD3.X R7, R12, UR7, RZ, P6, !PT ;  /* 0x000000070c077c10 */ /* 0x000fc6000b7fe4ff */
[----:B------:R-:W4:Y:S04]  /*183c0*/  LDG.E.U8 R226, desc[UR44][R230.64] ;  /* 0x0000002ce6e27981 */ /* 0x000f28000c1e1100 */
[----:B------:R-:W-:Y:S04]  /*183d0*/  STL.64 [R1+0x10d0], R6 ;  /* 0x0010d00601007387 */ /* 0x000fe80000100a00 */
[----:B------:R-:W-:Y:S04]  /*183e0*/  STL [R1+0x540], R240 ;  /* 0x000540f001007387 */ /* 0x000fe80000100800 */
[----:B------:R0:W-:Y:S04]  /*183f0*/  STL [R1+0x53c], R13 ;  /* 0x00053c0d01007387 */ /* 0x0001e80000100800 */
[----:B------:R-:W4:Y:S04]  /*18400*/  LDL R12, [R1+0xcd8] ;  /* 0x000cd800010c7983 */ /* 0x000f280000100800 */
[----:B------:R-:W4:Y:S04]  /*18410*/  LDG.E.U8 R224, desc[UR44][R246.64] ;  /* 0x0000002cf6e07981 */ /* 0x000f28000c1e1100 */
[----:B0-----:R-:W4:Y:S01]  /*18420*/  LDL R13, [R1+0xcdc] ;  /* 0x000cdc00010d7983 */ /* 0x001f220000100800 */
[----:B------:R-:W-:-:S04]  /*18430*/  IADD3 R6, P6, R11, UR5, RZ ;  /* 0x000000050b067c10 */ /* 0x000fc8000ffde0ff */
[----:B------:R-:W-:Y:S02]  /*18440*/  IADD3.X R7, R4, UR7, RZ, P6, !PT ;  /* 0x0000000704077c10 */ /* 0x000fe4000b7fe4ff */
[----:B------:R-:W-:-:S03]  /*18450*/  IADD3 R10, P6, R10, UR5, RZ ;  /* 0x000000050a0a7c10 */ /* 0x000fc6000ffde0ff */
[----:B------:R0:W-:Y:S04]  /*18460*/  STL.64 [R1+0x48], R6 ;  /* 0x0000480601007387 */ /* 0x0001e80000100a00 */
[----:B------:R-:W4:Y:S04]  /*18470*/  LDL R4, [R1+0xce0] ;  /* 0x000ce00001047983 */ /* 0x000f280000100800 */
[----:B0-----:R-:W4:Y:S04]  /*18480*/  LDL R6, [R1+0xce4] ;  /* 0x000ce40001067983 */ /* 0x001f280000100800 */
[----:B------:R-:W-:Y:S04]  /*18490*/  STL [R1+0x538], R23 ;  /* 0x0005381701007387 */ /* 0x000fe80000100800 */
[----:B------:R0:W-:Y:S04]  /*184a0*/  STL [R1+0x534], R19 ;  /* 0x0005341301007387 */ /* 0x0001e80000100800 */
[----:B------:R-:W4:Y:S04]  /*184b0*/  LDL.LU.64 R244, [R1] ;  /* 0x0000000001f47983 */ /* 0x000f280000300a00 */
[----:B0-----:R-:W4:Y:S01]  /*184c0*/  LDG.E.U8 R19, desc[UR44][R232.64] ;  /* 0x0000002ce8137981 */ /* 0x001f22000c1e1100 */
[----:B--2---:R-:W-:-:S05]  /*184d0*/  IADD3.X R11, R14, UR7, RZ, P6, !PT ;  /* 0x000000070e0b7c10 */ /* 0x004fca000b7fe4ff */
[----:B------:R0:W-:Y:S01]  /*184e0*/  STL.64 [R1+0x10e0], R10 ;  /* 0x0010e00a01007387 */ /* 0x0001e20000100a00 */
[----:B------:R-:W-:-:S03]  /*184f0*/  IADD3 R240, P6, R5, UR5, RZ ;  /* 0x0000000505f07c10 */ /* 0x000fc6000ffde0ff */
[----:B0-----:R-:W2:Y:S04]  /*18500*/  LDL R10, [R1+0xcec] ;  /* 0x000cec00010a7983 */ /* 0x001ea80000100800 */
[----:B------:R0:W-:Y:S04]  /*18510*/  STL [R1+0x530], R18 ;  /* 0x0005301201007387 */ /* 0x0001e80000100800 */
[----:B------:R1:W-:Y:S04]  /*18520*/  STL [R1+0x52c], R22 ;  /* 0x00052c1601007387 */ /* 0x0003e80000100800 */
[----:B------:R-:W2:Y:S04]  /*18530*/  LDL R7, [R1+0xce8] ;  /* 0x000ce80001077983 */ /* 0x000ea80000100800 */
[----:B0-----:R-:W2:Y:S01]  /*18540*/  LDG.E.U8 R18, desc[UR44][R234.64] ;  /* 0x0000002cea127981 */ /* 0x001ea2000c1e1100 */
[----:B---3--:R-:W-:-:S03]  /*18550*/  IADD3.X R241, R0, UR7, RZ, P6, !PT ;  /* 0x0000000700f17c10 */ /* 0x008fc6000b7fe4ff */
[----:B------:R-:W3:Y:S04]  /*18560*/  LDL.LU.64 R218, [R1+0x10] ;  /* 0x0000100001da7983 */ /* 0x000ee80000300a00 */
[----:B------:R-:W3:Y:S04]  /*18570*/  LDL.LU.64 R14, [R1+0x8] ;  /* 0x00000800010e7983 */ /* 0x000ee80000300a00 */
[----:B------:R-:W-:Y:S04]  /*18580*/  STL.64 [R1+0x10e8], R240 ;  /* 0x0010e8f001007387 */ /* 0x000fe80000100a00 */
[----:B------:R-:W-:Y:S04]  /*18590*/  STL [R1+0x4d4], R21 ;  /* 0x0004d41501007387 */ /* 0x000fe80000100800 */
[----:B------:R-:W3:Y:S04]  /*185a0*/  LDL R5, [R1+0xcf4] ;  /* 0x000cf40001057983 */ /* 0x000ee80000100800 */
[----:B------:R0:W-:Y:S04]  /*185b0*/  STL [R1+0x528], R20 ;  /* 0x0005281401007387 */ /* 0x0001e80000100800 */
[----:B------:R-:W3:Y:S01]  /*185c0*/  LDL R0, [R1+0xcf0] ;  /* 0x000cf00001007983 */ /* 0x000ee20000100800 */
[----:B----4-:R-:W-:-:S03]  /*185d0*/  IADD3 R242, P6, R13, UR5, RZ ;  /* 0x000000050df27c10 */ /* 0x010fc6000ffde0ff */
[----:B-1----:R-:W4:Y:S01]  /*185e0*/  LDL.LU.64 R22, [R1+0x20] ;  /* 0x0000200001167983 */ /* 0x002f220000300a00 */
[----:B------:R-:W-:-:S03]  /*185f0*/  IADD3.X R243, R12, UR7, RZ, P6, !PT ;  /* 0x000000070cf37c10 */ /* 0x000fc6000b7fe4ff */
[----:B0-----:R-:W4:Y:S04]  /*18600*/  LDL.LU.64 R20, [R1+0x18] ;  /* 0x0000180001147983 */ /* 0x001f280000300a00 */
[----:B------:R-:W-:Y:S04]  /*18610*/  STL [R1+0x524], R17 ;  /* 0x0005241101007387 */ /* 0x000fe80000100800 */
[----:B------:R0:W-:Y:S04]  /*18620*/  STL [R1+0x520], R16 ;  /* 0x0005201001007387 */ /* 0x0001e80000100800 */
[----:B------:R-:W-:Y:S04]  /*18630*/  STL.64 [R1+0x10f0], R242 ;  /* 0x0010f0f201007387 */ /* 0x000fe80000100a00 */
[----:B------:R-:W4:Y:S04]  /*18640*/  LDL.LU.64 R222, [R1+0x30] ;  /* 0x0000300001de7983 */ /* 0x000f280000300a00 */
[----:B0-----:R-:W4:Y:S04]  /*18650*/  LDL.LU.64 R16, [R1+0x28] ;  /* 0x0000280001107983 */ /* 0x001f280000300a00 */
[----:B------:R0:W-:Y:S04]  /*18660*/  STL [R1+0x51c], R216 ;  /* 0x00051cd801007387 */ /* 0x0001e80000100800 */
[----:B------:R-:W4:Y:S04]  /*18670*/  LDL.LU.64 R228, [R1+0x40] ;  /* 0x0000400001e47983 */ /* 0x000f280000300a00 */
[----:B------:R-:W4:Y:S04]  /*18680*/  LDG.E.U8 R11, desc[UR44][R250.64] ;  /* 0x0000002cfa0b7981 */ /* 0x000f28000c1e1100 */
[----:B0-----:R-:W4:Y:S04]  /*18690*/  LDL.LU.64 R216, [R1+0x38] ;  /* 0x0000380001d87983 */ /* 0x001f280000300a00 */
[----:B------:R0:W-:Y:S01]  /*186a0*/  STL [R1+0x510], R226 ;  /* 0x000510e201007387 */ /* 0x0001e20000100800 */
[----:B------:R-:W-:-:S04]  /*186b0*/  IADD3 R12, P6, R6, UR5, RZ ;  /* 0x00000005060c7c10 */ /* 0x000fc8000ffde0ff */
[----:B------:R-:W-:-:S05]  /*186c0*/  IADD3.X R13, R4, UR7, RZ, P6, !PT ;  /* 0x00000007040d7c10 */ /* 0x000fca000b7fe4ff */
[----:B------:R-:W-:Y:S04]  /*186d0*/  STL.64 [R1+0x10f8], R12 ;  /* 0x0010f80c01007387 */ /* 0x000fe80000100a00 */
[----:B------:R2:W4:Y:S04]  /*186e0*/  LDG.E.U8 R230, desc[UR44][R244.64] ;  /* 0x0000002cf4e67981 */ /* 0x000528000c1e1100 */
[----:B------:R-:W4:Y:S04]  /*186f0*/  LDL R6, [R1+0xcfc] ;  /* 0x000cfc0001067983 */ /* 0x000f280000100800 */
[----:B------:R-:W4:Y:S04]  /*18700*/  LDL R4, [R1+0xcf8] ;  /* 0x000cf80001047983 */ /* 0x000f280000100800 */
[----:B------:R-:W-:Y:S01]  /*18710*/  STL [R1+0x50c], R19 ;  /* 0x00050c1301007387 */ /* 0x000fe20000100800 */
[----:B--2---:R-:W-:-:S04]  /*18720*/  IADD3 R244, P6, R10, UR5, RZ ;  /* 0x000000050af47c10 */ /* 0x004fc8000ffde0ff */
[----:B------:R-:W-:Y:S01]  /*18730*/  IADD3.X R245, R7, UR7, RZ, P6, !PT ;  /* 0x0000000707f57c10 */ /* 0x000fe2000b7fe4ff */
[----:B------:R1:W-:Y:S04]  /*18740*/  STL [R1+0x508], R18 ;  /* 0x0005081201007387 */ /* 0x0003e80000100800 */
[----:B0-----:R-:W2:Y:S04]  /*18750*/  LDL.LU.64 R226, [R1+0x58] ;  /* 0x0000580001e27983 */ /* 0x001ea80000300a00 */
[----:B---3--:R-:W3:Y:S04]  /*18760*/  LDG.E.U8 R237, desc[UR44][R218.64] ;  /* 0x0000002cdaed7981 */ /* 0x008ee8000c1e1100 */
[----:B-1----:R-:W3:Y:S04]  /*18770*/  LDL.LU.64 R18, [R1+0x50] ;  /* 0x0000500001127983 */ /* 0x002ee80000300a00 */
[----:B------:R-:W-:Y:S04]  /*18780*/  STL.64 [R1+0x1100], R244 ;  /* 0x001100f401007387 */ /* 0x000fe80000100a00 */
[----:B------:R-:W3:Y:S04]  /*18790*/  LDL R10, [R1+0xd04] ;  /* 0x000d0400010a7983 */ /* 0x000ee80000100800 */
[----:B------:R-:W3:Y:S04]  /*187a0*/  LDL R7, [R1+0xd00] ;  /* 0x000d000001077983 */ /* 0x000ee80000100800 */
[----:B------:R-:W-:Y:S04]  /*187b0*/  STL [R1+0x4b8], R221 ;  /* 0x0004b8dd01007387 */ /* 0x000fe80000100800 */
[----:B------:R-:W3:Y:S04]  /*187c0*/  LDL.LU.64 R218, [R1+0x68] ;  /* 0x0000680001da7983 */ /* 0x000ee80000300a00 */
[----:B------:R0:W3:Y:S04]  /*187d0*/  LDG.E.U8 R12, desc[UR44][R14.64] ;  /* 0x0000002c0e0c7981 */ /* 0x0000e8000c1e1100 */
[----:B------:R1:W-:Y:S04]  /*187e0*/  STL [R1+0x504], R220 ;  /* 0x000504dc01007387 */ /* 0x0003e80000100800 */
[----:B----4-:R-:W4:Y:S01]  /*187f0*/  LDG.E.U8 R236, desc[UR44][R22.64] ;  /* 0x0000002c16ec7981 */ /* 0x010f22000c1e1100 */
[----:B0-----:R-:W-:-:S03]  /*18800*/  IADD3 R14, P6, R5, UR5, RZ ;  /* 0x00000005050e7c10 */ /* 0x001fc6000ffde0ff */
[----:B------:R-:W4:Y:S04]  /*18810*/  LDG.E.U8 R233, desc[UR44][R20.64] ;  /* 0x0000002c14e97981 */ /* 0x000f28000c1e1100 */
[----:B-1----:R-:W4:Y:S01]  /*18820*/  LDL.LU.64 R220, [R1+0x60] ;  /* 0x0000600001dc7983 */ /* 0x002f220000300a00 */
[----:B------:R-:W-:-:S03]  /*18830*/  IADD3.X R15, R0, UR7, RZ, P6, !PT ;  /* 0x00000007000f7c10 */ /* 0x000fc6000b7fe4ff */
[----:B------:R-:W4:Y:S04]  /*18840*/  LDL R5, [R1+0xd0c] ;  /* 0x000d0c0001057983 */ /* 0x000f280000100800 */
[----:B------:R-:W4:Y:S04]  /*18850*/  LDL R0, [R1+0xd08] ;  /* 0x000d080001007983 */ /* 0x000f280000100800 */
[----:B------:R-:W-:Y:S04]  /*18860*/  STL [R1+0x500], R225 ;  /* 0x000500e101007387 */ /* 0x000fe80000100800 */
[----:B------:R-:W4:Y:S04]  /*18870*/  LDL.LU.64 R22, [R1+0x80] ;  /* 0x0000800001167983 */ /* 0x000f280000300a00 */
[----:B------:R-:W4:Y:S04]  /*18880*/  LDL.LU.64 R20, [R1+0x78] ;  /* 0x0000780001147983 */ /* 0x000f280000300a00 */
[----:B------:R0:W-:Y:S04]  /*18890*/  STL [R1+0x4fc], R224 ;  /* 0x0004fce001007387 */ /* 0x0001e80000100800 */
[----:B------:R-:W4:Y:S04]  /*188a0*/  LDG.E.U8 R232, desc[UR44][R222.64] ;  /* 0x0000002cdee87981 */ /* 0x000f28000c1e1100 */
[----:B------:R3:W4:Y:S04]  /*188b0*/  LDG.E.U8 R13, desc[UR44][R16.64] ;  /* 0x0000002c100d7981 */ /* 0x000728000c1e1100 */
[----:B------:R-:W4:Y:S04]  /*188c0*/  LDG.E.U8 R234, desc[UR44][R216.64] ;  /* 0x0000002cd8ea7981 */ /* 0x000f28000c1e1100 */
[----:B------:R-:W4:Y:S01]  /*188d0*/  LDG.E.U8 R235, desc[UR44][R228.64] ;  /* 0x0000002ce4eb7981 */ /* 0x000f22000c1e1100 */
[----:B------:R-:W-:-:S03]  /*188e0*/  IADD3 R246, P6, R6, UR5, RZ ;  /* 0x0000000506f67c10 */ /* 0x000fc6000ffde0ff */
[----:B------:R-:W4:Y:S01]  /*188f0*/  LDL R6, [R1+0xd14] ;  /* 0x000d140001067983 */ /* 0x000f220000100800 */
[----:B------:R-:W-:-:S03]  /*18900*/  IADD3.X R247, R4, UR7, RZ, P6, !PT ;  /* 0x0000000704f77c10 */ /* 0x000fc6000b7fe4ff */
[----:B------:R-:W4:Y:S04]  /*18910*/  LDL R4, [R1+0xd10] ;  /* 0x000d100001047983 */ /* 0x000f280000100800 */
[----:B0-----:R-:W4:Y:S04]  /*18920*/  LDL.LU.64 R224, [R1+0x98] ;  /* 0x0000980001e07983 */ /* 0x001f280000300a00 */
[----:B------:R-:W-:Y:S04]  /*18930*/  STL [R1+0x4f0], R230 ;  /* 0x0004f0e601007387 */ /* 0x000fe80000100800 */
[----:B------:R-:W4:Y:S04]  /*18940*/  LDL.LU.64 R222, [R1+0x90] ;  /* 0x0000900001de7983 */ /* 0x000f280000300a00 */
[----:B------:R0:W-:Y:S04]  /*18950*/  STL [R1+0x4ec], R11 ;  /* 0x0004ec0b01007387 */ /* 0x0001e80000100800 */
[----:B0-----:R-:W4:Y:S04]  /*18960*/  LDL R11, [R1+0xd18] ;  /* 0x000d1800010b7983 */ /* 0x001f280000100800 */
[----:B--2---:R-:W2:Y:S01]  /*18970*/  LDG.E.U8 R238, desc[UR44][R226.64] ;  /* 0x0000002ce2ee7981 */ /* 0x004ea2000c1e1100 */
[----:B---3--:R-:W-:-:S03]  /*18980*/  IADD3 R16, P6, R10, UR5, RZ ;  /* 0x000000050a107c10 */ /* 0x008fc6000ffde0ff */
[----:B------:R-:W3:Y:S01]  /*18990*/  LDL R10, [R1+0xd1c] ;  /* 0x000d1c00010a7983 */ /* 0x000ee20000100800 */
[----:B------:R-:W-:-:S03]  /*189a0*/  IADD3.X R17, R7, UR7, RZ, P6, !PT ;  /* 0x0000000707117c10 */ /* 0x000fc6000b7fe4ff */
[----:B------:R-:W2:Y:S04]  /*189b0*/  LDL.LU.64 R230, [R1+0xa8] ;  /* 0x0000a80001e67983 */ /* 0x000ea80000300a00 */
[----:B------:R-:W2:Y:S04]  /*189c0*/  LDL.LU.64 R216, [R1+0xa0] ;  /* 0x0000a00001d87983 */ /* 0x000ea80000300a00 */
[----:B------:R-:W-:Y:S04]  /*189d0*/  STL [R1+0x4e8], R237 ;  /* 0x0004e8ed01007387 */ /* 0x000fe80000100800 */
[----:B------:R0:W-:Y:S04]  /*189e0*/  STL [R1+0x4e4], R12 ;  /* 0x0004e40c01007387 */ /* 0x0001e80000100800 */
[----:B------:R-:W2:Y:S04]  /*189f0*/  LDG.E.U8 R240, desc[UR44][R218.64] ;  /* 0x0000002cdaf07981 */ /* 0x000ea8000c1e1100 */
[----:B0-----:R0:W2:Y:S04]  /*18a00*/  LDG.E.U8 R12, desc[UR44][R18.64] ;  /* 0x0000002c120c7981 */ /* 0x0010a8000c1e1100 */
[----:B----4-:R-:W4:Y:S01]  /*18a10*/  LDG.E.U8 R237, desc[UR44][R220.64] ;  /* 0x0000002cdced7981 */ /* 0x010f22000c1e1100 */
[----:B------:R-:W-:-:S03]  /*18a20*/  IADD3 R248, P6, R5, UR5, RZ ;  /* 0x0000000505f87c10 */ /* 0x000fc6000ffde0ff */
[----:B------:R-:W2:Y:S01]  /*18a30*/  LDL R5, [R1+0xd24] ;  /* 0x000d240001057983 */ /* 0x000ea20000100800 */
[----:B------:R-:W-:-:S03]  /*18a40*/  IADD3.X R249, R0, UR7, RZ, P6, !PT ;  /* 0x0000000700f97c10 */ /* 0x000fc6000b7fe4ff */
[----:B------:R-:W4:Y:S04]  /*18a50*/  LDL R0, [R1+0xd20] ;  /* 0x000d200001007983 */ /* 0x000f280000100800 */
[----:B------:R-:W4:Y:S01]  /*18a60*/  LDG.E.U8 R241, desc[UR44][R22.64] ;  /* 0x0000002c16f17981 */ /* 0x000f22000c1e1100 */
[----:B0-----:R-:W-:-:S03]  /*18a70*/  IADD3 R18, P6, R6, UR5, RZ ;  /* 0x0000000506127c10 */ /* 0x001fc6000ffde0ff */
[----:B------:R-:W4:Y:S04]  /*18a80*/  LDL.LU.64 R6, [R1+0xc0] ;  /* 0x0000c00001067983 */ /* 0x000f280000300a00 */
[----:B------:R0:W-:Y:S01]  /*18a90*/  STL [R1+0x4b0], R236 ;  /* 0x0004b0ec01007387 */ /* 0x0001e20000100800 */
[----:B------:R-:W-:-:S03]  /*18aa0*/  IADD3.X R19, R4, UR7, RZ, P6, !PT ;  /* 0x0000000704137c10 */ /* 0x000fc6000b7fe4ff */
[----:B------:R-:W-:Y:S04]  /*18ab0*/  STL [R1+0x4e0], R233 ;  /* 0x0004e0e901007387 */ /* 0x000fe80000100800 */
[----:B------:R-:W4:Y:S04]  /*18ac0*/  LDL.LU.64 R228, [R1+0xb8] ;  /* 0x0000b80001e47983 */ /* 0x000f280000300a00 */
[----:B------:R-:W4:Y:S04]  /*18ad0*/  LDL.LU.64 R218, [R1+0xd8] ;  /* 0x0000d80001da7983 */ /* 0x000f280000300a00 */
[----:B------:R-:W4:Y:S04]  /*18ae0*/  LDL R4, [R1+0xd2c] ;  /* 0x000d2c0001047983 */ /* 0x000f280000100800 */
[----:B------:R-:W4:Y:S04]  /*18af0*/  LDL.LU.64 R220, [R1+0xd0] ;  /* 0x0000d00001dc7983 */ /* 0x000f280000300a00 */
[----:B0-----:R2:W4:Y:S01]  /*18b00*/  LDG.E.U8 R236, desc[UR44][R20.64] ;  /* 0x0000002c14ec7981 */ /* 0x001522000c1e1100 */
[----:B---3--:R-:W-:-:S03]  /*18b10*/  IADD3 R250, P6, R10, UR5, RZ ;  /* 0x000000050afa7c10 */ /* 0x008fc6000ffde0ff */
[----:B------:R-:W3:Y:S04]  /*18b20*/  LDL R10, [R1+0xd28] ;  /* 0x000d2800010a7983 */ /* 0x000ee80000100800 */
[----:B------:R0:W-:Y:S04]  /*18b30*/  STL [R1+0x4dc], R232 ;  /* 0x0004dce801007387 */ /* 0x0001e80000100800 */
[----:B------:R1:W-:Y:S04]  /*18b40*/  STL [R1+0x4d0], R13 ;  /* 0x0004d00d01007387 */ /* 0x0003e80000100800 */
[----:B------:R-:W3:Y:S04]  /*18b50*/  LDL R22, [R1+0xd34] ;  /* 0x000d340001167983 */ /* 0x000ee80000100800 */
[----:B0-----:R-:W3:Y:S04]  /*18b60*/  LDL.LU.64 R232, [R1+0xe8] ;  /* 0x0000e80001e87983 */ /* 0x001ee80000300a00 */
[----:B------:R-:W3:Y:S04]  /*18b70*/  LDL.LU.64 R226, [R1+0xe0] ;  /* 0x0000e00001e27983 */ /* 0x000ee80000300a00 */
[----:B-1----:R-:W3:Y:S01]  /*18b80*/  LDL R13, [R1+0xd30] ;  /* 0x000d3000010d7983 */ /* 0x002ee20000100800 */
[----:B------:R-:W-:-:S03]  /*18b90*/  IADD3.X R251, R11, UR7, RZ, P6, !PT ;  /* 0x000000070bfb7c10 */ /* 0x000fc6000b7fe4ff */
[----:B------:R0:W-:Y:S04]  /*18ba0*/  STL [R1+0x4cc], R235 ;  /* 0x0004cceb01007387 */ /* 0x0001e80000100800 */
[----:B------:R1:W-:Y:S01]  /*18bb0*/  STL [R1+0x4c8], R234 ;  /* 0x0004c8ea01007387 */ /* 0x0003e20000100800 */
[----:B--2---:R-:W-:-:S03]  /*18bc0*/  IADD3 R20, P6, R5, UR5, RZ ;  /* 0x0000000505147c10 */ /* 0x004fc6000ffde0ff */
[----:B------:R-:W2:Y:S01]  /*18bd0*/  LDL R11, [R1+0xd3c] ;  /* 0x000d3c00010b7983 */ /* 0x000ea20000100800 */
[----:B----4-:R-:W-:-:S03]  /*18be0*/  IADD3.X R21, R0, UR7, RZ, P6, !PT ;  /* 0x0000000700157c10 */ /* 0x010fc6000b7fe4ff */
[----:B------:R-:W4:Y:S04]  /*18bf0*/  LDL R0, [R1+0xd38] ;  /* 0x000d380001007983 */ /* 0x000f280000100800 */
[----:B0-----:R-:W4:Y:S04]  /*18c00*/  LDG.E.U8 R235, desc[UR44][R224.64] ;  /* 0x0000002ce0eb7981 */ /* 0x001f28000c1e1100 */
[----:B-1----:R-:W4:Y:S04]  /*18c10*/  LDG.E.U8 R234, desc[UR44][R222.64] ;  /* 0x0000002cdeea7981 */ /* 0x002f28000c1e1100 */
[----:B------:R-:W4:Y:S04]  /*18c20*/  LDG.E.U8 R239, desc[UR44][R230.64] ;  /* 0x0000002ce6ef7981 */ /* 0x000f28000c1e1100 */
[----:B------:R-:W4:Y:S04]  /*18c30*/  LDL.LU.64 R224, [R1+0x100] ;  /* 0x0001000001e07983 */ /* 0x000f280000300a00 */
[----:B------:R-:W4:Y:S04]  /*18c40*/  LDL.LU.64 R222, [R1+0xf8] ;  /* 0x0000f80001de7983 */ /* 0x000f280000300a00 */
[----:B------:R0:W-:Y:S04]  /*18c50*/  STL [R1+0x4c4], R238 ;  /* 0x0004c4ee01007387 */ /* 0x0001e80000100800 */
[----:B------:R1:W-:Y:S04]  /*18c60*/  STL [R1+0x4c0], R12 ;  /* 0x0004c00c01007387 */ /* 0x0003e80000100800 */
[----:B0-----:R-:W4:Y:S04]  /*18c70*/  LDG.E.U8 R238, desc[UR44][R216.64] ;  /* 0x0000002cd8ee7981 */ /* 0x001f28000c1e1100 */
[----:B-1----:R-:W4:Y:S01]  /*18c80*/  LDL R12, [R1+0xd44] ;  /* 0x000d4400010c7983 */ /* 0x002f220000100800 */
[----:B------:R-:W-:-:S04]  /*18c90*/  IADD3 R4, P6, R4, UR5, RZ ;  /* 0x0000000504047c10 */ /* 0x000fc8000ffde0ff */
[----:B---3--:R-:W-:Y:S02]  /*18ca0*/  IADD3.X R5, R10, UR7, RZ, P6, !PT ;  /* 0x000000070a057c10 */ /* 0x008fe4000b7fe4ff */
[----:B------:R-:W3:Y:S04]  /*18cb0*/  LDL R10, [R1+0xd40] ;  /* 0x000d4000010a7983 */ /* 0x000ee80000100800 */
[----:B------:R-:W3:Y:S01]  /*18cc0*/  LDL.LU.64 R230, [R1+0x118] ;  /* 0x0001180001e67983 */ /* 0x000ee20000300a00 */
[----:B------:R-:W-:-:S03]  /*18cd0*/  IADD3 R22, P6, R22, UR5, RZ ;  /* 0x0000000516167c10 */ /* 0x000fc6000ffde0ff */
[----:B------:R0:W-:Y:S04]  /*18ce0*/  STL [R1+0x490], R240 ;  /* 0x000490f001007387 */ /* 0x0001e80000100800 */
[----:B------:R-:W3:Y:S04]  /*18cf0*/  LDL.LU.64 R216, [R1+0x110] ;  /* 0x0001100001d87983 */ /* 0x000ee80000300a00 */
[----:B------:R1:W-:Y:S01]  /*18d00*/  STL [R1+0x4bc], R237 ;  /* 0x0004bced01007387 */ /* 0x0003e20000100800 */
[----:B------:R-:W-:-:S03]  /*18d10*/  IADD3.X R23, R13, UR7, RZ, P6, !PT ;  /* 0x000000070d177c10 */ /* 0x000fc6000b7fe4ff */
[----:B0-----:R-:W3:Y:S04]  /*18d20*/  LDG.E.U8 R240, desc[UR44][R228.64] ;  /* 0x0000002ce4f07981 */ /* 0x001ee8000c1e1100 */
[----:B------:R-:W3:Y:S04]  /*18d30*/  LDG.E.U8 R13, desc[UR44][R6.64] ;  /* 0x0000002c060d7981 */ /* 0x000ee8000c1e1100 */
[----:B-1----:R-:W3:Y:S04]  /*18d40*/  LDG.E.U8 R237, desc[UR44][R218.64] ;  /* 0x0000002cdaed7981 */ /* 0x002ee8000c1e1100 */
[----:B------:R-:W3:Y:S01]  /*18d50*/  LDL R7, [R1+0xd4c] ;  /* 0x000d4c0001077983 */ /* 0x000ee20000100800 */
[----:B--2---:R-:W-:-:S03]  /*18d60*/  IADD3 R152, P6, R11, UR5, RZ ;  /* 0x000000050b987c10 */ /* 0x004fc6000ffde0ff */
[----:B------:R-:W2:Y:S04]  /*18d70*/  LDL R6, [R1+0xd48] ;  /* 0x000d480001067983 */ /* 0x000ea80000100800 */
[----:B------:R-:W-:Y:S04]  /*18d80*/  STL [R1+0x4b4], R241 ;  /* 0x0004b4f101007387 */ /* 0x000fe80000100800 */
[----:B------:R-:W2:Y:S04]  /*18d90*/  LDL.LU.64 R218, [R1+0x120] ;  /* 0x0001200001da7983 */ /* 0x000ea80000300a00 */
[----:B------:R0:W-:Y:S01]  /*18da0*/  STL [R1+0x4ac], R236 ;  /* 0x0004acec01007387 */ /* 0x0001e20000100800 */
[----:B----4-:R-:W-:-:S03]  /*18db0*/  IADD3.X R153, R0, UR7, RZ, P6, !PT ;  /* 0x0000000700997c10 */ /* 0x010fc6000b7fe4ff */
[----:B------:R-:W4:Y:S04]  /*18dc0*/  LDL R11, [R1+0xd54] ;  /* 0x000d5400010b7983 */ /* 0x000f280000100800 */
[----:B------:R-:W4:Y:S04]  /*18dd0*/  LDL R0, [R1+0xd50] ;  /* 0x000d500001007983 */ /* 0x000f280000100800 */
[----:B0-----:R-:W4:Y:S04]  /*18de0*/  LDG.E.U8 R236, desc[UR44][R220.64] ;  /* 0x0000002cdcec7981 */ /* 0x001f28000c1e1100 */
[----:B------:R-:W4:Y:S04]  /*18df0*/  LDL.LU.64 R228, [R1+0x140] ;  /* 0x0001400001e47983 */ /* 0x000f280000300a00 */
[----:B------:R-:W4:Y:S01]  /*18e00*/  LDL.LU.64 R220, [R1+0x138] ;  /* 0x0001380001dc7983 */ /* 0x000f220000300a00 */
[----:B------:R-:W-:-:S03]  /*18e10*/  IADD3 R154, P6, R12, UR5, RZ ;  /* 0x000000050c9a7c10 */ /* 0x000fc6000ffde0ff */
[----:B------:R0:W-:Y:S04]  /*18e20*/  STL [R1+0x4a8], R235 ;  /* 0x0004a8eb01007387 */ /* 0x0001e80000100800 */
[----:B------:R1:W-:Y:S04]  /*18e30*/  STL [R1+0x4a4], R234 ;  /* 0x0004a4ea01007387 */ /* 0x0003e80000100800 */
[----:B0-----:R-:W4:Y:S04]  /*18e40*/  LDG.E.U8 R235, desc[UR44][R232.64] ;  /* 0x0000002ce8eb7981 */ /* 0x001f28000c1e1100 */
[----:B-1----:R-:W4:Y:S01]  /*18e50*/  LDG.E.U8 R234, desc[UR44][R226.64] ;  /* 0x0000002ce2ea7981 */ /* 0x002f22000c1e1100 */
[----:B---3--:R-:W-:-:S03]  /*18e60*/  IADD3.X R155, R10, UR7, RZ, P6, !PT ;  /* 0x000000070a9b7c10 */ /* 0x008fc6000b7fe4ff */
[----:B------:R-:W3:Y:S01]  /*18e70*/  LDL R10, [R1+0xd5c] ;  /* 0x000d5c00010a7983 */ /* 0x000ee20000100800 */
[----:B------:R-:W-:-:S03]  /*18e80*/  IADD3 R156, P6, R7, UR5, RZ ;  /* 0x00000005079c7c10 */ /* 0x000fc6000ffde0ff */
[----:B------:R-:W3:Y:S01]  /*18e90*/  LDL R7, [R1+0xd58] ;  /* 0x000d580001077983 */ /* 0x000ee20000100800 */
[----:B--2---:R-:W-:-:S03]  /*18ea0*/  IADD3.X R157, R6, UR7, RZ, P6, !PT ;  /* 0x00000007069d7c10 */ /* 0x004fc6000b7fe4ff */
[----:B------:R-:W2:Y:S04]  /*18eb0*/  LDL.LU.64 R232, [R1+0x158] ;  /* 0x0001580001e87983 */ /* 0x000ea80000300a00 */
[----:B------:R-:W2:Y:S01]  /*18ec0*/  LDL.LU.64 R226, [R1+0x150] ;  /* 0x0001500001e27983 */ /* 0x000ea20000300a00 */
[----:B----4-:R-:W-:-:S04]  /*18ed0*/  IADD3 R158, P6, R11, UR5, RZ ;  /* 0x000000050b9e7c10 */ /* 0x010fc8000ffde0ff */
[----:B------:R-:W-:Y:S02]  /*18ee0*/  IADD3.X R159, R0, UR7, RZ, P6, !PT ;  /* 0x00000007009f7c10 */ /* 0x000fe4000b7fe4ff */
[----:B------:R-:W4:Y:S04]  /*18ef0*/  LDG.E.U8 R0, desc[UR44][R230.64] ;  /* 0x0000002ce6007981 */ /* 0x000f28000c1e1100 */
[----:B------:R0:W-:Y:S04]  /*18f00*/  STL [R1+0x4a0], R239 ;  /* 0x0004a0ef01007387 */ /* 0x0001e80000100800 */
[----:B------:R1:W-:Y:S04]  /*18f10*/  STL [R1+0x49c], R238 ;  /* 0x00049cee01007387 */ /* 0x0003e80000100800 */
[----:B------:R-:W2:Y:S04]  /*18f20*/  LDL R6, [R1+0xd64] ;  /* 0x000d640001067983 */ /* 0x000ea80000100800 */
[----:B0-----:R-:W2:Y:S04]  /*18f30*/  LDG.E.U8 R239, desc[UR44][R224.64] ;  /* 0x0000002ce0ef7981 */ /* 0x001ea8000c1e1100 */
[----:B-1----:R-:W2:Y:S04]  /*18f40*/  LDG.E.U8 R238, desc[UR44][R222.64] ;  /* 0x0000002cdeee7981 */ /* 0x002ea8000c1e1100 */
[----:B------:R-:W2:Y:S04]  /*18f50*/  LDL.LU.64 R224, [R1+0x168] ;  /* 0x0001680001e07983 */ /* 0x000ea80000300a00 */
[----:B------:R-:W2:Y:S04]  /*18f60*/  LDL R12, [R1+0xd60] ;  /* 0x000d6000010c7983 */ /* 0x000ea80000100800 */
[----:B------:R-:W2:Y:S04]  /*18f70*/  LDL.LU.64 R222, [R1+0x160] ;  /* 0x0001600001de7983 */ /* 0x000ea80000300a00 */
[----:B------:R0:W-:Y:S04]  /*18f80*/  STL [R1+0x470], R13 ;  /* 0x0004700d01007387 */ /* 0x0001e80000100800 */
[----:B0-----:R-:W2:Y:S01]  /*18f90*/  LDG.E.U8 R13, desc[UR44][R216.64] ;  /* 0x0000002cd80d7981 */ /* 0x001ea2000c1e1100 */
[----:B---3--:R-:W-:-:S03]  /*18fa0*/  IADD3 R160, P6, R10, UR5, RZ ;  /* 0x000000050aa07c10 */ /* 0x008fc6000ffde0ff */
[----:B----4-:R-:W-:Y:S04]  /*18fb0*/  STL [R1+0x10b8], R0 ;  /* 0x0010b80001007387 */ /* 0x010fe80000100800 */
[----:B------:R-:W-:Y:S04]  /*18fc0*/  STL [R1+0x498], R240 ;  /* 0x000498f001007387 */ /* 0x000fe80000100800 */
[----:B------:R-:W3:Y:S04]  /*18fd0*/  LDL R11, [R1+0xd6c] ;  /* 0x000d6c00010b7983 */ /* 0x000ee80000100800 */
[----:B------:R-:W4:Y:S04]  /*18fe0*/  LDL R10, [R1+0xd68] ;  /* 0x000d6800010a7983 */ /* 0x000f280000100800 */
[----:B------:R0:W-:Y:S04]  /*18ff0*/  STL [R1+0x494], R237 ;  /* 0x000494ed01007387 */ /* 0x0001e80000100800 */
[----:B------:R-:W4:Y:S04]  /*19000*/  LDL.LU.64 R230, [R1+0x180] ;  /* 0x0001800001e67983 */ /* 0x000f280000300a00 */
[----:B------:R-:W4:Y:S04]  /*19010*/  LDL.LU.64 R216, [R1+0x178] ;  /* 0x0001780001d87983 */ /* 0x000f280000300a00 */
[----:B------:R1:W-:Y:S04]  /*19020*/  STL [R1+0x48c], R236 ;  /* 0x00048cec01007387 */ /* 0x0003e80000100800 */
[----:B0-----:R-:W4:Y:S01]  /*19030*/  LDG.E.U8 R237, desc[UR44][R2.64] ;  /* 0x0000002c02ed7981 */ /* 0x001f22000c1e1100 */
[----:B------:R-:W-:-:S03]  /*19040*/  IADD3.X R161, R7, UR7, RZ, P6, !PT ;  /* 0x0000000707a17c10 */ /* 0x000fc6000b7fe4ff */
[----:B--2---:R-:W2:Y:S04]  /*19050*/  LDG.E.U8 R240, desc[UR44][R232.64] ;  /* 0x0000002ce8f07981 */ /* 0x004ea8000c1e1100 */
[----:B-1----:R-:W2:Y:S04]  /*19060*/  LDG.E.U8 R236, desc[UR44][R218.64] ;  /* 0x0000002cdaec7981 */ /* 0x002ea8000c1e1100 */
[----:B------:R-:W2:Y:S04]  /*19070*/  LDL R3, [R1+0xd74] ;  /* 0x000d740001037983 */ /* 0x000ea80000100800 */
[----:B------:R-:W2:Y:S01]  /*19080*/  LDL R2, [R1+0xd70] ;  /* 0x000d700001027983 */ /* 0x000ea20000100800 */
[----:B------:R-:W-:-:S03]  /*19090*/  IADD3 R162, P6, R6, UR5, RZ ;  /* 0x0000000506a27c10 */ /* 0x000fc6000ffde0ff */
[----:B------:R-:W2:Y:S04]  /*190a0*/  LDL.LU.64 R6, [R1+0x198] ;  /* 0x0001980001067983 */ /* 0x000ea80000300a00 */
[----:B------:R0:W-:Y:S04]  /*190b0*/  STL [R1+0x488], R235 ;  /* 0x000488eb01007387 */ /* 0x0001e80000100800 */
[----:B------:R-:W2:Y:S04]  /*190c0*/  LDL.LU.64 R218, [R1+0x190] ;  /* 0x0001900001da7983 */ /* 0x000ea80000300a00 */
[----:B------:R1:W-:Y:S04]  /*190d0*/  STL [R1+0x484], R234 ;  /* 0x000484ea01007387 */ /* 0x0003e80000100800 */
[----:B------:R-:W2:Y:S01]  /*190e0*/  LDL R0, [R1+0xd7c] ;  /* 0x000d7c0001007983 */ /* 0x000ea20000100800 */
[----:B------:R-:W-:-:S03]  /*190f0*/  IADD3.X R163, R12, UR7, RZ, P6, !PT ;  /* 0x000000070ca37c10 */ /* 0x000fc6000b7fe4ff */
[----:B0-----:R-:W2:Y:S04]  /*19100*/  LDG.E.U8 R235, desc[UR44][R228.64] ;  /* 0x0000002ce4eb7981 */ /* 0x001ea8000c1e1100 */
[----:B-1----:R-:W2:Y:S01]  /*19110*/  LDG.E.U8 R234, desc[UR44][R220.64] ;  /* 0x0000002cdcea7981 */ /* 0x002ea2000c1e1100 */
[----:B---3--:R-:W-:-:S03]  /*19120*/  IADD3 R164, P6, R11, UR5, RZ ;  /* 0x000000050ba47c10 */ /* 0x008fc6000ffde0ff */
[----:B------:R-:W3:Y:S01]  /*19130*/  LDL R11, [R1+0xd78] ;  /* 0x000d7800010b7983 */ /* 0x000ee20000100800 */
[----:B----4-:R-:W-:-:S03]  /*19140*/  IADD3.X R165, R10, UR7, RZ, P6, !PT ;  /* 0x000000070aa57c10 */ /* 0x010fc6000b7fe4ff */
[----:B------:R-:W4:Y:S04]  /*19150*/  LDL.LU.64 R228, [R1+0x1a8] ;  /* 0x0001a80001e47983 */ /* 0x000f280000300a00 */
[----:B------:R0:W-:Y:S04]  /*19160*/  STL [R1+0x480], R239 ;  /* 0x000480ef01007387 */ /* 0x0001e80000100800 */
[----:B------:R-:W4:Y:S04]  /*19170*/  LDL.LU.64 R220, [R1+0x1a0] ;  /* 0x0001a00001dc7983 */ /* 0x000f280000300a00 */
[----:B------:R1:W-:Y:S04]  /*19180*/  STL [R1+0x47c], R238 ;  /* 0x00047cee01007387 */ /* 0x0003e80000100800 */
[----:B------:R-:W4:Y:S04]  /*19190*/  LDL R10, [R1+0xd84] ;  /* 0x000d8400010a7983 */ /* 0x000f280000100800 */
[----:B0-----:R-:W4:Y:S04]  /*191a0*/  LDG.E.U8 R239, desc[UR44][R226.64] ;  /* 0x0000002ce2ef7981 */ /* 0x001f28000c1e1100 */
[----:B-1----:R-:W4:Y:S01]  /*191b0*/  LDG.E.U8 R238, desc[UR44][R224.64] ;  /* 0x0000002ce0ee7981 */ /* 0x002f22000c1e1100 */
[----:B--2---:R-:W-:-:S03]  /*191c0*/  IADD3 R166, P6, R3, UR5, RZ ;  /* 0x0000000503a67c10 */ /* 0x004fc6000ffde0ff */
[----:B------:R-:W2:Y:S01]  /*191d0*/  LDL.LU.64 R226, [R1+0x1c0] ;  /* 0x0001c00001e27983 */ /* 0x000ea20000300a00 */
[----:B------:R-:W-:-:S03]  /*191e0*/  IADD3.X R167, R2, UR7, RZ, P6, !PT ;  /* 0x0000000702a77c10 */ /* 0x000fc6000b7fe4ff */
[----:B------:R-:W2:Y:S04]  /*191f0*/  LDL R2, [R1+0xd80] ;  /* 0x000d800001027983 */ /* 0x000ea80000100800 */
[----:B------:R0:W-:Y:S04]  /*19200*/  STL [R1+0x478], R13 ;  /* 0x0004780d01007387 */ /* 0x0001e80000100800 */
[----:B------:R-:W2:Y:S04]  /*19210*/  LDL.LU.64 R224, [R1+0x1b8] ;  /* 0x0001b80001e07983 */ /* 0x000ea80000300a00 */
[----:B------:R-:W2:Y:S04]  /*19220*/  LDL R3, [R1+0xd8c] ;  /* 0x000d8c0001037983 */ /* 0x000ea80000100800 */
[----:B0-----:R-:W2:Y:S01]  /*19230*/  LDG.E.U8 R13, desc[UR44][R222.64] ;  /* 0x0000002cde0d7981 */ /* 0x001ea2000c1e1100 */
[----:B------:R-:W-:-:S03]  /*19240*/  IADD3 R168, P6, R0, UR5, RZ ;  /* 0x0000000500a87c10 */ /* 0x000fc6000ffde0ff */
[----:B------:R-:W2:Y:S04]  /*19250*/  LDL R0, [R1+0xd88] ;  /* 0x000d880001007983 */ /* 0x000ea80000100800 */
[----:B------:R-:W2:Y:S04]  /*19260*/  LDL.LU.64 R232, [R1+0x1d8] ;  /* 0x0001d80001e87983 */ /* 0x000ea80000300a00 */
[----:B------:R-:W2:Y:S04]  /*19270*/  LDL.LU.64 R222, [R1+0x1d0] ;  /* 0x0001d00001de7983 */ /* 0x000ea80000300a00 */
[----:B------:R0:W-:Y:S04]  /*19280*/  STL [R1+0x474], R237 ;  /* 0x000474ed01007387 */ /* 0x0001e80000100800 */
[----:B------:R1:W-:Y:S04]  /*19290*/  STL [R1+0x46c], R236 ;  /* 0x00046cec01007387 */ /* 0x0003e80000100800 */
[----:B------:R-:W2:Y:S04]  /*192a0*/  LDL R12, [R1+0xd94] ;  /* 0x000d9400010c7983 */ /* 0x000ea80000100800 */
[----:B0-----:R-:W2:Y:S04]  /*192b0*/  LDG.E.U8 R237, desc[UR44][R230.64] ;  /* 0x0000002ce6ed7981 */ /* 0x001ea8000c1e1100 */
[----:B-1----:R-:W2:Y:S04]  /*192c0*/  LDG.E.U8 R236, desc[UR44][R216.64] ;  /* 0x0000002cd8ec7981 */ /* 0x002ea8000c1e1100 */
[----:B------:R-:W2:Y:S04]  /*192d0*/  LDL.LU.64 R230, [R1+0x1e8] ;  /* 0x0001e80001e67983 */ /* 0x000ea80000300a00 */
[----:B------:R-:W2:Y:S01]  /*192e0*/  LDL.LU.64 R216, [R1+0x1e0] ;  /* 0x0001e00001d87983 */ /* 0x000ea20000300a00 */
[----:B---3--:R-:W-:-:S03]  /*192f0*/  IADD3.X R169, R11, UR7, RZ, P6, !PT ;  /* 0x000000070ba97c10 */ /* 0x008fc6000b7fe4ff */
[----:B------:R-:W3:Y:S04]  /*19300*/  LDL R11, [R1+0xd90] ;  /* 0x000d9000010b7983 */ /* 0x000ee80000100800 */
[----:B------:R0:W-:Y:S04]  /*19310*/  STL [R1+0x468], R235 ;  /* 0x000468eb01007387 */ /* 0x0001e80000100800 */
[----:B------:R1:W-:Y:S04]  /*19320*/  STL [R1+0x464], R234 ;  /* 0x000464ea01007387 */ /* 0x0003e80000100800 */
[----:B----4-:R-:W4:Y:S04]  /*19330*/  LDG.E.U8 R241, desc[UR44][R228.64] ;  /* 0x0000002ce4f17981 */ /* 0x010f28000c1e1100 */
[----:B0-----:R-:W4:Y:S01]  /*19340*/  LDG.E.U8 R235, desc[UR44][R6.64] ;  /* 0x0000002c06eb7981 */ /* 0x001f22000c1e1100 */
[----:B------:R-:W-:-:S03]  /*19350*/  IADD3 R170, P6, R10, UR5, RZ ;  /* 0x000000050aaa7c10 */ /* 0x000fc6000ffde0ff */
[----:B------:R-:W4:Y:S04]  /*19360*/  LDL R10, [R1+0xd9c] ;  /* 0x000d9c00010a7983 */ /* 0x000f280000100800 */
[----:B-1----:R-:W4:Y:S01]  /*19370*/  LDG.E.U8 R234, desc[UR44][R218.64] ;  /* 0x0000002cdaea7981 */ /* 0x002f22000c1e1100 */
[----:B--2---:R-:W-:-:S03]  /*19380*/  IADD3.X R171, R2, UR7, RZ, P6, !PT ;  /* 0x0000000702ab7c10 */ /* 0x004fc6000b7fe4ff */
[----:B------:R-:W2:Y:S04]  /*19390*/  LDL R2, [R1+0xd98] ;  /* 0x000d980001027983 */ /* 0x000ea80000100800 */
[----:B------:R-:W2:Y:S04]  /*193a0*/  LDL.LU.64 R6, [R1+0x200] ;  /* 0x0002000001067983 */ /* 0x000ea80000300a00 */
[----:B------:R-:W2:Y:S01]  /*193b0*/  LDL.LU.64 R218, [R1+0x1f8] ;  /* 0x0001f80001da7983 */ /* 0x000ea20000300a00 */
[----:B------:R-:W-:-:S03]  /*193c0*/  IADD3 R172, P6, R3, UR5, RZ ;  /* 0x0000000503ac7c10 */ /* 0x000fc6000ffde0ff */
[----:B------:R0:W-:Y:S04]  /*193d0*/  STL [R1+0x460], R240 ;  /* 0x000460f001007387 */ /* 0x0001e80000100800 */
[----:B------:R1:W-:Y:S04]  /*193e0*/  STL [R1+0x45c], R239 ;  /* 0x00045cef01007387 */ /* 0x0003e80000100800 */
[----:B------:R-:W2:Y:S01]  /*193f0*/  LDL R3, [R1+0xda4] ;  /* 0x000da40001037983 */ /* 0x000ea20000100800 */
[----:B------:R-:W-:-:S03]  /*19400*/  IADD3.X R173, R0, UR7, RZ, P6, !PT ;  /* 0x0000000700ad7c10 */ /* 0x000fc6000b7fe4ff */
[----:B------:R-:W2:Y:S04]  /*19410*/  LDL R0, [R1+0xda0] ;  /* 0x000da00001007983 */ /* 0x000ea80000100800 */
[----:B------:R-:W2:Y:S04]  /*19420*/  LDL.LU.64 R228, [R1+0x218] ;  /* 0x0002180001e47983 */ /* 0x000ea80000300a00 */
[----:B0-----:R-:W2:Y:S04]  /*19430*/  LDG.E.U8 R240, desc[UR44][R220.64] ;  /* 0x0000002cdcf07981 */ /* 0x001ea8000c1e1100 */
[----:B------:R0:W-:Y:S01]  /*19440*/  STL [R1+0x458], R238 ;  /* 0x000458ee01007387 */ /* 0x0001e20000100800 */
[----:B------:R-:W-:-:S03]  /*19450*/  IADD3 R174, P6, R12, UR5, RZ ;  /* 0x000000050cae7c10 */ /* 0x000fc6000ffde0ff */
[----:B-1----:R-:W2:Y:S04]  /*19460*/  LDG.E.U8 R239, desc[UR44][R224.64] ;  /* 0x0000002ce0ef7981 */ /* 0x002ea8000c1e1100 */
[----:B------:R-:W2:Y:S04]  /*19470*/  LDL.LU.64 R220, [R1+0x210] ;  /* 0x0002100001dc7983 */ /* 0x000ea80000300a00 */
[----:B------:R1:W-:Y:S04]  /*19480*/  STL [R1+0x454], R13 ;  /* 0x0004540d01007387 */ /* 0x0003e80000100800 */
[----:B------:R-:W2:Y:S04]  /*19490*/  LDL R12, [R1+0xdac] ;  /* 0x000dac00010c7983 */ /* 0x000ea80000100800 */
[----:B0-----:R-:W2:Y:S04]  /*194a0*/  LDG.E.U8 R238, desc[UR44][R222.64] ;  /* 0x0000002cdeee7981 */ /* 0x001ea8000c1e1100 */
[----:B-1----:R-:W2:Y:S04]  /*194b0*/  LDG.E.U8 R13, desc[UR44][R226.64] ;  /* 0x0000002ce20d7981 */ /* 0x002ea8000c1e1100 */
[----:B------:R-:W2:Y:S04]  /*194c0*/  LDG.E.U8 R243, desc[UR44][R232.64] ;  /* 0x0000002ce8f37981 */ /* 0x000ea8000c1e1100 */
[----:B------:R-:W2:Y:S01]  /*194d0*/  LDL.LU.64 R226, [R1+0x228] ;  /* 0x0002280001e27983 */ /* 0x000ea20000300a00 */
[----:B---3--:R-:W-:-:S03]  /*194e0*/  IADD3.X R175, R11, UR7, RZ, P6, !PT ;  /* 0x000000070baf7c10 */ /* 0x008fc6000b7fe4ff */
[----:B------:R-:W3:Y:S04]  /*194f0*/  LDL R11, [R1+0xda8] ;  /* 0x000da800010b7983 */ /* 0x000ee80000100800 */
[----:B------:R0:W-:Y:S04]  /*19500*/  STL [R1+0x450], R237 ;  /* 0x000450ed01007387 */ /* 0x0001e80000100800 */
[----:B------:R-:W3:Y:S04]  /*19510*/  LDL.LU.64 R224, [R1+0x220] ;  /* 0x0002200001e07983 */ /* 0x000ee80000300a00 */
[----:B------:R1:W-:Y:S04]  /*19520*/  STL [R1+0x448], R236 ;  /* 0x000448ec01007387 */ /* 0x0003e80000100800 */
[----:B0-----:R-:W3:Y:S01]  /*19530*/  LDG.E.U8 R237, desc[UR44][R230.64] ;  /* 0x0000002ce6ed7981 */ /* 0x001ee2000c1e1100 */
[----:B----4-:R-:W-:-:S03]  /*19540*/  IADD3 R176, P6, R10, UR5, RZ ;  /* 0x000000050ab07c10 */ /* 0x010fc6000ffde0ff */
[----:B------:R-:W4:Y:S04]  /*19550*/  LDL R10, [R1+0xdb4] ;  /* 0x000db400010a7983 */ /* 0x000f280000100800 */
[----:B-1----:R-:W4:Y:S01]  /*19560*/  LDG.E.U8 R236, desc[UR44][R216.64] ;  /* 0x0000002cd8ec7981 */ /* 0x002f22000c1e1100 */
[----:B--2---:R-:W-:-:S03]  /*19570*/  IADD3.X R177, R2, UR7, RZ, P6, !PT ;  /* 0x0000000702b17c10 */ /* 0x004fc6000b7fe4ff */
[----:B------:R-:W2:Y:S04]  /*19580*/  LDL R2, [R1+0xdb0] ;  /* 0x000db00001027983 */ /* 0x000ea80000100800 */
[----:B------:R-:W2:Y:S04]  /*19590*/  LDL.LU.64 R222, [R1+0x240] ;  /* 0x0002400001de7983 */ /* 0x000ea80000300a00 */
[----:B------:R-:W-:Y:S04]  /*195a0*/  STL [R1+0x444], R235 ;  /* 0x000444eb01007387 */ /* 0x000fe80000100800 */
[----:B------:R0:W-:Y:S04]  /*195b0*/  STL [R1+0x440], R234 ;  /* 0x000440ea01007387 */ /* 0x0001e80000100800 */
[----:B------:R-:W2:Y:S01]  /*195c0*/  LDG.E.U8 R242, desc[UR44][R6.64] ;  /* 0x0000002c06f27981 */ /* 0x000ea2000c1e1100 */
[----:B------:R-:W-:-:S03]  /*195d0*/  IADD3 R178, P6, R3, UR5, RZ ;  /* 0x0000000503b27c10 */ /* 0x000fc6000ffde0ff */
[----:B------:R-:W2:Y:S01]  /*195e0*/  LDL R3, [R1+0xdbc] ;  /* 0x000dbc0001037983 */ /* 0x000ea20000100800 */
[----:B------:R-:W-:-:S03]  /*195f0*/  IADD3.X R179, R0, UR7, RZ, P6, !PT ;  /* 0x0000000700b37c10 */ /* 0x000fc6000b7fe4ff */
[----:B------:R-:W2:Y:S04]  /*19600*/  LDL R0, [R1+0xdb8] ;  /* 0x000db80001007983 */ /* 0x000ea80000100800 */
[----:B------:R-:W2:Y:S04]  /*19610*/  LDL.LU.64 R216, [R1+0x238] ;  /* 0x0002380001d87983 */ /* 0x000ea80000300a00 */
[----:B0-----:R-:W2:Y:S04]  /*19620*/  LDL.LU.64 R234, [R1+0x258] ;  /* 0x0002580001ea7983 */ /* 0x001ea80000300a00 */
[----:B------:R0:W-:Y:S04]  /*19630*/  STL [R1+0x43c], R241 ;  /* 0x00043cf101007387 */ /* 0x0001e80000100800 */
[----:B------:R-:W2:Y:S04]  /*19640*/  LDL.LU.64 R232, [R1+0x250] ;  /* 0x0002500001e87983 */ /* 0x000ea80000300a00 */
[----:B------:R1:W-:Y:S04]  /*19650*/  STL [R1+0x438], R240 ;  /* 0x000438f001007387 */ /* 0x0003e80000100800 */
[----:B------:R-:W2:Y:S01]  /*19660*/  LDL.LU.64 R6, [R1+0x268] ;  /* 0x0002680001067983 */ /* 0x000ea20000300a00 */
[----:B------:R-:W-:-:S03]  /*19670*/  IADD3 R180, P6, R12, UR5, RZ ;  /* 0x000000050cb47c10 */ /* 0x000fc6000ffde0ff */
[----:B0-----:R-:W2:Y:S04]  /*19680*/  LDG.E.U8 R241, desc[UR44][R218.64] ;  /* 0x0000002cdaf17981 */ /* 0x001ea8000c1e1100 */
[----:B-1----:R-:W2:Y:S01]  /*19690*/  LDG.E.U8 R240, desc[UR44][R228.64] ;  /* 0x0000002ce4f07981 */ /* 0x002ea2000c1e1100 */
[----:B---3--:R-:W-:-:S03]  /*196a0*/  IADD3.X R181, R11, UR7, RZ, P6, !PT ;  /* 0x000000070bb57c10 */ /* 0x008fc6000b7fe4ff */
[----:B------:R-:W3:Y:S01]  /*196b0*/  LDL R11, [R1+0xdc4] ;  /* 0x000dc400010b7983 */ /* 0x000ee20000100800 */
[----:B----4-:R-:W-:-:S04]  /*196c0*/  IADD3 R182, P6, R10, UR5, RZ ;  /* 0x000000050ab67c10 */ /* 0x010fc8000ffde0ff */
[----:B--2---:R-:W-:Y:S02]  /*196d0*/  IADD3.X R183, R2, UR7, RZ, P6, !PT ;  /* 0x0000000702b77c10 */ /* 0x004fe4000b7fe4ff */
[----:B------:R-:W2:Y:S04]  /*196e0*/  LDL R2, [R1+0xdc0] ;  /* 0x000dc00001027983 */ /* 0x000ea80000100800 */
[----:B------:R0:W-:Y:S04]  /*196f0*/  STL [R1+0x434], R13 ;  /* 0x0004340d01007387 */ /* 0x0001e80000100800 */
[----:B------:R-:W4:Y:S04]  /*19700*/  LDL.LU.64 R218, [R1+0x260] ;  /* 0x0002600001da7983 */ /* 0x000f280000300a00 */
[----:B------:R1:W-:Y:S04]  /*19710*/  STL [R1+0x430], R239 ;  /* 0x000430ef01007387 */ /* 0x0003e80000100800 */
[----:B0-----:R-:W4:Y:S01]  /*19720*/  LDG.E.U8 R13, desc[UR44][R220.64] ;  /* 0x0000002cdc0d7981 */ /* 0x001f22000c1e1100 */
[----:B------:R-:W-:-:S03]  /*19730*/  IADD3 R184, P6, R3, UR5, RZ ;  /* 0x0000000503b87c10 */ /* 0x000fc6000ffde0ff */
[----:B-1----:R-:W4:Y:S04]  /*19740*/  LDG.E.U8 R239, desc[UR44][R226.64] ;  /* 0x0000002ce2ef7981 */ /* 0x002f28000c1e1100 */
[----:B------:R-:W4:Y:S04]  /*19750*/  LDL.LU.64 R220, [R1+0x280] ;  /* 0x0002800001dc7983 */ /* 0x000f280000300a00 */
[----:B------:R-:W4:Y:S04]  /*19760*/  LDL R10, [R1+0xdcc] ;  /* 0x000dcc00010a7983 */ /* 0x000f280000100800 */
[----:B------:R-:W-:Y:S04]  /*19770*/  STL [R1+0x42c], R243 ;  /* 0x00042cf301007387 */ /* 0x000fe80000100800 */
[----:B------:R-:W4:Y:S04]  /*19780*/  LDL R3, [R1+0xdc8] ;  /* 0x000dc80001037983 */ /* 0x000f280000100800 */
[----:B------:R0:W-:Y:S04]  /*19790*/  STL [R1+0x428], R238 ;  /* 0x000428ee01007387 */ /* 0x0001e80000100800 */
[----:B------:R-:W4:Y:S04]  /*197a0*/  LDL.LU.64 R230, [R1+0x278] ;  /* 0x0002780001e67983 */ /* 0x000f280000300a00 */
[----:B------:R-:W4:Y:S01]  /*197b0*/  LDL.LU.64 R228, [R1+0x298] ;  /* 0x0002980001e47983 */ /* 0x000f220000300a00 */
[----:B------:R-:W-:-:S03]  /*197c0*/  IADD3.X R185, R0, UR7, RZ, P6, !PT ;  /* 0x0000000700b97c10 */ /* 0x000fc6000b7fe4ff */
[----:B------:R-:W4:Y:S04]  /*197d0*/  LDL R12, [R1+0xdd4] ;  /* 0x000dd400010c7983 */ /* 0x000f280000100800 */
[----:B------:R-:W4:Y:S04]  /*197e0*/  LDL R0, [R1+0xdd0] ;  /* 0x000dd00001007983 */ /* 0x000f280000100800 */
[----:B------:R-:W4:Y:S04]  /*197f0*/  LDL.LU.64 R226, [R1+0x290] ;  /* 0x0002900001e27983 */ /* 0x000f280000300a00 */
[----:B------:R1:W-:Y:S04]  /*19800*/  STL [R1+0x424], R237 ;  /* 0x000424ed01007387 */ /* 0x0003e80000100800 */
[----:B0-----:R-:W4:Y:S04]  /*19810*/  LDG.E.U8 R238, desc[UR44][R224.64] ;  /* 0x0000002ce0ee7981 */ /* 0x001f28000c1e1100 */
[----:B------:R0:W-:Y:S04]  /*19820*/  STL [R1+0x420], R236 ;  /* 0x000420ec01007387 */ /* 0x0001e80000100800 */
[----:B-1----:R-:W4:Y:S04]  /*19830*/  LDG.E.U8 R237, desc[UR44][R222.64] ;  /* 0x0000002cdeed7981 */ /* 0x002f28000c1e1100 */
[----:B------:R-:W4:Y:S04]  /*19840*/  LDL.LU.64 R224, [R1+0x2a8] ;  /* 0x0002a80001e07983 */ /* 0x000f280000300a00 */
[----:B0-----:R-:W4:Y:S04]  /*19850*/  LDG.E.U8 R236, desc[UR44][R216.64] ;  /* 0x0000002cd8ec7981 */ /* 0x001f28000c1e1100 */
[----:B------:R-:W4:Y:S04]  /*19860*/  LDG.E.U8 R233, desc[UR44][R232.64] ;  /* 0x0000002ce8e97981 */ /* 0x000f28000c1e1100 */
[----:B------:R-:W4:Y:S04]  /*19870*/  LDG.E.U8 R234, desc[UR44][R234.64] ;  /* 0x0000002ceaea7981 */ /* 0x000f28000c1e1100 */
[----:B------:R-:W4:Y:S01]  /*19880*/  LDG.E.U8 R232, desc[UR44][R6.64] ;  /* 0x0000002c06e87981 */ /* 0x000f22000c1e1100 */
[----:B---3--:R-:W-:-:S03]  /*19890*/  IADD3 R186, P6, R11, UR5, RZ ;  /* 0x000000050bba7c10 */ /* 0x008fc6000ffde0ff */
[----:B------:R-:W3:Y:S01]  /*198a0*/  LDL R11, [R1+0xddc] ;  /* 0x000ddc00010b7983 */ /* 0x000ee20000100800 */
[----:B--2---:R-:W-:-:S03]  /*198b0*/  IADD3.X R187, R2, UR7, RZ, P6, !PT ;  /* 0x0000000702bb7c10 */ /* 0x004fc6000b7fe4ff */
[----:B------:R-:W2:Y:S04]  /*198c0*/  LDL R2, [R1+0xdd8] ;  /* 0x000dd80001027983 */ /* 0x000ea80000100800 */
[----:B------:R-:W2:Y:S04]  /*198d0*/  LDL.LU.64 R222, [R1+0x2a0] ;  /* 0x0002a00001de7983 */ /* 0x000ea80000300a00 */
[----:B------:R-:W-:Y:S04]  /*198e0*/  STL [R1+0x41c], R242 ;  /* 0x00041cf201007387 */ /* 0x000fe80000100800 */
[----:B------:R-:W2:Y:S04]  /*198f0*/  LDL.LU.64 R216, [R1+0x2c0] ;  /* 0x0002c00001d87983 */ /* 0x000ea80000300a00 */
[----:B------:R-:W-:Y:S04]  /*19900*/  STL [R1+0x418], R241 ;  /* 0x000418f101007387 */ /* 0x000fe80000100800 */
[----:B----4-:R-:W4:Y:S01]  /*19910*/  LDG.E.U8 R243, desc[UR44][R218.64] ;  /* 0x0000002cdaf37981 */ /* 0x010f22000c1e1100 */
[----:B------:R-:W-:-:S03]  /*19920*/  IADD3 R188, P6, R10, UR5, RZ ;  /* 0x000000050abc7c10 */ /* 0x000fc6000ffde0ff */
[----:B------:R-:W4:Y:S01]  /*19930*/  LDL R10, [R1+0xde4] ;  /* 0x000de400010a7983 */ /* 0x000f220000100800 */
[----:B------:R-:W-:-:S03]  /*19940*/  IADD3.X R189, R3, UR7, RZ, P6, !PT ;  /* 0x0000000703bd7c10 */ /* 0x000fc6000b7fe4ff */
[----:B------:R-:W4:Y:S04]  /*19950*/  LDL R3, [R1+0xde0] ;  /* 0x000de00001037983 */ /* 0x000f280000100800 */
[----:B------:R-:W-:Y:S04]  /*19960*/  STL [R1+0x218], R240 ;  /* 0x000218f001007387 */ /* 0x000fe80000100800 */
[----:B------:R0:W-:Y:S04]  /*19970*/  STL [R1+0x210], R13 ;  /* 0x0002100d01007387 */ /* 0x0001e80000100800 */
[----:B------:R-:W4:Y:S01]  /*19980*/  LDG.E.U8 R244, desc[UR44][R228.64] ;  /* 0x0000002ce4f47981 */ /* 0x000f22000c1e1100 */
[----:B------:R-:W-:-:S03]  /*19990*/  IADD3 R190, P6, R12, UR5, RZ ;  /* 0x000000050cbe7c10 */ /* 0x000fc6000ffde0ff */
[----:B0-----:R-:W4:Y:S01]  /*199a0*/  LDL R13, [R1+0xdec] ;  /* 0x000dec00010d7983 */ /* 0x001f220000100800 */
[----:B------:R-:W-:-:S03]  /*199b0*/  IADD3.X R191, R0, UR7, RZ, P6, !PT ;  /* 0x0000000700bf7c10 */ /* 0x000fc6000b7fe4ff */
[----:B------:R-:W4:Y:S04]  /*199c0*/  LDL.LU.64 R6, [R1+0x2b8] ;  /* 0x0002b80001067983 */ /* 0x000f280000300a00 */
[----:B------:R-:W4:Y:S04]  /*199d0*/  LDL R0, [R1+0xde8] ;  /* 0x000de80001007983 */ /* 0x000f280000100800 */
[----:B------:R0:W-:Y:S04]  /*199e0*/  STL [R1+0x204], R239 ;  /* 0x000204ef01007387 */ /* 0x0001e80000100800 */
[----:B------:R-:W4:Y:S04]  /*199f0*/  LDL.LU.64 R218, [R1+0x2d8] ;  /* 0x0002d80001da7983 */ /* 0x000f280000300a00 */
[----:B------:R-:W4:Y:S04]  /*19a00*/  LDL R12, [R1+0xdf4] ;  /* 0x000df400010c7983 */ /* 0x000f280000100800 */
[----:B------:R1:W-:Y:S04]  /*19a10*/  STL [R1+0x200], R238 ;  /* 0x000200ee01007387 */ /* 0x0003e80000100800 */
[----:B0-----:R-:W4:Y:S04]  /*19a20*/  LDG.E.U8 R239, desc[UR44][R220.64] ;  /* 0x0000002cdcef7981 */ /* 0x001f28000c1e1100 */
[----:B------:R-:W4:Y:S04]  /*19a30*/  LDG.E.U8 R242, desc[UR44][R226.64] ;  /* 0x0000002ce2f27981 */ /* 0x000f28000c1e1100 */
[----:B-1----:R-:W4:Y:S01]  /*19a40*/  LDG.E.U8 R238, desc[UR44][R230.64] ;  /* 0x0000002ce6ee7981 */ /* 0x002f22000c1e1100 */
[----:B---3--:R-:W-:-:S04]  /*19a50*/  IADD3 R192, P6, R11, UR5, RZ ;  /* 0x000000050bc07c10 */ /* 0x008fc8000ffde0ff */
[----:B--2---:R-:W-:Y:S02]  /*19a60*/  IADD3.X R193, R2, UR7, RZ, P6, !PT ;  /* 0x0000000702c17c10 */ /* 0x004fe4000b7fe4ff */
[----:B------:R-:W2:Y:S04]  /*19a70*/  LDL R2, [R1+0xdf0] ;  /* 0x000df00001027983 */ /* 0x000ea80000100800 */
[----:B------:R-:W3:Y:S01]  /*19a80*/  LDL.LU.64 R220, [R1+0x2d0] ;  /* 0x0002d00001dc7983 */ /* 0x000ee20000300a00 */
[----:B----4-:R-:W-:-:S03]  /*19a90*/  IADD3 R194, P6, R10, UR5, RZ ;  /* 0x000000050ac27c10 */ /* 0x010fc6000ffde0ff */
[----:B------:R-:W4:Y:S04]  /*19aa0*/  LDL.LU.64 R10, [R1+0x2e8] ;  /* 0x0002e800010a7983 */ /* 0x000f280000300a00 */
[----:B------:R0:W-:Y:S01]  /*19ab0*/  STL [R1+0x1fc], R237 ;  /* 0x0001fced01007387 */ /* 0x0001e20000100800 */
[----:B------:R-:W-:-:S03]  /*19ac0*/  IADD3.X R195, R3, UR7, RZ, P6, !PT ;  /* 0x0000000703c37c10 */ /* 0x000fc6000b7fe4ff */
[----:B------:R-:W3:Y:S04]  /*19ad0*/  LDL R3, [R1+0xdfc] ;  /* 0x000dfc0001037983 */ /* 0x000ee80000100800 */
[----:B------:R-:W4:Y:S04]  /*19ae0*/  LDL.LU.64 R240, [R1+0x2e0] ;  /* 0x0002e00001f07983 */ /* 0x000f280000300a00 */
[----:B------:R1:W-:Y:S04]  /*19af0*/  STL [R1+0x1f8], R236 ;  /* 0x0001f8ec01007387 */ /* 0x0003e80000100800 */
[----:B0-----:R-:W4:Y:S01]  /*19b00*/  LDG.E.U8 R237, desc[UR44][R222.64] ;  /* 0x0000002cdeed7981 */ /* 0x001f22000c1e1100 */
[----:B------:R-:W-:-:S03]  /*19b10*/  IADD3 R196, P6, R13, UR5, RZ ;  /* 0x000000050dc47c10 */ /* 0x000fc6000ffde0ff */
[----:B-1----:R-:W4:Y:S04]  /*19b20*/  LDG.E.U8 R236, desc[UR44][R224.64] ;  /* 0x0000002ce0ec7981 */ /* 0x002f28000c1e1100 */
[----:B------:R-:W4:Y:S01]  /*19b30*/  LDG.E.U8 R13, desc[UR44][R216.64] ;  /* 0x0000002cd80d7981 */ /* 0x000f22000c1e1100 */
[----:B------:R-:W-:-:S03]  /*19b40*/  IADD3.X R197, R0, UR7, RZ, P6, !PT ;  /* 0x0000000700c57c10 */ /* 0x000fc6000b7fe4ff */
[----:B------:R-:W4:Y:S04]  /*19b50*/  LDL R0, [R1+0xdf8] ;  /* 0x000df80001007983 */ /* 0x000f280000100800 */
[----:B------:R0:W-:Y:S01]  /*19b60*/  STL [R1+0x1ec], R234 ;  /* 0x0001ecea01007387 */ /* 0x0001e20000100800 */
[----:B------:R-:W-:-:S03]  /*19b70*/  IADD3 R198, P6, R12, UR5, RZ ;  /* 0x000000050cc67c10 */ /* 0x000fc6000ffde0ff */
[----:B0-----:R-:W4:Y:S04]  /*19b80*/  LDL.LU.64 R234, [R1+0x2f8] ;  /* 0x0002f80001ea7983 */ /* 0x001f280000300a00 */
[----:B------:R-:W-:Y:S04]  /*19b90*/  STL [R1+0x1e8], R233 ;  /* 0x0001e8e901007387 */ /* 0x000fe80000100800 */
[----:B------:R-:W4:Y:S04]  /*19ba0*/  LDL.LU.64 R222, [R1+0x2f0] ;  /* 0x0002f00001de7983 */ /* 0x000f280000300a00 */
[----:B------:R-:W4:Y:S04]  /*19bb0*/  LDL R12, [R1+0xe04] ;  /* 0x000e0400010c7983 */ /* 0x000f280000100800 */
[----:B------:R0:W-:Y:S01]  /*19bc0*/  STL [R1+0x1e4], R232 ;  /* 0x0001e4e801007387 */ /* 0x0001e20000100800 */
[----:B--2---:R-:W-:-:S03]  /*19bd0*/  IADD3.X R199, R2, UR7, RZ, P6, !PT ;  /* 0x0000000702c77c10 */ /* 0x004fc6000b7fe4ff */
[----:B------:R-:W2:Y:S04]  /*19be0*/  LDL R2, [R1+0xe00] ;  /* 0x000e000001027983 */ /* 0x000ea80000100800 */
[----:B0-----:R-:W2:Y:S04]  /*19bf0*/  LDL.LU.64 R232, [R1+0x318] ;  /* 0x0003180001e87983 */ /* 0x001ea80000300a00 */
[----:B------:R-:W2:Y:S04]  /*19c00*/  LDL.LU.64 R230, [R1+0x310] ;  /* 0x0003100001e67983 */ /* 0x000ea80000300a00 */
[----:B------:R0:W-:Y:S04]  /*19c10*/  STL [R1+0x1e0], R243 ;  /* 0x0001e0f301007387 */ /* 0x0001e80000100800 */
[----:B------:R-:W2:Y:S04]  /*19c20*/  LDL.LU.64 R228, [R1+0x308] ;  /* 0x0003080001e47983 */ /* 0x000ea80000300a00 */
[----:B------:R-:W2:Y:S04]  /*19c30*/  LDL.LU.64 R216, [R1+0x300] ;  /* 0x0003000001d87983 */ /* 0x000ea80000300a00 */
[----:B0-----:R-:W2:Y:S04]  /*19c40*/  LDG.E.U8 R243, desc[UR44][R6.64] ;  /* 0x0000002c06f37981 */ /* 0x001ea8000c1e1100 */
[----:B------:R-:W2:Y:S04]  /*19c50*/  LDL R7, [R1+0xe0c] ;  /* 0x000e0c0001077983 */ /* 0x000ea80000100800 */
[----:B------:R0:W-:Y:S01]  /*19c60*/  STL [R1+0x1dc], R239 ;  /* 0x0001dcef01007387 */ /* 0x0001e20000100800 */
[----:B---3--:R-:W-:-:S03]  /*19c70*/  IADD3 R200, P6, R3, UR5, RZ ;  /* 0x0000000503c87c10 */ /* 0x008fc6000ffde0ff */
[----:B------:R-:W3:Y:S04]  /*19c80*/  LDL R6, [R1+0xe08] ;  /* 0x000e080001067983 */ /* 0x000ee80000100800 */
[----:B------:R-:W3:Y:S04]  /*19c90*/  LDL.LU.64 R226, [R1+0x320] ;  /* 0x0003200001e27983 */ /* 0x000ee80000300a00 */
[----:B0-----:R-:W3:Y:S04]  /*19ca0*/  LDG.E.U8 R239, desc[UR44][R218.64] ;  /* 0x0000002cdaef7981 */ /* 0x001ee8000c1e1100 */
[----:B------:R0:W-:Y:S04]  /*19cb0*/  STL [R1+0x1d8], R238 ;  /* 0x0001d8ee01007387 */ /* 0x0001e80000100800 */
[----:B------:R-:W3:Y:S04]  /*19cc0*/  LDL.LU.64 R218, [R1+0x2c8] ;  /* 0x0002c80001da7983 */ /* 0x000ee80000300a00 */
[----:B------:R-:W3:Y:S01]  /*19cd0*/  LDL R3, [R1+0xe14] ;  /* 0x000e140001037983 */ /* 0x000ee20000100800 */
[----:B----4-:R-:W-:-:S03]  /*19ce0*/  IADD3.X R201, R0, UR7, RZ, P6, !PT ;  /* 0x0000000700c97c10 */ /* 0x010fc6000b7fe4ff */
[----:B------:R-:W-:Y:S04]  /*19cf0*/  STL [R1+0x1d4], R244 ;  /* 0x0001d4f401007387 */ /* 0x000fe80000100800 */
[----:B------:R-:W4:Y:S04]  /*19d00*/  LDL R0, [R1+0xe10] ;  /* 0x000e100001007983 */ /* 0x000f280000100800 */
[----:B------:R1:W-:Y:S04]  /*19d10*/  STL [R1+0x1d0], R242 ;  /* 0x0001d0f201007387 */ /* 0x0003e80000100800 */
[----:B0-----:R-:W4:Y:S04]  /*19d20*/  LDG.E.U8 R238, desc[UR44][R220.64] ;  /* 0x0000002cdcee7981 */ /* 0x001f28000c1e1100 */
[----:B------:R-:W4:Y:S01]  /*19d30*/  LDL.LU.64 R224, [R1+0x2b0] ;  /* 0x0002b00001e07983 */ /* 0x000f220000300a00 */
[----:B------:R-:W-:-:S03]  /*19d40*/  IADD3 R202, P6, R12, UR5, RZ ;  /* 0x000000050cca7c10 */ /* 0x000fc6000ffde0ff */
[----:B-1----:R-:W4:Y:S04]  /*19d50*/  LDG.E.U8 R242, desc[UR44][R10.64] ;  /* 0x0000002c0af27981 */ /* 0x002f28000c1e1100 */
[----:B------:R-:W4:Y:S04]  /*19d60*/  LDL.LU.64 R220, [R1+0x288] ;  /* 0x0002880001dc7983 */ /* 0x000f280000300a00 */
[----:B------:R-:W4:Y:S04]  /*19d70*/  LDL R10, [R1+0xe1c] ;  /* 0x000e1c00010a7983 */ /* 0x000f280000100800 */
[----:B------:R0:W-:Y:S04]  /*19d80*/  STL [R1+0x1c4], R236 ;  /* 0x0001c4ec01007387 */ /* 0x0001e80000100800 */
[----:B0-----:R-:W4:Y:S01]  /*19d90*/  LDG.E.U8 R236, desc[UR44][R240.64] ;  /* 0x0000002cf0ec7981 */ /* 0x001f22000c1e1100 */
[----:B--2---:R-:W-:-:S03]  /*19da0*/  IADD3.X R203, R2, UR7, RZ, P6, !PT ;  /* 0x0000000702cb7c10 */ /* 0x004fc6000b7fe4ff */
[----:B------:R-:W2:Y:S04]  /*19db0*/  LDL R2, [R1+0xe18] ;  /* 0x000e180001027983 */ /* 0x000ea80000100800 */
[----:B------:R0:W-:Y:S04]  /*19dc0*/  STL [R1+0x1c0], R237 ;  /* 0x0001c0ed01007387 */ /* 0x0001e80000100800 */
[----:B------:R-:W2:Y:S04]  /*19dd0*/  LDL R12, [R1+0xe24] ;  /* 0x000e2400010c7983 */ /* 0x000ea80000100800 */
[----:B------:R-:W2:Y:S04]  /*19de0*/  LDL R11, [R1+0xe20] ;  /* 0x000e2000010b7983 */ /* 0x000ea80000100800 */
[----:B0-----:R-:W2:Y:S04]  /*19df0*/  LDG.E.U8 R237, desc[UR44][R234.64] ;  /* 0x0000002ceaed7981 */ /* 0x001ea8000c1e1100 */
[----:B------:R-:W2:Y:S04]  /*19e00*/  LDG.E.U8 R240, desc[UR44][R232.64] ;  /* 0x0000002ce8f07981 */ /* 0x000ea8000c1e1100 */
[----:B------:R-:W2:Y:S04]  /*19e10*/  LDG.E.U8 R241, desc[UR44][R230.64] ;  /* 0x0000002ce6f17981 */ /* 0x000ea8000c1e1100 */
[----:B------:R0:W2:Y:S01]  /*19e20*/  LDG.E.U8 R233, desc[UR44][R216.64] ;  /* 0x0000002cd8e97981 */ /* 0x0000a2000c1e1100 */
[----:B------:R-:W-:-:S03]  /*19e30*/  IADD3 R206, P6, R7, UR5, RZ ;  /* 0x0000000507ce7c10 */ /* 0x000fc6000ffde0ff */
[----:B------:R-:W2:Y:S01]  /*19e40*/  LDG.E.U8 R232, desc[UR44][R228.64] ;  /* 0x0000002ce4e87981 */ /* 0x000ea2000c1e1100 */
[----:B---3--:R-:W-:-:S03]  /*19e50*/  IADD3.X R207, R6, UR7, RZ, P6, !PT ;  /* 0x0000000706cf7c10 */ /* 0x008fc6000b7fe4ff */
[----:B------:R-:W3:Y:S04]  /*19e60*/  LDL.LU.64 R6, [R1+0x270] ;  /* 0x0002700001067983 */ /* 0x000ee80000300a00 */
[----:B------:R1:W-:Y:S04]  /*19e70*/  STL [R1+0x1bc], R13 ;  /* 0x0001bc0d01007387 */ /* 0x0003e80000100800 */
[----:B------:R-:W3:Y:S04]  /*19e80*/  LDG.E.U8 R234, desc[UR44][R226.64] ;  /* 0x0000002ce2ea7981 */ /* 0x000ee8000c1e1100 */
[----:B-1----:R-:W3:Y:S04]  /*19e90*/  LDG.E.U8 R13, desc[UR44][R222.64] ;  /* 0x0000002cde0d7981 */ /* 0x002ee8000c1e1100 */
[----:B------:R1:W3:Y:S01]  /*19ea0*/  LDG.E.U8 R235, desc[UR44][R218.64] ;  /* 0x0000002cdaeb7981 */ /* 0x0002e2000c1e1100 */
[----:B------:R-:W-:-:S03]  /*19eb0*/  IADD3 R210, P6, R3, UR5, RZ ;  /* 0x0000000503d27c10 */ /* 0x000fc6000ffde0ff */
[----:B------:R-:W1:Y:S01]  /*19ec0*/  LDL R3, [R1+0xe2c] ;  /* 0x000e2c0001037983 */ /* 0x000e620000100800 */
[----:B----4-:R-:W-:-:S03]  /*19ed0*/  IADD3.X R211, R0, UR7, RZ, P6, !PT ;  /* 0x0000000700d37c10 */ /* 0x010fc6000b7fe4ff */
[----:B------:R-:W4:Y:S04]  /*19ee0*/  LDL R0, [R1+0xe28] ;  /* 0x000e280001007983 */ /* 0x000f280000100800 */
[----:B------:R-:W3:Y:S04]  /*19ef0*/  LDL.LU.64 R222, [R1+0x248] ;  /* 0x0002480001de7983 */ /* 0x000ee80000300a00 */
[----:B------:R-:W-:Y:S04]  /*19f00*/  STL [R1+0x1b8], R243 ;  /* 0x0001b8f301007387 */ /* 0x000fe80000100800 */
[----:B------:R-:W-:Y:S04]  /*19f10*/  STL [R1+0x1ac], R239 ;  /* 0x0001acef01007387 */ /* 0x000fe80000100800 */
[----:B------:R-:W3:Y:S01]  /*19f20*/  LDG.E.U8 R252, desc[UR44][R224.64] ;  /* 0x0000002ce0fc7981 */ /* 0x000ee2000c1e1100 */
[----:B------:R-:W-:-:S03]  /*19f30*/  IADD3 R214, P6, R10, UR5, RZ ;  /* 0x000000050ad67c10 */ /* 0x000fc6000ffde0ff */
[----:B------:R-:W3:Y:S01]  /*19f40*/  LDL R10, [R1+0xe34] ;  /* 0x000e3400010a7983 */ /* 0x000ee20000100800 */
[----:B--2---:R-:W-:-:S03]  /*19f50*/  IADD3.X R215, R2, UR7, RZ, P6, !PT ;  /* 0x0000000702d77c10 */ /* 0x004fc6000b7fe4ff */
[----:B------:R-:W2:Y:S04]  /*19f60*/  LDL R2, [R1+0xe30] ;  /* 0x000e300001027983 */ /* 0x000ea80000100800 */
[----:B------:R0:W-:Y:S02]  /*19f70*/  STL [R1+0x1a8], R238 ;  /* 0x0001a8ee01007387 */ /* 0x0001e40000100800 */
[----:B0-----:R-:W-:-:S04]  /*19f80*/  IADD3 R216, P6, R12, UR5, RZ ;  /* 0x000000050cd87c10 */ /* 0x001fc8000ffde0ff */
[----:B------:R-:W-:Y:S01]  /*19f90*/  IADD3.X R217, R11, UR7, RZ, P6, !PT ;  /* 0x000000070bd97c10 */ /* 0x000fe2000b7fe4ff */
[----:B------:R-:W2:Y:S04]  /*19fa0*/  LDL.LU.64 R238, [R1+0x208] ;  /* 0x0002080001ee7983 */ /* 0x000ea80000300a00 */
[----:B------:R-:W2:Y:S04]  /*19fb0*/  LDL.LU.64 R230, [R1+0x1f0] ;  /* 0x0001f00001e67983 */ /* 0x000ea80000300a00 */
[----:B------:R-:W-:Y:S01]  /*19fc0*/  STL [R1+0x1a4], R242 ;  /* 0x0001a4f201007387 */ /* 0x000fe20000100800 */
[----:B-1----:R-:W-:-:S03]  /*19fd0*/  IADD3 R218, P6, R3, UR5, RZ ;  /* 0x0000000503da7c10 */ /* 0x002fc6000ffde0ff */
[----:B------:R-:W2:Y:S04]  /*19fe0*/  LDL R3, [R1+0xe3c] ;  /* 0x000e3c0001037983 */ /* 0x000ea80000100800 */
[----:B------:R-:W2:Y:S01]  /*19ff0*/  LDL.LU.64 R226, [R1+0x1c8] ;  /* 0x0001c80001e27983 */ /* 0x000ea20000300a00 */
[----:B----4-:R-:W-:-:S03]  /*1a000*/  IADD3.X R219, R0, UR7, RZ, P6, !PT ;  /* 0x0000000700db7c10 */ /* 0x010fc6000b7fe4ff */
[----:B------:R0:W-:Y:S04]  /*1a010*/  STL [R1+0x1a0], R236 ;  /* 0x0001a0ec01007387 */ /* 0x0001e80000100800 */
[----:B------:R-:W4:Y:S04]  /*1a020*/  LDL R0, [R1+0xe38] ;  /* 0x000e380001007983 */ /* 0x000f280000100800 */
[----:B------:R-:W4:Y:S04]  /*1a030*/  LDL.LU.64 R244, [R1+0x1b0] ;  /* 0x0001b00001f47983 */ /* 0x000f280000300a00 */
[----:B------:R-:W4:Y:S04]  /*1a040*/  LDL.LU.64 R228, [R1+0x188] ;  /* 0x0001880001e47983 */ /* 0x000f280000300a00 */
[----:B------:R1:W-:Y:S04]  /*1a050*/  STL [R1+0x19c], R237 ;  /* 0x00019ced01007387 */ /* 0x0003e80000100800 */
[----:B---3--:R3:W-:Y:S04]  /*1a060*/  STL [R1+0x198], R13 ;  /* 0x0001980d01007387 */ /* 0x0087e80000100800 */
[----:B0-----:R0:W4:Y:S04]  /*1a070*/  LDG.E.U8 R236, desc[UR44][R220.64] ;  /* 0x0000002cdcec7981 */ /* 0x001128000c1e1100 */
[----:B-1----:R-:W4:Y:S04]  /*1a080*/  LDG.E.U8 R237, desc[UR44][R6.64] ;  /* 0x0000002c06ed7981 */ /* 0x002f28000c1e1100 */
[----:B---3--:R-:W3:Y:S01]  /*1a090*/  LDL.LU.64 R12, [R1+0x170] ;  /* 0x00017000010c7983 */ /* 0x008ee20000300a00 */
[----:B0-----:R-:W-:-:S03]  /*1a0a0*/  IADD3 R220, P6, R10, UR5, RZ ;  /* 0x000000050adc7c10 */ /* 0x001fc6000ffde0ff */
[----:B------:R-:W3:Y:S04]  /*1a0b0*/  LDL.LU.64 R242, [R1+0x148] ;  /* 0x0001480001f27983 */ /* 0x000ee80000300a00 */
[----:B------:R-:W3:Y:S04]  /*1a0c0*/  LDL R224, [R1+0xe44] ;  /* 0x000e440001e07983 */ /* 0x000ee80000100800 */
[----:B------:R0:W3:Y:S04]  /*1a0d0*/  LDG.E.U8 R225, desc[UR44][R222.64] ;  /* 0x0000002cdee17981 */ /* 0x0000e8000c1e1100 */
[----:B------:R-:W3:Y:S01]  /*1a0e0*/  LDG.E.U8 R218, desc[UR44][R218.64] ;  /* 0x0000002cdada7981 */ /* 0x000ee2000c1e1100 */
[----:B--2---:R-:W-:-:S03]  /*1a0f0*/  IADD3.X R221, R2, UR7, RZ, P6, !PT ;  /* 0x0000000702dd7c10 */ /* 0x004fc6000b7fe4ff */
[----:B------:R-:W2:Y:S04]  /*1a100*/  LDL R2, [R1+0xe40] ;  /* 0x000e400001027983 */ /* 0x000ea80000100800 */
[----:B------:R-:W-:Y:S04]  /*1a110*/  STL [R1+0x190], R241 ;  /* 0x000190f101007387 */ /* 0x000fe80000100800 */
[----:B------:R1:W-:Y:S04]  /*1a120*/  STL [R1+0x194], R240 ;  /* 0x000194f001007387 */ /* 0x0003e80000100800 */
[----:B------:R-:W2:Y:S04]  /*1a130*/  LDG.E.U8 R239, desc[UR44][R238.64] ;  /* 0x0000002ceeef7981 */ /* 0x000ea8000c1e1100 */
[----:B-1----:R-:W2:Y:S04]  /*1a140*/  LDL.LU.64 R240, [R1+0x130] ;  /* 0x0001300001f07983 */ /* 0x002ea80000300a00 */
[----:B------:R-:W-:Y:S04]  /*1a150*/  STL [R1+0x180], R233 ;  /* 0x000180e901007387 */ /* 0x000fe80000100800 */
[----:B------:R1:W-:Y:S04]  /*1a160*/  STL [R1+0x184], R232 ;  /* 0x000184e801007387 */ /* 0x0003e80000100800 */
[----:B-1----:R-:W2:Y:S01]  /*1a170*/  LDL.LU.64 R232, [R1+0x108] ;  /* 0x0001080001e87983 */ /* 0x002ea20000300a00 */
[----:B0-----:R-:W-:-:S03]  /*1a180*/  IADD3 R222, P6, R3, UR5, RZ ;  /* 0x0000000503de7c10 */ /* 0x001fc6000ffde0ff */
[----:B------:R-:W2:Y:S04]  /*1a190*/  LDL R3, [R1+0xe4c] ;  /* 0x000e4c0001037983 */ /* 0x000ea80000100800 */
[----:B------:R-:W2:Y:S04]  /*1a1a0*/  LDL.LU.64 R10, [R1+0xf0] ;  /* 0x0000f000010a7983 */ /* 0x000ea80000300a00 */
[----:B------:R-:W-:Y:S01]  /*1a1b0*/  STL [R1+0x178], R235 ;  /* 0x000178eb01007387 */ /* 0x000fe20000100800 */
[----:B----4-:R-:W-:-:S03]  /*1a1c0*/  IADD3.X R223, R0, UR7, RZ, P6, !PT ;  /* 0x0000000700df7c10 */ /* 0x010fc6000b7fe4ff */
[----:B------:R0:W-:Y:S04]  /*1a1d0*/  STL [R1+0x17c], R234 ;  /* 0x00017cea01007387 */ /* 0x0001e80000100800 */
[----:B0-----:R-:W4:Y:S04]  /*1a1e0*/  LDL.LU.64 R234, [R1+0xc8] ;  /* 0x0000c80001ea7983 */ /* 0x001f280000300a00 */
[----:B------:R-:W4:Y:S04]  /*1a1f0*/  LDL R0, [R1+0xe48] ;  /* 0x000e480001007983 */ /* 0x000f280000100800 */
[----:B------:R-:W4:Y:S04]  /*1a200*/  LDL.LU.64 R6, [R1+0xb0] ;  /* 0x0000b00001067983 */ /* 0x000f280000300a00 */
[----:B------:R0:W-:Y:S04]  /*1a210*/  STL [R1+0x16c], R252 ;  /* 0x00016cfc01007387 */ /* 0x0001e80000100800 */
[----:B0-----:R-:W4:Y:S01]  /*1a220*/  LDG.E.U8 R252, desc[UR44][R8.64] ;  /* 0x0000002c08fc7981 */ /* 0x001f22000c1e1100 */
[----:B---3--:R-:W-:-:S03]  /*1a230*/  IADD3 R224, P6, R224, UR5, RZ ;  /* 0x00000005e0e07c10 */ /* 0x008fc6000ffde0ff */
[----:B------:R-:W3:Y:S04]  /*1a240*/  LDL R9, [R1+0xe54] ;  /* 0x000e540001097983 */ /* 0x000ee80000100800 */
[----:B------:R-:W-:Y:S04]  /*1a250*/  STL [R1+0x164], R237 ;  /* 0x000164ed01007387 */ /* 0x000fe80000100800 */
[----:B------:R0:W-:Y:S04]  /*1a260*/  STL [R1+0x168], R236 ;  /* 0x000168ec01007387 */ /* 0x0001e80000100800 */
[----:B0-----:R-:W3:Y:S04]  /*1a270*/  LDL.LU.64 R236, [R1+0x88] ;  /* 0x0000880001ec7983 */ /* 0x001ee80000300a00 */
[----:B------:R-:W3:Y:S04]  /*1a280*/  LDL R8, [R1+0xe50] ;  /* 0x000e500001087983 */ /* 0x000ee80000100800 */
[----:B------:R2:W-:Y:S02]  /*1a290*/  STL [R1+0x160], R225 ;  /* 0x000160e101007387 */ /* 0x0005e40000100800 */
[----:B--2---:R-:W-:-:S02]  /*1a2a0*/  IADD3.X R225, R2, UR7, RZ, P6, !PT ;  /* 0x0000000702e17c10 */ /* 0x004fc4000b7fe4ff */
[----:B------:R-:W2:Y:S04]  /*1a2b0*/  LDG.E.U8 R2, desc[UR44][R230.64] ;  /* 0x0000002ce6027981 */ /* 0x000ea8000c1e1100 */
[----:B------:R0:W2:Y:S04]  /*1a2c0*/  LDG.E.U8 R231, desc[UR44][R226.64] ;  /* 0x0000002ce2e77981 */ /* 0x0000a8000c1e1100 */
[----:B------:R-:W2:Y:S01]  /*1a2d0*/  LDL R230, [R1+0xe5c] ;  /* 0x000e5c0001e67983 */ /* 0x000ea20000100800 */
[----:B0-----:R-:W-:-:S03]  /*1a2e0*/  IADD3 R226, P6, R3, UR5, RZ ;  /* 0x0000000503e27c10 */ /* 0x001fc6000ffde0ff */
[----:B----4-:R-:W4:Y:S01]  /*1a2f0*/  LDG.E.U8 R235, desc[UR44][R234.64] ;  /* 0x0000002ceaeb7981 */ /* 0x010f22000c1e1100 */
[----:B------:R-:W-:-:S03]  /*1a300*/  IADD3.X R227, R0, UR7, RZ, P6, !PT ;  /* 0x0000000700e37c10 */ /* 0x000fc6000b7fe4ff */
[----:B------:R-:W4:Y:S04]  /*1a310*/  LDG.E.U8 R0, desc[UR44][R244.64] ;  /* 0x0000002cf4007981 */ /* 0x000f28000c1e1100 */
[----:B------:R0:W-:Y:S04]  /*1a320*/  STL [R1+0x15c], R252 ;  /* 0x00015cfc01007387 */ /* 0x0001e80000100800 */
[----:B0-----:R-:W4:Y:S04]  /*1a330*/  LDL R252, [R1+0xe58] ;  /* 0x000e580001fc7983 */ /* 0x001f280000100800 */
[----:B------:R0:W-:Y:S04]  /*1a340*/  STL [R1+0x158], R239 ;  /* 0x000158ef01007387 */ /* 0x0001e80000100800 */
[----:B0-----:R-:W4:Y:S04]  /*1a350*/  LDL.LU.64 R238, [R1+0x48] ;  /* 0x0000480001ee7983 */ /* 0x001f280000300a00 */
[----:B---3--:R-:W3:Y:S04]  /*1a360*/  LDG.E.U8 R237, desc[UR44][R236.64] ;  /* 0x0000002ceced7981 */ /* 0x008ee8000c1e1100 */
[----:B--2---:R0:W-:Y:S04]  /*1a370*/  STL [R1+0x154], R2 ;  /* 0x0001540201007387 */ /* 0x0041e80000100800 */
[----:B------:R-:W2:Y:S04]  /*1a380*/  LDL R3, [R1+0xe60] ;  /* 0x000e600001037983 */ /* 0x000ea80000100800 */
[----:B0-----:R-:W3:Y:S04]  /*1a390*/  LDL R2, [R1+0xe64] ;  /* 0x000e640001027983 */ /* 0x001ee80000100800 */
[----:B------:R-:W2:Y:S04]  /*1a3a0*/  LDL.LU.64 R244, [R1+0x1100] ;  /* 0x0011000001f47983 */ /* 0x000ea80000300a00 */
[----:B------:R0:W-:Y:S04]  /*1a3b0*/  STL [R1+0x150], R231 ;  /* 0x000150e701007387 */ /* 0x0001e80000100800 */
[----:B0-----:R0:W3:Y:S02]  /*1a3c0*/  LDG.E.U8 R231, desc[UR44][R228.64] ;  /* 0x0000002ce4e77981 */ /* 0x0010e4000c1e1100 */
[----:B0-----:R-:W-:-:S04]  /*1a3d0*/  IADD3 R228, P6, R9, UR5, RZ ;  /* 0x0000000509e47c10 */ /* 0x001fc8000ffde0ff */
[----:B------:R-:W-:Y:S02]  /*1a3e0*/  IADD3.X R229, R8, UR7, RZ, P6, !PT ;  /* 0x0000000708e57c10 */ /* 0x000fe4000b7fe4ff */
[----:B------:R-:W2:Y:S04]  /*1a3f0*/  LDG.E.U8 R8, desc[UR44][R12.64] ;  /* 0x0000002c0c087981 */ /* 0x000ea8000c1e1100 */
[----:B----4-:R0:W-:Y:S04]  /*1a400*/  STL [R1+0x144], R0 ;  /* 0x0001440001007387 */ /* 0x0101e80000100800 */
[----:B------:R-:W4:Y:S04]  /*1a410*/  LDL R9, [R1+0xe68] ;  /* 0x000e680001097983 */ /* 0x000f280000100800 */
[----:B0-----:R-:W4:Y:S04]  /*1a420*/  LDL R0, [R1+0xe6c] ;  /* 0x000e6c0001007983 */ /* 0x001f280000100800 */
[----:B------:R-:W4:Y:S04]  /*1a430*/  LDL.LU.64 R12, [R1+0x10f8] ;  /* 0x0010f800010c7983 */ /* 0x000f280000300a00 */
[----:B------:R-:W4:Y:S04]  /*1a440*/  LDG.E.U8 R239, desc[UR44][R238.64] ;  /* 0x0000002ceeef7981 */ /* 0x000f28000c1e1100 */
[----:B---3--:R0:W-:Y:S04]  /*1a450*/  STL [R1+0x140], R231 ;  /* 0x000140e701007387 */ /* 0x0081e80000100800 */
[----:B0-----:R-:W3:Y:S01]  /*1a460*/  LDG.E.U8 R231, desc[UR44][R242.64] ;  /* 0x0000002cf2e77981 */ /* 0x001ee2000c1e1100 */
[----:B------:R-:W-:-:S03]  /*1a470*/  IADD3 R230, P6, R230, UR5, RZ ;  /* 0x00000005e6e67c10 */ /* 0x000fc6000ffde0ff */
[----:B------:R-:W4:Y:S04]  /*1a480*/  LDL.LU.64 R242, [R1+0x10f0] ;  /* 0x0010f00001f27983 */ /* 0x000f280000300a00 */
[----:B--2---:R0:W-:Y:S04]  /*1a490*/  STL [R1+0x13c], R8 ;  /* 0x00013c0801007387 */ /* 0x0041e80000100800 */
[----:B0-----:R-:W2:Y:S04]  /*1a4a0*/  LDL R8, [R1+0xe74] ;  /* 0x000e740001087983 */ /* 0x001ea80000100800 */
[----:B---3--:R0:W-:Y:S02]  /*1a4b0*/  STL [R1+0x138], R231 ;  /* 0x000138e701007387 */ /* 0x0081e40000100800 */
[----:B0-----:R-:W-:-:S02]  /*1a4c0*/  IADD3.X R231, R252, UR7, RZ, P6, !PT ;  /* 0x00000007fce77c10 */ /* 0x001fc4000b7fe4ff */
[----:B----4-:R-:W3:Y:S04]  /*1a4d0*/  LDG.E.U8 R242, desc[UR44][R242.64] ;  /* 0x0000002cf2f27981 */ /* 0x010ee8000c1e1100 */
[----:B------:R-:W4:Y:S04]  /*1a4e0*/  LDG.E.U8 R252, desc[UR44][R240.64] ;  /* 0x0000002cf0fc7981 */ /* 0x000f28000c1e1100 */
[----:B------:R-:W3:Y:S04]  /*1a4f0*/  LDG.E.U8 R243, desc[UR44][R244.64] ;  /* 0x0000002cf4f37981 */ /* 0x000ee8000c1e1100 */
[----:B------:R-:W3:Y:S04]  /*1a500*/  LDL.LU.64 R240, [R1+0x10e8] ;  /* 0x0010e80001f07983 */ /* 0x000ee80000300a00 */
[----:B------:R-:W3:Y:S04]  /*1a510*/  LDG.E.U8 R244, desc[UR44][R18.64] ;  /* 0x0000002c12f47981 */ /* 0x000ee8000c1e1100 */
[----:B------:R-:W3:Y:S04]  /*1a520*/  LDG.E.U8 R245, desc[UR44][R246.64] ;  /* 0x0000002cf6f57981 */ /* 0x000ee8000c1e1100 */
[----:B------:R-:W3:Y:S04]  /*1a530*/  LDG.E.U8 R247, desc[UR44][R4.64] ;  /* 0x0000002c04f77981 */ /* 0x000ee8000c1e1100 */
[----:B------:R-:W3:Y:S04]  /*1a540*/  LDG.E.U8 R246, desc[UR44][R22.64] ;  /* 0x0000002c16f67981 */ /* 0x000ee8000c1e1100 */
[----:B----4-:R0:W-:Y:S04]  /*1a550*/  STL [R1+0x134], R252 ;  /* 0x000134fc01007387 */ /* 0x0101e80000100800 */
[----:B0-----:R0:W4:Y:S02]  /*1a560*/  LDG.E.U8 R252, desc[UR44][R232.64] ;  /* 0x0000002ce8fc7981 */ /* 0x001124000c1e1100 */
[----:B0-----:R-:W-:-:S02]  /*1a570*/  IADD3 R232, P6, R2, UR5, RZ ;  /* 0x0000000502e87c10 */ /* 0x001fc4000ffde0ff */
[----:B------:R-:W3:Y:S02]  /*1a580*/  LDL R2, [R1+0xe7c] ;  /* 0x000e7c0001027983 */ /* 0x000ee40000100800 */
[----:B------:R-:W-:Y:S02]  /*1a590*/  IADD3.X R233, R3, UR7, RZ, P6, !PT ;  /* 0x0000000703e97c10 */ /* 0x000fe4000b7fe4ff */
[----:B------:R-:W3:Y:S04]  /*1a5a0*/  LDL R3, [R1+0xe78] ;  /* 0x000e780001037983 */ /* 0x000ee80000100800 */
[----:B----4-:R0:W-:Y:S04]  /*1a5b0*/  STL [R1+0x130], R252 ;  /* 0x000130fc01007387 */ /* 0x0101e80000100800 */
[----:B0-----:R-:W4:Y:S01]  /*1a5c0*/  LDG.E.U8 R252, desc[UR44][R10.64] ;  /* 0x0000002c0afc7981 */ /* 0x001f22000c1e1100 */
[----:B------:R-:W-:-:S03]  /*1a5d0*/  IADD3 R234, P6, R0, UR5, RZ ;  /* 0x0000000500ea7c10 */ /* 0x000fc6000ffde0ff */
[----:B------:R-:W3:Y:S04]  /*1a5e0*/  LDL.LU.64 R10, [R1+0x10e0] ;  /* 0x0010e000010a7983 */ /* 0x000ee80000300a00 */
[----:B----4-:R0:W-:Y:S04]  /*1a5f0*/  STL [R1+0x12c], R252 ;  /* 0x00012cfc01007387 */ /* 0x0101e80000100800 */
[----:B0-----:R-:W4:Y:S04]  /*1a600*/  LDL.LU R252, [R1+0x10d8] ;  /* 0x0010d80001fc7983 */ /* 0x001f280000300800 */
[----:B------:R0:W-:Y:S04]  /*1a610*/  STL [R1+0x128], R235 ;  /* 0x000128eb01007387 */ /* 0x0001e80000100800 */
[----:B------:R-:W4:Y:S01]  /*1a620*/  LDL R0, [R1+0xe84] ;  /* 0x000e840001007983 */ /* 0x000f220000100800 */
[----:B0-----:R-:W-:-:S03]  /*1a630*/  IADD3.X R235, R9, UR7, RZ, P6, !PT ;  /* 0x0000000709eb7c10 */ /* 0x001fc6000b7fe4ff */
[----:B------:R-:W2:Y:S04]  /*1a640*/  LDG.E.U8 R9, desc[UR44][R6.64] ;  /* 0x0000002c06097981 */ /* 0x000ea8000c1e1100 */
[----:B------:R-:W3:Y:S04]  /*1a650*/  LDL.LU.64 R6, [R1+0x10d0] ;  /* 0x0010d00001067983 */ /* 0x000ee80000300a00 */
[----:B--2---:R0:W-:Y:S04]  /*1a660*/  STL [R1+0x124], R9 ;  /* 0x0001240901007387 */ /* 0x0041e80000100800 */
[----:B0-----:R-:W2:Y:S04]  /*1a670*/  LDL R9, [R1+0xe80] ;  /* 0x000e800001097983 */ /* 0x001ea80000100800 */
[----:B------:R0:W-:Y:S04]  /*1a680*/  STL [R1+0x120], R237 ;  /* 0x000120ed01007387 */ /* 0x0001e80000100800 */
[----:B---3--:R-:W3:Y:S04]  /*1a690*/  LDG.E.U8 R6, desc[UR44][R6.64] ;  /* 0x0000002c06067981 */ /* 0x008ee8000c1e1100 */
[----:B0-----:R-:W4:Y:S01]  /*1a6a0*/  LDL R237, [R1+0xe70] ;  /* 0x000e700001ed7983 */ /* 0x001f220000100800 */
[----:B------:R-:W-:-:S03]  /*1a6b0*/  IADD3 R236, P6, R8, UR5, RZ ;  /* 0x0000000508ec7c10 */ /* 0x000fc6000ffde0ff */
[----:B------:R-:W2:Y:S04]  /*1a6c0*/  LDL R8, [R1+0xe8c] ;  /* 0x000e8c0001087983 */ /* 0x000ea80000100800 */
[----:B------:R-:W2:Y:S04]  /*1a6d0*/  LDL.LU R7, [R1+0x10c8] ;  /* 0x0010c80001077983 */ /* 0x000ea80000300800 */
[----:B---3--:R0:W-:Y:S01]  /*1a6e0*/  STL [R1+0x11c], R6 ;  /* 0x00011c0601007387 */ /* 0x0081e20000100800 */
[----:B----4-:R-:W-:Y:S02]  /*1a6f0*/  IADD3.X R237, R237, UR7, RZ, P6, !PT ;  /* 0x00000007eded7c10 */ /* 0x010fe4000b7fe4ff */
[----:B------:R-:W-:Y:S01]  /*1a700*/  IADD3 R238, P6, R2, UR5, RZ ;  /* 0x0000000502ee7c10 */ /* 0x000fe2000ffde0ff */
[----:B0-----:R-:W3:Y:S04]  /*1a710*/  LDL R6, [R1+0xe88] ;  /* 0x000e880001067983 */ /* 0x001ee80000100800 */
[----:B------:R0:W-:Y:S04]  /*1a720*/  STL [R1+0x118], R239 ;  /* 0x000118ef01007387 */ /* 0x0001e80000100800 */
[----:B------:R-:W4:Y:S01]  /*1a730*/  LDL R2, [R1+0xe94] ;  /* 0x000e940001027983 */ /* 0x000f220000100800 */
[----:B0-----:R-:W-:-:S03]  /*1a740*/  IADD3.X R239, R3, UR7, RZ, P6, !PT ;  /* 0x0000000703ef7c10 */ /* 0x001fc6000b7fe4ff */
[----:B------:R-:W3:Y:S04]  /*1a750*/  LDG.E.U8 R3, desc[UR44][R10.64] ;  /* 0x0000002c0a037981 */ /* 0x000ee8000c1e1100 */
[----:B------:R0:W4:Y:S04]  /*1a760*/  LDG.E.U8 R11, desc[UR44][R240.64] ;  /* 0x0000002cf00b7981 */ /* 0x000128000c1e1100 */
[----:B------:R-:W4:Y:S01]  /*1a770*/  LDL R10, [R1+0xe90] ;  /* 0x000e9000010a7983 */ /* 0x000f220000100800 */
[----:B0-----:R-:W-:-:S04]  /*1a780*/  IADD3 R240, P6, R0, UR5, RZ ;  /* 0x0000000500f07c10 */ /* 0x001fc8000ffde0ff */
[----:B--2---:R-:W-:Y:S01]  /*1a790*/  IADD3.X R241, R9, UR7, RZ, P6, !PT ;  /* 0x0000000709f17c10 */ /* 0x004fe2000b7fe4ff */
[----:B---3--:R0:W-:Y:S04]  /*1a7a0*/  STL [R1+0x114], R3 ;  /* 0x0001140301007387 */ /* 0x0081e80000100800 */
[----:B------:R-:W2:Y:S04]  /*1a7b0*/  LDL R0, [R1+0xe98] ;  /* 0x000e980001007983 */ /* 0x000ea80000100800 */
[----:B0-----:R-:W3:Y:S04]  /*1a7c0*/  LDL R3, [R1+0xe9c] ;  /* 0x000e9c0001037983 */ /* 0x001ee80000100800 */
[----:B----4-:R0:W-:Y:S04]  /*1a7d0*/  STL [R1+0x110], R11 ;  /* 0x0001100b01007387 */ /* 0x0101e80000100800 */
[----:B------:R-:W4:Y:S04]  /*1a7e0*/  LDL R9, [R1+0xea4] ;  /* 0x000ea40001097983 */ /* 0x000f280000100800 */
[----:B0-----:R0:W4:Y:S02]  /*1a7f0*/  LDG.E.U8 R11, desc[UR44][R12.64] ;  /* 0x0000002c0c0b7981 */ /* 0x001124000c1e1100 */
[----:B0-----:R-:W-:-:S02]  /*1a800*/  IADD3 R12, P6, R8, UR5, RZ ;  /* 0x00000005080c7c10 */ /* 0x001fc4000ffde0ff */
[----:B------:R-:W4:Y:S02]  /*1a810*/  LDL R8, [R1+0xea0] ;  /* 0x000ea00001087983 */ /* 0x000f240000100800 */
[----:B------:R-:W-:Y:S02]  /*1a820*/  IADD3.X R13, R6, UR7, RZ, P6, !PT ;  /* 0x00000007060d7c10 */ /* 0x000fe4000b7fe4ff */
[----:B------:R0:W-:Y:S04]  /*1a830*/  STL [R1+0x10c], R242 ;  /* 0x00010cf201007387 */ /* 0x0001e80000100800 */
[----:B------:R-:W4:Y:S04]  /*1a840*/  LDL R6, [R1+0xeac] ;  /* 0x000eac0001067983 */ /* 0x000f280000100800 */
[----:B0-----:R0:W4:Y:S02]  /*1a850*/  LDG.E.U8 R242, desc[UR44][R14.64] ;  /* 0x0000002c0ef27981 */ /* 0x001124000c1e1100 */
[----:B0-----:R-:W-:-:S02]  /*1a860*/  IADD3 R14, P6, R2, UR5, RZ ;  /* 0x00000005020e7c10 */ /* 0x001fc4000ffde0ff */
[----:B------:R-:W4:Y:S02]  /*1a870*/  LDL R2, [R1+0xea8] ;  /* 0x000ea80001027983 */ /* 0x000f240000100800 */
[----:B------:R-:W-:Y:S02]  /*1a880*/  IADD3.X R15, R10, UR7, RZ, P6, !PT ;  /* 0x000000070a0f7c10 */ /* 0x000fe4000b7fe4ff */
[----:B------:R3:W4:Y:S02]  /*1a890*/  LDG.E.U8 R10, desc[UR44][R16.64] ;  /* 0x0000002c100a7981 */ /* 0x000724000c1e1100 */
[----:B---3--:R-:W-:-:S04]  /*1a8a0*/  IADD3 R16, P6, R3, UR5, RZ ;  /* 0x0000000503107c10 */ /* 0x008fc8000ffde0ff */
[----:B--2---:R-:W-:Y:S02]  /*1a8b0*/  IADD3.X R17, R0, UR7, RZ, P6, !PT ;  /* 0x0000000700117c10 */ /* 0x004fe4000b7fe4ff */
[----:B----4-:R-:W-:Y:S01]  /*1a8c0*/  IADD3 R18, P6, R9, UR5, RZ ;  /* 0x0000000509127c10 */ /* 0x010fe2000ffde0ff */
[----:B------:R0:W-:Y:S04]  /*1a8d0*/  STL [R1+0x108], R11 ;  /* 0x0001080b01007387 */ /* 0x0001e80000100800 */
[----:B------:R-:W2:Y:S04]  /*1a8e0*/  LDL R3, [R1+0xeb4] ;  /* 0x000eb40001037983 */ /* 0x000ea80000100800 */
[----:B------:R-:W3:Y:S04]  /*1a8f0*/  LDL R0, [R1+0xeb0] ;  /* 0x000eb00001007983 */ /* 0x000ee80000100800 */
[----:B------:R1:W-:Y:S01]  /*1a900*/  STL [R1+0x104], R243 ;  /* 0x000104f301007387 */ /* 0x0003e20000100800 */
[----:B------:R-:W-:-:S03]  /*1a910*/  IADD3.X R19, R8, UR7, RZ, P6, !PT ;  /* 0x0000000708137c10 */ /* 0x000fc6000b7fe4ff */
[----:B------:R-:W4:Y:S04]  /*1a920*/  LDL R9, [R1+0xebc] ;  /* 0x000ebc0001097983 */ /* 0x000f280000100800 */
[----:B------:R-:W4:Y:S04]  /*1a930*/  LDL R8, [R1+0xeb8] ;  /* 0x000eb80001087983 */ /* 0x000f280000100800 */
[----:B0-----:R-:W4:Y:S04]  /*1a940*/  LDG.E.U8 R11, desc[UR44][R248.64] ;  /* 0x0000002cf80b7981 */ /* 0x001f28000c1e1100 */
[----:B------:R-:W4:Y:S04]  /*1a950*/  LDL R5, [R1+0xec4] ;  /* 0x000ec40001057983 */ /* 0x000f280000100800 */
[----:B-1----:R-:W4:Y:S04]  /*1a960*/  LDG.E.U8 R243, desc[UR44][R250.64] ;  /* 0x0000002cfaf37981 */ /* 0x002f28000c1e1100 */
[----:B------:R-:W4:Y:S04]  /*1a970*/  LDL R4, [R1+0xec0] ;  /* 0x000ec00001047983 */ /* 0x000f280000100800 */
[----:B------:R-:W4:Y:S04]  /*1a980*/  LDG.E.U8 R249, desc[UR44][R152.64] ;  /* 0x0000002c98f97981 */ /* 0x000f28000c1e1100 */
[----:B------:R0:W4:Y:S04]  /*1a990*/  LDG.E.U8 R250, desc[UR44][R20.64] ;  /* 0x0000002c14fa7981 */ /* 0x000128000c1e1100 */
[----:B------:R1:W4:Y:S04]  /*1a9a0*/  LDG.E.U8 R248, desc[UR44][R154.64] ;  /* 0x0000002c9af87981 */ /* 0x000328000c1e1100 */
[----:B------:R-:W4:Y:S01]  /*1a9b0*/  LDG.E.U8 R251, desc[UR44][R192.64] ;  /* 0x0000002cc0fb7981 */ /* 0x000f22000c1e1100 */
[----:B0-----:R-:W-:-:S03]  /*1a9c0*/  IADD3 R20, P6, R6, UR5, RZ ;  /* 0x0000000506147c10 */ /* 0x001fc6000ffde0ff */
[----:B------:R-:W4:Y:S01]  /*1a9d0*/  LDL R6, [R1+0xecc] ;  /* 0x000ecc0001067983 */ /* 0x000f220000100800 */
[----:B------:R-:W-:-:S03]  /*1a9e0*/  IADD3.X R21, R2, UR7, RZ, P6, !PT ;  /* 0x0000000702157c10 */ /* 0x000fc6000b7fe4ff */
[----:B------:R-:W4:Y:S04]  /*1a9f0*/  LDL R2, [R1+0xec8] ;  /* 0x000ec80001027983 */ /* 0x000f280000100800 */
[----:B------:R0:W-:Y:S04]  /*1aa00*/  STL [R1+0x100], R242 ;  /* 0x000100f201007387 */ /* 0x0001e80000100800 */
[----:B0-----:R0:W4:Y:S01]  /*1aa10*/  LDG.E.U8 R242, desc[UR44][R156.64] ;  /* 0x0000002c9cf27981 */ /* 0x001122000c1e1100 */
[----:B--2---:R-:W-:-:S03]  /*1aa20*/  IADD3 R22, P6, R3, UR5, RZ ;  /* 0x0000000503167c10 */ /* 0x004fc6000ffde0ff */
[----:B------:R-:W2:Y:S01]  /*1aa30*/  LDL R3, [R1+0xed4] ;  /* 0x000ed40001037983 */ /* 0x000ea20000100800 */
[----:B---3--:R-:W-:-:S03]  /*1aa40*/  IADD3.X R23, R0, UR7, RZ, P6, !PT ;  /* 0x0000000700177c10 */ /* 0x008fc6000b7fe4ff */
[----:B------:R-:W3:Y:S04]  /*1aa50*/  LDL R0, [R1+0xed0] ;  /* 0x000ed00001007983 */ /* 0x000ee80000100800 */
[----:B------:R-:W-:Y:S01]  /*1aa60*/  STL [R1+0xfc], R245 ;  /* 0x0000fcf501007387 */ /* 0x000fe20000100800 */
[----:B----4-:R-:W-:-:S03]  /*1aa70*/  IADD3 R152, P6, R9, UR5, RZ ;  /* 0x0000000509987c10 */ /* 0x010fc6000ffde0ff */
[----:B------:R4:W-:Y:S01]  /*1aa80*/  STL [R1+0xf8], R10 ;  /* 0x0000f80a01007387 */ /* 0x0009e20000100800 */
[----:B------:R-:W-:-:S03]  /*1aa90*/  IADD3.X R153, R8, UR7, RZ, P6, !PT ;  /* 0x0000000708997c10 */ /* 0x000fc6000b7fe4ff */
[----:B------:R-:W3:Y:S04]  /*1aaa0*/  LDL R8, [R1+0xed8] ;  /* 0x000ed80001087983 */ /* 0x000ee80000100800 */
[----:B------:R-:W3:Y:S04]  /*1aab0*/  LDG.E.U8 R9, desc[UR44][R166.64] ;  /* 0x0000002ca6097981 */ /* 0x000ee8000c1e1100 */
[----:B----4-:R-:W4:Y:S01]  /*1aac0*/  LDL R10, [R1+0xedc] ;  /* 0x000edc00010a7983 */ /* 0x010f220000100800 */
[----:B-1----:R-:W-:-:S03]  /*1aad0*/  IADD3 R154, P6, R5, UR5, RZ ;  /* 0x00000005059a7c10 */ /* 0x002fc6000ffde0ff */
[----:B------:R1:W-:Y:S04]  /*1aae0*/  STL [R1+0xf4], R11 ;  /* 0x0000f40b01007387 */ /* 0x0003e80000100800 */
[----:B------:R1:W-:Y:S01]  /*1aaf0*/  STL [R1+0xf0], R244 ;  /* 0x0000f0f401007387 */ /* 0x0003e20000100800 */
[----:B------:R-:W-:-:S03]  /*1ab00*/  IADD3.X R155, R4, UR7, RZ, P6, !PT ;  /* 0x00000007049b7c10 */ /* 0x000fc6000b7fe4ff */
[----:B------:R-:W4:Y:S04]  /*1ab10*/  LDL R5, [R1+0xee4] ;  /* 0x000ee40001057983 */ /* 0x000f280000100800 */
[----:B------:R-:W4:Y:S04]  /*1ab20*/  LDL R4, [R1+0xee0] ;  /* 0x000ee00001047983 */ /* 0x000f280000100800 */
[----:B------:R1:W-:Y:S04]  /*1ab30*/  STL [R1+0xec], R243 ;  /* 0x0000ecf301007387 */ /* 0x0003e80000100800 */
[----:B------:R2:W4:Y:S01]  /*1ab40*/  LDG.E.U8 R245, desc[UR44][R158.64] ;  /* 0x0000002c9ef57981 */ /* 0x000522000c1e1100 */
[----:B0-----:R-:W-:-:S03]  /*1ab50*/  IADD3 R156, P6, R6, UR5, RZ ;  /* 0x00000005069c7c10 */ /* 0x001fc6000ffde0ff */
[----:B------:R-:W4:Y:S01]  /*1ab60*/  LDL R6, [R1+0xeec] ;  /* 0x000eec0001067983 */ /* 0x000f220000100800 */
[----:B------:R-:W-:-:S03]  /*1ab70*/  IADD3.X R157, R2, UR7, RZ, P6, !PT ;  /* 0x00000007029d7c10 */ /* 0x000fc6000b7fe4ff */
[----:B-1----:R4:W4:Y:S04]  /*1ab80*/  LDG.E.U8 R11, desc[UR44][R160.64] ;  /* 0x0000002ca00b7981 */ /* 0x002928000c1e1100 */
[----:B------:R0:W4:Y:S04]  /*1ab90*/  LDG.E.U8 R244, desc[UR44][R162.64] ;  /* 0x0000002ca2f47981 */ /* 0x000128000c1e1100 */
[----:B------:R1:W-:Y:S04]  /*1aba0*/  STL [R1+0xe8], R250 ;  /* 0x0000e8fa01007387 */ /* 0x0003e80000100800 */
[----:B------:R-:W4:Y:S04]  /*1abb0*/  LDL R2, [R1+0xee8] ;  /* 0x000ee80001027983 */ /* 0x000f280000100800 */
[----:B------:R0:W4:Y:S04]  /*1abc0*/  LDG.E.U8 R243, desc[UR44][R164.64] ;  /* 0x0000002ca4f37981 */ /* 0x000128000c1e1100 */
[----:B-1----:R-:W4:Y:S01]  /*1abd0*/  LDG.E.U8 R250, desc[UR44][R194.64] ;  /* 0x0000002cc2fa7981 */ /* 0x002f22000c1e1100 */
[----:B--2---:R-:W-:-:S04]  /*1abe0*/  IADD3 R158, P6, R3, UR5, RZ ;  /* 0x00000005039e7c10 */ /* 0x004fc8000ffde0ff */
[----:B---3--:R-:W-:Y:S02]  /*1abf0*/  IADD3.X R159, R0, UR7, RZ, P6, !PT ;  /* 0x00000007009f7c10 */ /* 0x008fe4000b7fe4ff */
[----:B----4-:R-:W-:-:S04]  /*1ac00*/  IADD3 R160, P6, R10, UR5, RZ ;  /* 0x000000050aa07c10 */ /* 0x010fc8000ffde0ff */
[----:B------:R-:W-:Y:S01]  /*1ac10*/  IADD3.X R161, R8, UR7, RZ, P6, !PT ;  /* 0x0000000708a17c10 */ /* 0x000fe2000b7fe4ff */
[----:B------:R-:W-:Y:S01]  /*1ac20*/  STL [R1+0x101c], R9 ;  /* 0x00101c0901007387 */ /* 0x000fe20000100800 */
[----:B0-----:R-:W-:-:S03]  /*1ac30*/  IADD3 R162, P6, R5, UR5, RZ ;  /* 0x0000000505a27c10 */ /* 0x001fc6000ffde0ff */
[----:B------:R0:W-:Y:S01]  /*1ac40*/  STL [R1+0xe4], R247 ;  /* 0x0000e4f701007387 */ /* 0x0001e20000100800 */
[----:B------:R-:W-:-:S03]  /*1ac50*/  IADD3.X R163, R4, UR7, RZ, P6, !PT ;  /* 0x0000000704a37c10 */ /* 0x000fc6000b7fe4ff */
[----:B------:R1:W-:Y:S04]  /*1ac60*/  STL [R1+0xe0], R246 ;  /* 0x0000e0f601007387 */ /* 0x0003e80000100800 */
[----:B------:R-:W2:Y:S04]  /*1ac70*/  LDL R3, [R1+0xef4] ;  /* 0x000ef40001037983 */ /* 0x000ea80000100800 */
[----:B------:R-:W3:Y:S01]  /*1ac80*/  LDL R0, [R1+0xef0] ;  /* 0x000ef00001007983 */ /* 0x000ee20000100800 */
[----:B------:R-:W-:-:S03]  /*1ac90*/  IADD3 R164, P6, R6, UR5, RZ ;  /* 0x0000000506a47c10 */ /* 0x000fc6000ffde0ff */
[----:B0-----:R0:W4:Y:S04]  /*1aca0*/  LDG.E.U8 R247, desc[UR44][R168.64] ;  /* 0x0000002ca8f77981 */ /* 0x001128000c1e1100 */
[----:B------:R-:W3:Y:S04]  /*1acb0*/  LDG.E.U8 R6, desc[UR44][R182.64] ;  /* 0x0000002cb6067981 */ /* 0x000ee8000c1e1100 */
[----:B------:R0:W-:Y:S04]  /*1acc0*/  STL [R1+0xdc], R249 ;  /* 0x0000dcf901007387 */ /* 0x0001e80000100800 */
[----:B------:R0:W-:Y:S04]  /*1acd0*/  STL [R1+0xd8], R248 ;  /* 0x0000d8f801007387 */ /* 0x0001e80000100800 */
[----:B------:R-:W4:Y:S04]  /*1ace0*/  LDL R10, [R1+0xefc] ;  /* 0x000efc00010a7983 */ /* 0x000f280000100800 */
[----:B------:R-:W4:Y:S04]  /*1acf0*/  LDL R8, [R1+0xef8] ;  /* 0x000ef80001087983 */ /* 0x000f280000100800 */
[----:B------:R0:W-:Y:S04]  /*1ad00*/  STL [R1+0xd4], R242 ;  /* 0x0000d4f201007387 */ /* 0x0001e80000100800 */
[----:B------:R0:W-:Y:S04]  /*1ad10*/  STL [R1+0xd0], R245 ;  /* 0x0000d0f501007387 */ /* 0x0001e80000100800 */
[----:B------:R-:W4:Y:S01]  /*1ad20*/  LDL R5, [R1+0xf04] ;  /* 0x000f040001057983 */ /* 0x000f220000100800 */
[----:B------:R-:W-:-:S03]  /*1ad30*/  IADD3.X R165, R2, UR7, RZ, P6, !PT ;  /* 0x0000000702a57c10 */ /* 0x000fc6000b7fe4ff */
[----:B------:R-:W4:Y:S04]  /*1ad40*/  LDL R4, [R1+0xf00] ;  /* 0x000f000001047983 */ /* 0x000f280000100800 */
[----:B------:R0:W-:Y:S04]  /*1ad50*/  STL [R1+0xcc], R11 ;  /* 0x0000cc0b01007387 */ /* 0x0001e80000100800 */
[----:B------:R0:W-:Y:S04]  /*1ad60*/  STL [R1+0xc8], R244 ;  /* 0x0000c8f401007387 */ /* 0x0001e80000100800 */
[----:B------:R-:W4:Y:S04]  /*1ad70*/  LDL R2, [R1+0xf0c] ;  /* 0x000f0c0001027983 */ /* 0x000f280000100800 */
[----:B-1----:R1:W4:Y:S04]  /*1ad80*/  LDG.E.U8 R246, desc[UR44][R170.64] ;  /* 0x0000002caaf67981 */ /* 0x002328000c1e1100 */
[----:B0-----:R0:W4:Y:S04]  /*1ad90*/  LDG.E.U8 R249, desc[UR44][R172.64] ;  /* 0x0000002cacf97981 */ /* 0x001128000c1e1100 */
[----:B------:R0:W4:Y:S04]  /*1ada0*/  LDG.E.U8 R248, desc[UR44][R174.64] ;  /* 0x0000002caef87981 */ /* 0x000128000c1e1100 */
[----:B------:R-:W4:Y:S04]  /*1adb0*/  LDG.E.U8 R242, desc[UR44][R176.64] ;  /* 0x0000002cb0f27981 */ /* 0x000f28000c1e1100 */
[----:B------:R-:W4:Y:S04]  /*1adc0*/  LDG.E.U8 R245, desc[UR44][R178.64] ;  /* 0x0000002cb2f57981 */ /* 0x000f28000c1e1100 */
[----:B------:R-:W4:Y:S04]  /*1add0*/  LDG.E.U8 R11, desc[UR44][R180.64] ;  /* 0x0000002cb40b7981 */ /* 0x000f28000c1e1100 */
[----:B------:R-:W4:Y:S01]  /*1ade0*/  LDG.E.U8 R244, desc[UR44][R184.64] ;  /* 0x0000002cb8f47981 */ /* 0x000f22000c1e1100 */
[----:B--2---:R-:W-:-:S03]  /*1adf0*/  IADD3 R166, P6, R3, UR5, RZ ;  /* 0x0000000503a67c10 */ /* 0x004fc6000ffde0ff */
[----:B---3--:R-:W-:Y:S04]  /*1ae00*/  STL [R1+0x1020], R6 ;  /* 0x0010200601007387 */ /* 0x008fe80000100800 */
[----:B------:R-:W2:Y:S04]  /*1ae10*/  LDL R3, [R1+0xf08] ;  /* 0x000f080001037983 */ /* 0x000ea80000100800 */
[----:B------:R3:W-:Y:S04]  /*1ae20*/  STL [R1+0xc4], R243 ;  /* 0x0000c4f301007387 */ /* 0x0007e80000100800 */
[----:B------:R-:W2:Y:S01]  /*1ae30*/  LDL R9, [R1+0xf14] ;  /* 0x000f140001097983 */ /* 0x000ea20000100800 */
[----:B------:R-:W-:-:S02]  /*1ae40*/  IADD3.X R167, R0, UR7, RZ, P6, !PT ;  /* 0x0000000700a77c10 */ /* 0x000fc4000b7fe4ff */
[----:B----4-:R-:W-:Y:S01]  /*1ae50*/  IADD3 R168, P6, R10, UR5, RZ ;  /* 0x000000050aa87c10 */ /* 0x010fe2000ffde0ff */
[----:B------:R-:W4:Y:S03]  /*1ae60*/  LDL R0, [R1+0xf10] ;  /* 0x000f100001007983 */ /* 0x000f260000100800 */
[----:B------:R-:W-:Y:S01]  /*1ae70*/  IADD3.X R169, R8, UR7, RZ, P6, !PT ;  /* 0x0000000708a97c10 */ /* 0x000fe2000b7fe4ff */
[----:B---3--:R-:W3:Y:S01]  /*1ae80*/  LDG.E.U8 R243, desc[UR44][R186.64] ;  /* 0x0000002cbaf37981 */ /* 0x008ee2000c1e1100 */
[----:B-1----:R-:W-:-:S04]  /*1ae90*/  IADD3 R170, P6, R5, UR5, RZ ;  /* 0x0000000505aa7c10 */ /* 0x002fc8000ffde0ff */
[----:B------:R-:W-:Y:S02]  /*1aea0*/  IADD3.X R171, R4, UR7, RZ, P6, !PT ;  /* 0x0000000704ab7c10 */ /* 0x000fe4000b7fe4ff */
[----:B0-----:R-:W-:Y:S01]  /*1aeb0*/  IADD3 R172, P6, R2, UR5, RZ ;  /* 0x0000000502ac7c10 */ /* 0x001fe2000ffde0ff */
[----:B------:R0:W-:Y:S04]  /*1aec0*/  STL [R1+0xbc], R247 ;  /* 0x0000bcf701007387 */ /* 0x0001e80000100800 */
[----:B------:R-:W3:Y:S04]  /*1aed0*/  LDL R8, [R1+0xf1c] ;  /* 0x000f1c0001087983 */ /* 0x000ee80000100800 */
[----:B------:R-:W3:Y:S04]  /*1aee0*/  LDL R6, [R1+0xf18] ;  /* 0x000f180001067983 */ /* 0x000ee80000100800 */
[----:B0-----:R-:W3:Y:S04]  /*1aef0*/  LDG.E.U8 R247, desc[UR44][R188.64] ;  /* 0x0000002cbcf77981 */ /* 0x001ee8000c1e1100 */
[----:B------:R0:W-:Y:S04]  /*1af00*/  STL [R1+0xb8], R246 ;  /* 0x0000b8f601007387 */ /* 0x0001e80000100800 */
[----:B0-----:R-:W3:Y:S01]  /*1af10*/  LDG.E.U8 R246, desc[UR44][R190.64] ;  /* 0x0000002cbef67981 */ /* 0x001ee2000c1e1100 */
[----:B--2---:R-:W-:-:S03]  /*1af20*/  IADD3.X R173, R3, UR7, RZ, P6, !PT ;  /* 0x0000000703ad7c10 */ /* 0x004fc6000b7fe4ff */
[----:B------:R-:W2:Y:S01]  /*1af30*/  LDG.E.U8 R3, desc[UR44][R198.64] ;  /* 0x0000002cc6037981 */ /* 0x000ea2000c1e1100 */
[----:B------:R-:W-:-:S03]  /*1af40*/  IADD3 R174, P6, R9, UR5, RZ ;  /* 0x0000000509ae7c10 */ /* 0x000fc6000ffde0ff */
[----:B------:R-:W2:Y:S04]  /*1af50*/  LDG.E.U8 R9, desc[UR44][R216.64] ;  /* 0x0000002cd8097981 */ /* 0x000ea8000c1e1100 */
[----:B------:R0:W-:Y:S04]  /*1af60*/  STL [R1+0xb4], R249 ;  /* 0x0000b4f901007387 */ /* 0x0001e80000100800 */
[----:B------:R-:W2:Y:S04]  /*1af70*/  LDL R5, [R1+0xf24] ;  /* 0x000f240001057983 */ /* 0x000ea80000100800 */
[----:B------:R-:W-:Y:S04]  /*1af80*/  STL [R1+0xb0], R248 ;  /* 0x0000b0f801007387 */ /* 0x000fe80000100800 */
[----:B------:R-:W2:Y:S04]  /*1af90*/  LDL R4, [R1+0xf20] ;  /* 0x000f200001047983 */ /* 0x000ea80000100800 */
[----:B------:R-:W2:Y:S01]  /*1afa0*/  LDL R2, [R1+0xf2c] ;  /* 0x000f2c0001027983 */ /* 0x000ea20000100800 */
[----:B----4-:R-:W-:-:S03]  /*1afb0*/  IADD3.X R175, R0, UR7, RZ, P6, !PT ;  /* 0x0000000700af7c10 */ /* 0x010fc6000b7fe4ff */
[----:B------:R1:W-:Y:S04]  /*1afc0*/  STL [R1+0xac], R242 ;  /* 0x0000acf201007387 */ /* 0x0003e80000100800 */
[----:B------:R4:W-:Y:S04]  /*1afd0*/  STL [R1+0xa8], R245 ;  /* 0x0000a8f501007387 */ /* 0x0009e80000100800 */
[----:B0-----:R-:W2:Y:S01]  /*1afe0*/  LDG.E.U8 R249, desc[UR44][R200.64] ;  /* 0x0000002cc8f97981 */ /* 0x001ea2000c1e1100 */
[----:B---3--:R-:W-:-:S03]  /*1aff0*/  IADD3 R176, P6, R8, UR5, RZ ;  /* 0x0000000508b07c10 */ /* 0x008fc6000ffde0ff */
[----:B-1----:R-:W3:Y:S01]  /*1b000*/  LDG.E.U8 R242, desc[UR44][R196.64] ;  /* 0x0000002cc4f27981 */ /* 0x002ee2000c1e1100 */
[----:B------:R-:W-:-:S03]  /*1b010*/  IADD3.X R177, R6, UR7, RZ, P6, !PT ;  /* 0x0000000706b17c10 */ /* 0x000fc6000b7fe4ff */
[----:B------:R-:W3:Y:S04]  /*1b020*/  LDG.E.U8 R248, desc[UR44][R202.64] ;  /* 0x0000002ccaf87981 */ /* 0x000ee8000c1e1100 */
[----:B----4-:R-:W4:Y:S04]  /*1b030*/  LDG.E.U8 R245, desc[UR44][R206.64] ;  /* 0x0000002ccef57981 */ /* 0x010f28000c1e1100 */
[----:B------:R-:W4:Y:S04]  /*1b040*/  LDG.E.U8 R217, desc[UR44][R222.64] ;  /* 0x0000002cded97981 */ /* 0x000f28000c1e1100 */
[----:B------:R-:W4:Y:S04]  /*1b050*/  LDG.E.U8 R223, desc[UR44][R238.64] ;  /* 0x0000002ceedf7981 */ /* 0x000f28000c1e1100 */
[----:B------:R-:W4:Y:S04]  /*1b060*/  LDG.E.U8 R222, desc[UR44][R240.64] ;  /* 0x0000002cf0de7981 */ /* 0x000f28000c1e1100 */
[----:B--2---:R-:W-:Y:S04]  /*1b070*/  STL [R1+0x1024], R3 ;  /* 0x0010240301007387 */ /* 0x004fe80000100800 */
[----:B------:R0:W-:Y:S04]  /*1b080*/  STL [R1+0xa4], R11 ;  /* 0x0000a40b01007387 */ /* 0x0001e80000100800 */
[----:B------:R-:W2:Y:S04]  /*1b090*/  LDL R0, [R1+0xf28] ;  /* 0x000f280001007983 */ /* 0x000ea80000100800 */
[----:B------:R-:W3:Y:S04]  /*1b0a0*/  LDL R10, [R1+0xf30] ;  /* 0x000f3000010a7983 */ /* 0x000ee80000100800 */
[----:B0-----:R-:W4:Y:S04]  /*1b0b0*/  LDL R11, [R1+0xf34] ;  /* 0x000f3400010b7983 */ /* 0x001f280000100800 */
[----:B------:R0:W-:Y:S04]  /*1b0c0*/  STL [R1+0x9c], R244 ;  /* 0x00009cf401007387 */ /* 0x0001e80000100800 */
[----:B------:R-:W-:Y:S04]  /*1b0d0*/  STL [R1+0x98], R243 ;  /* 0x000098f301007387 */ /* 0x000fe80000100800 */
[----:B------:R-:W3:Y:S04]  /*1b0e0*/  LDL R8, [R1+0xf3c] ;  /* 0x000f3c0001087983 */ /* 0x000ee80000100800 */
[----:B------:R-:W3:Y:S04]  /*1b0f0*/  LDL R3, [R1+0xf38] ;  /* 0x000f380001037983 */ /* 0x000ee80000100800 */
[----:B------:R-:W-:Y:S04]  /*1b100*/  STL [R1+0x94], R247 ;  /* 0x000094f701007387 */ /* 0x000fe80000100800 */
[----:B------:R-:W-:Y:S04]  /*1b110*/  STL [R1+0x1054], R9 ;  /* 0x0010540901007387 */ /* 0x000fe80000100800 */
[----:B------:R1:W-:Y:S04]  /*1b120*/  STL [R1+0x90], R246 ;  /* 0x000090f601007387 */ /* 0x0003e80000100800 */
[----:B------:R-:W3:Y:S01]  /*1b130*/  LDL R6, [R1+0xf44] ;  /* 0x000f440001067983 */ /* 0x000ee20000100800 */
[----:B------:R-:W-:-:S03]  /*1b140*/  IADD3 R178, P6, R5, UR5, RZ ;  /* 0x0000000505b27c10 */ /* 0x000fc6000ffde0ff */
[----:B0-----:R-:W3:Y:S01]  /*1b150*/  LDG.E.U8 R244, desc[UR44][R210.64] ;  /* 0x0000002cd2f47981 */ /* 0x001ee2000c1e1100 */
[----:B------:R-:W-:Y:S02]  /*1b160*/  IADD3.X R179, R4, UR7, RZ, P6, !PT ;  /* 0x0000000704b37c10 */ /* 0x000fe4000b7fe4ff */
[----:B-1----:R-:W-:Y:S01]  /*1b170*/  IADD3 R246, P6, R2, UR5, RZ ;  /* 0x0000000502f67c10 */ /* 0x002fe2000ffde0ff */
[----:B------:R-:W3:Y:S04]  /*1b180*/  LDL R4, [R1+0xf40] ;  /* 0x000f400001047983 */ /* 0x000ee80000100800 */
[----:B------:R0:W-:Y:S04]  /*1b190*/  STL [R1+0x8c], R251 ;  /* 0x00008cfb01007387 */ /* 0x0001e80000100800 */
[----:B------:R-:W3:Y:S04]  /*1b1a0*/  LDG.E.U8 R2, desc[UR44][R220.64] ;  /* 0x0000002cdc027981 */ /* 0x000ee8000c1e1100 */
[----:B------:R-:W3:Y:S04]  /*1b1b0*/  LDG.E.U8 R9, desc[UR44][R230.64] ;  /* 0x0000002ce6097981 */ /* 0x000ee8000c1e1100 */
[----:B------:R-:W3:Y:S04]  /*1b1c0*/  LDG.E.U8 R243, desc[UR44][R214.64] ;  /* 0x0000002cd6f37981 */ /* 0x000ee8000c1e1100 */
[----:B------:R-:W3:Y:S04]  /*1b1d0*/  LDG.E.U8 R221, desc[UR44][R228.64] ;  /* 0x0000002ce4dd7981 */ /* 0x000ee8000c1e1100 */
[----:B0-----:R-:W3:Y:S01]  /*1b1e0*/  LDG.E.U8 R251, desc[UR44][R172.64] ;  /* 0x0000002cacfb7981 */ /* 0x001ee2000c1e1100 */
[----:B--2---:R-:W-:-:S03]  /*1b1f0*/  IADD3.X R247, R0, UR7, RZ, P6, !PT ;  /* 0x0000000700f77c10 */ /* 0x004fc6000b7fe4ff */
[----:B------:R-:W2:Y:S04]  /*1b200*/  LDL R0, [R1+0xf4c] ;  /* 0x000f4c0001007983 */ /* 0x000ea80000100800 */
[----:B------:R0:W-:Y:S01]  /*1b210*/  STL [R1+0x88], R250 ;  /* 0x000088fa01007387 */ /* 0x0001e20000100800 */
[----:B----4-:R-:W-:-:S03]  /*1b220*/  IADD3 R180, P6, R11, UR5, RZ ;  /* 0x000000050bb47c10 */ /* 0x010fc6000ffde0ff */
[----:B------:R-:W4:Y:S01]  /*1b230*/  LDL R5, [R1+0xf48] ;  /* 0x000f480001057983 */ /* 0x000f220000100800 */
[----:B---3--:R-:W-:-:S03]  /*1b240*/  IADD3.X R181, R10, UR7, RZ, P6, !PT ;  /* 0x000000070ab57c10 */ /* 0x008fc6000b7fe4ff */
[----:B------:R-:W3:Y:S04]  /*1b250*/  LDL R216, [R1+0xf54] ;  /* 0x000f540001d87983 */ /* 0x000ee80000100800 */
[----:B0-----:R-:W3:Y:S01]  /*1b260*/  LDG.E.U8 R250, desc[UR44][R174.64] ;  /* 0x0000002caefa7981 */ /* 0x001ee2000c1e1100 */
[----:B------:R-:W-:-:S03]  /*1b270*/  IADD3 R182, P6, R8, UR5, RZ ;  /* 0x0000000508b67c10 */ /* 0x000fc6000ffde0ff */
[----:B------:R-:W3:Y:S01]  /*1b280*/  LDG.E.U8 R246, desc[UR44][R246.64] ;  /* 0x0000002cf6f67981 */ /* 0x000ee2000c1e1100 */
[----:B------:R-:W-:Y:S02]  /*1b290*/  IADD3.X R183, R3, UR7, RZ, P6, !PT ;  /* 0x0000000703b77c10 */ /* 0x000fe4000b7fe4ff */
[----:B------:R-:W-:Y:S02]  /*1b2a0*/  IADD3 R184, P6, R6, UR5, RZ ;  /* 0x0000000506b87c10 */ /* 0x000fe4000ffde0ff */
[----:B------:R-:W3:Y:S02]  /*1b2b0*/  LDG.E.U8 R6, desc[UR44][R232.64] ;  /* 0x0000002ce8067981 */ /* 0x000ee4000c1e1100 */
[----:B------:R-:W-:Y:S02]  /*1b2c0*/  IADD3.X R185, R4, UR7, RZ, P6, !PT ;  /* 0x0000000704b97c10 */ /* 0x000fe4000b7fe4ff */
[----:B------:R0:W-:Y:S04]  /*1b2d0*/  STL [R1+0x1028], R2 ;  /* 0x0010280201007387 */ /* 0x0001e80000100800 */
[----:B------:R1:W-:Y:S04]  /*1b2e0*/  STL [R1+0x84], R242 ;  /* 0x000084f201007387 */ /* 0x0003e80000100800 */
[----:B------:R-:W3:Y:S04]  /*1b2f0*/  LDL R11, [R1+0xf50] ;  /* 0x000f5000010b7983 */ /* 0x000ee80000100800 */
[----:B------:R-:W3:Y:S04]  /*1b300*/  LDL R10, [R1+0xf5c] ;  /* 0x000f5c00010a7983 */ /* 0x000ee80000100800 */
[----:B------:R1:W-:Y:S04]  /*1b310*/  STL [R1+0x7c], R249 ;  /* 0x00007cf901007387 */ /* 0x0003e80000100800 */
[----:B0-----:R-:W3:Y:S04]  /*1b320*/  LDL R2, [R1+0xf58] ;  /* 0x000f580001027983 */ /* 0x001ee80000100800 */
[----:B------:R0:W-:Y:S04]  /*1b330*/  STL [R1+0x78], R248 ;  /* 0x000078f801007387 */ /* 0x0001e80000100800 */
[----:B------:R-:W3:Y:S04]  /*1b340*/  LDL R8, [R1+0xf64] ;  /* 0x000f640001087983 */ /* 0x000ee80000100800 */
[----:B------:R-:W-:Y:S04]  /*1b350*/  STL [R1+0x74], R245 ;  /* 0x000074f501007387 */ /* 0x000fe80000100800 */
[----:B------:R-:W3:Y:S04]  /*1b360*/  LDL R3, [R1+0xf60] ;  /* 0x000f600001037983 */ /* 0x000ee80000100800 */
[----:B------:R-:W-:Y:S04]  /*1b370*/  STL [R1+0x70], R244 ;  /* 0x000070f401007387 */ /* 0x000fe80000100800 */
[----:B------:R-:W-:Y:S04]  /*1b380*/  STL [R1+0x1078], R9 ;  /* 0x0010780901007387 */ /* 0x000fe80000100800 */
[----:B-1----:R-:W3:Y:S04]  /*1b390*/  LDG.E.U8 R242, desc[UR44][R224.64] ;  /* 0x0000002ce0f27981 */ /* 0x002ee8000c1e1100 */
[----:B------:R-:W-:Y:S04]  /*1b3a0*/  STL [R1+0x6c], R243 ;  /* 0x00006cf301007387 */ /* 0x000fe80000100800 */
[----:B------:R-:W3:Y:S04]  /*1b3b0*/  LDG.E.U8 R249, desc[UR44][R176.64] ;  /* 0x0000002cb0f97981 */ /* 0x000ee8000c1e1100 */
[----:B------:R-:W3:Y:S04]  /*1b3c0*/  LDG.E.U8 R225, desc[UR44][R226.64] ;  /* 0x0000002ce2e17981 */ /* 0x000ee8000c1e1100 */
[----:B------:R-:W3:Y:S04]  /*1b3d0*/  LDG.E.U8 R224, desc[UR44][R234.64] ;  /* 0x0000002ceae07981 */ /* 0x000ee8000c1e1100 */
[----:B0-----:R-:W3:Y:S01]  /*1b3e0*/  LDG.E.U8 R248, desc[UR44][R178.64] ;  /* 0x0000002cb2f87981 */ /* 0x001ee2000c1e1100 */
[----:B--2---:R-:W-:-:S04]  /*1b3f0*/  IADD3 R186, P6, R0, UR5, RZ ;  /* 0x0000000500ba7c10 */ /* 0x004fc8000ffde0ff */
[----:B----4-:R-:W-:Y:S02]  /*1b400*/  IADD3.X R187, R5, UR7, RZ, P6, !PT ;  /* 0x0000000705bb7c10 */ /* 0x010fe4000b7fe4ff */
[----:B------:R-:W2:Y:S04]  /*1b410*/  LDG.E.U8 R5, desc[UR44][R236.64] ;  /* 0x0000002cec057981 */ /* 0x000ea8000c1e1100 */
[----:B---3--:R0:W-:Y:S04]  /*1b420*/  STL [R1+0x1058], R6 ;  /* 0x0010580601007387 */ /* 0x0081e80000100800 */
[----:B------:R-:W3:Y:S01]  /*1b430*/  LDL R4, [R1+0xf6c] ;  /* 0x000f6c0001047983 */ /* 0x000ee20000100800 */
[----:B------:R-:W-:-:S03]  /*1b440*/  IADD3 R190, P6, R216, UR5, RZ ;  /* 0x00000005d8be7c10 */ /* 0x000fc6000ffde0ff */
[----:B------:R-:W4:Y:S04]  /*1b450*/  LDL R0, [R1+0xf68] ;  /* 0x000f680001007983 */ /* 0x000f280000100800 */
[----:B0-----:R-:W3:Y:S04]  /*1b460*/  LDG.E.U8 R6, desc[UR44][R12.64] ;  /* 0x0000002c0c067981 */ /* 0x001ee8000c1e1100 */
[----:B------:R0:W-:Y:S01]  /*1b470*/  STL [R1+0x64], R218 ;  /* 0x000064da01007387 */ /* 0x0001e20000100800 */
[----:B------:R-:W-:-:S03]  /*1b480*/  IADD3.X R191, R11, UR7, RZ, P6, !PT ;  /* 0x000000070bbf7c10 */ /* 0x000fc6000b7fe4ff */
[----:B------:R-:W4:Y:S01]  /*1b490*/  LDG.E.U8 R13, desc[UR44][R20.64] ;  /* 0x0000002c140d7981 */ /* 0x000f22000c1e1100 */
[----:B------:R-:W-:-:S04]  /*1b4a0*/  IADD3 R188, P6, R10, UR5, RZ ;  /* 0x000000050abc7c10 */ /* 0x000fc8000ffde0ff */
[----:B------:R-:W-:Y:S02]  /*1b4b0*/  IADD3.X R189, R2, UR7, RZ, P6, !PT ;  /* 0x0000000702bd7c10 */ /* 0x000fe4000b7fe4ff */
[----:B------:R-:W-:-:S04]  /*1b4c0*/  IADD3 R196, P6, R8, UR5, RZ ;  /* 0x0000000508c47c10 */ /* 0x000fc8000ffde0ff */
[----:B------:R-:W-:Y:S02]  /*1b4d0*/  IADD3.X R197, R3, UR7, RZ, P6, !PT ;  /* 0x0000000703c57c10 */ /* 0x000fe4000b7fe4ff */
[----:B------:R-:W4:Y:S04]  /*1b4e0*/  LDG.E.U8 R3, desc[UR44][R18.64] ;  /* 0x0000002c12037981 */ /* 0x000f28000c1e1100 */
[----:B--2---:R1:W-:Y:S04]  /*1b4f0*/  STL [R1+0x102c], R5 ;  /* 0x00102c0501007387 */ /* 0x0043e80000100800 */
[----:B------:R-:W2:Y:S04]  /*1b500*/  LDL R220, [R1+0xf74] ;  /* 0x000f740001dc7983 */ /* 0x000ea80000100800 */
[----:B------:R-:W2:Y:S04]  /*1b510*/  LDL R219, [R1+0xf70] ;  /* 0x000f700001db7983 */ /* 0x000ea80000100800 */
[----:B0-----:R-:W2:Y:S04]  /*1b520*/  LDL R218, [R1+0xf7c] ;  /* 0x000f7c0001da7983 */ /* 0x001ea80000100800 */
[----:B------:R0:W-:Y:S04]  /*1b530*/  STL [R1+0x5c], R217 ;  /* 0x00005cd901007387 */ /* 0x0001e80000100800 */
[----:B-1----:R-:W2:Y:S04]  /*1b540*/  LDG.E.U8 R5, desc[UR44][R14.64] ;  /* 0x0000002c0e057981 */ /* 0x002ea8000c1e1100 */
[----:B0-----:R-:W2:Y:S04]  /*1b550*/  LDL R217, [R1+0xf78] ;  /* 0x000f780001d97983 */ /* 0x001ea80000100800 */
[----:B------:R-:W-:Y:S04]  /*1b560*/  STL [R1+0x58], R242 ;  /* 0x000058f201007387 */ /* 0x000fe80000100800 */
[----:B------:R-:W2:Y:S04]  /*1b570*/  LDL R216, [R1+0xf84] ;  /* 0x000f840001d87983 */ /* 0x000ea80000100800 */
[----:B------:R-:W2:Y:S04]  /*1b580*/  LDL R2, [R1+0xf80] ;  /* 0x000f800001027983 */ /* 0x000ea80000100800 */
[----:B---3--:R0:W-:Y:S04]  /*1b590*/  STL [R1+0x1098], R6 ;  /* 0x0010980601007387 */ /* 0x0081e80000100800 */
[----:B------:R-:W-:Y:S04]  /*1b5a0*/  STL [R1+0x54], R225 ;  /* 0x000054e101007387 */ /* 0x000fe80000100800 */
[----:B------:R1:W-:Y:S04]  /*1b5b0*/  STL [R1+0x50], R221 ;  /* 0x000050dd01007387 */ /* 0x0003e80000100800 */
[----:B0-----:R-:W3:Y:S04]  /*1b5c0*/  LDG.E.U8 R6, desc[UR44][R152.64] ;  /* 0x0000002c98067981 */ /* 0x001ee8000c1e1100 */
[----:B-1----:R0:W3:Y:S01]  /*1b5d0*/  LDG.E.U8 R221, desc[UR44][R16.64] ;  /* 0x0000002c10dd7981 */ /* 0x0020e2000c1e1100 */
[----:B------:R-:W-:Y:S01]  /*1b5e0*/  FMUL R202, R204, UR6 ;  /* 0x00000006ccca7c20 */ /* 0x000fe20008400000 */
[----:B------:R-:W-:Y:S01]  /*1b5f0*/  FMUL R201, R205, UR6 ;  /* 0x00000006cdc97c20 */ /* 0x000fe20008400000 */
[----:B------:R-:W-:Y:S01]  /*1b600*/  FMUL R203, R209, UR6 ;  /* 0x00000006d1cb7c20 */ /* 0x000fe20008400000 */
[----:B------:R-:W-:Y:S01]  /*1b610*/  FMUL R207, R213, UR6 ;  /* 0x00000006d5cf7c20 */ /* 0x000fe20008400000 */
[----:B------:R-:W3:Y:S01]  /*1b620*/  LDG.E.U8 R153, desc[UR44][R180.64] ;  /* 0x0000002cb4997981 */ /* 0x000ee2000c1e1100 */
[----:B0-----:R-:W-:-:S03]  /*1b630*/  IADD3 R16, P6, R4, UR5, RZ ;  /* 0x0000000504107c10 */ /* 0x001fc6000ffde0ff */
[----:B------:R-:W3:Y:S01]  /*1b640*/  LDG.E.U8 R4, desc[UR44][R22.64] ;  /* 0x0000002c16047981 */ /* 0x000ee2000c1e1100 */
[----:B----4-:R-:W-:Y:S02]  /*1b650*/  IADD3.X R17, R0, UR7, RZ, P6, !PT ;  /* 0x0000000700117c10 */ /* 0x010fe4000b7fe4ff */
[----:B--2---:R-:W-:-:S04]  /*1b660*/  IADD3 R14, P6, R220, UR5, RZ ;  /* 0x00000005dc0e7c10 */ /* 0x004fc8000ffde0ff */
[----:B------:R-:W-:Y:S02]  /*1b670*/  IADD3.X R15, R219, UR7, RZ, P6, !PT ;  /* 0x00000007db0f7c10 */ /* 0x000fe4000b7fe4ff */
[----:B------:R-:W-:-:S03]  /*1b680*/  IADD3 R18, P6, R218, UR5, RZ ;  /* 0x00000005da127c10 */ /* 0x000fc6000ffde0ff */
[----:B------:R-:W2:Y:S04]  /*1b690*/  LDG.E.U8 R152, desc[UR44][R14.64] ;  /* 0x0000002c0e987981 */ /* 0x000ea8000c1e1100 */
[----:B------:R0:W-:Y:S04]  /*1b6a0*/  STL [R1+0x1080], R5 ;  /* 0x0010800501007387 */ /* 0x0001e80000100800 */
[----:B------:R-:W4:Y:S01]  /*1b6b0*/  LDL R12, [R1+0xf8c] ;  /* 0x000f8c00010c7983 */ /* 0x000f220000100800 */
[----:B------:R-:W-:-:S03]  /*1b6c0*/  IADD3.X R19, R217, UR7, RZ, P6, !PT ;  /* 0x00000007d9137c10 */ /* 0x000fc6000b7fe4ff */
[----:B------:R-:W2:Y:S04]  /*1b6d0*/  LDL R11, [R1+0xf88] ;  /* 0x000f8800010b7983 */ /* 0x000ea80000100800 */
[----:B------:R-:W2:Y:S01]  /*1b6e0*/  LDL R10, [R1+0xf94] ;  /* 0x000f9400010a7983 */ /* 0x000ea20000100800 */
[----:B------:R-:W-:-:S03]  /*1b6f0*/  IADD3 R20, P6, R216, UR5, RZ ;  /* 0x00000005d8147c10 */ /* 0x000fc6000ffde0ff */
[----:B------:R-:W2:Y:S04]  /*1b700*/  LDL R9, [R1+0xf90] ;  /* 0x000f900001097983 */ /* 0x000ea80000100800 */
[----:B------:R1:W-:Y:S04]  /*1b710*/  STL [R1+0x105c], R3 ;  /* 0x00105c0301007387 */ /* 0x0003e80000100800 */
[----:B------:R-:W-:Y:S01]  /*1b720*/  STL [R1+0x44], R224 ;  /* 0x000044e001007387 */ /* 0x000fe20000100800 */
[----:B------:R-:W-:-:S03]  /*1b730*/  IADD3.X R21, R2, UR7, RZ, P6, !PT ;  /* 0x0000000702157c10 */ /* 0x000fc6000b7fe4ff */
[----:B------:R-:W2:Y:S04]  /*1b740*/  LDL R8, [R1+0xf9c] ;  /* 0x000f9c0001087983 */ /* 0x000ea80000100800 */
[----:B------:R-:W2:Y:S04]  /*1b750*/  LDL R0, [R1+0xf98] ;  /* 0x000f980001007983 */ /* 0x000ea80000100800 */
[----:B0-----:R-:W2:Y:S04]  /*1b760*/  LDG.E.U8 R5, desc[UR44][R154.64] ;  /* 0x0000002c9a057981 */ /* 0x001ea8000c1e1100 */
[----:B-1----:R-:W2:Y:S04]  /*1b770*/  LDG.E.U8 R3, desc[UR44][R158.64] ;  /* 0x0000002c9e037981 */ /* 0x002ea8000c1e1100 */
[----:B------:R-:W2:Y:S04]  /*1b780*/  LDG.E.U8 R2, desc[UR44][R162.64] ;  /* 0x0000002ca2027981 */ /* 0x000ea8000c1e1100 */
[----:B------:R-:W2:Y:S04]  /*1b790*/  LDG.E.U8 R154, desc[UR44][R16.64] ;  /* 0x0000002c109a7981 */ /* 0x000ea8000c1e1100 */
[----:B---3--:R0:W-:Y:S01]  /*1b7a0*/  STL [R1+0x1030], R4 ;  /* 0x0010300401007387 */ /* 0x0081e20000100800 */
[----:B------:R-:W-:Y:S01]  /*1b7b0*/  FMUL R204, R208, UR6 ;  /* 0x00000006d0cc7c20 */ /* 0x000fe20008400000 */
[----:B------:R-:W-:-:S02]  /*1b7c0*/  FSEL R201, R201, -INF , !P5 ;  /* 0xff800000c9c97808 */ /* 0x000fc40006800000 */
[----:B------:R-:W-:Y:S01]  /*1b7d0*/  FSEL R203, R203, -INF , !P3 ;  /* 0xff800000cbcb7808 */ /* 0x000fe20005800000 */
[----:B------:R-:W3:Y:S01]  /*1b7e0*/  LDG.E.U8 R163, desc[UR44][R186.64] ;  /* 0x0000002cbaa37981 */ /* 0x000ee2000c1e1100 */
[----:B------:R-:W-:-:S03]  /*1b7f0*/  FSEL R207, R207, -INF , !P1 ;  /* 0xff800000cfcf7808 */ /* 0x000fc60004800000 */
[----:B------:R-:W3:Y:S04]  /*1b800*/  LDG.E.U8 R159, desc[UR44][R188.64] ;  /* 0x0000002cbc9f7981 */ /* 0x000ee8000c1e1100 */
[----:B0-----:R4:W3:Y:S04]  /*1b810*/  LDG.E.U8 R4, desc[UR44][R156.64] ;  /* 0x0000002c9c047981 */ /* 0x0018e8000c1e1100 */
[----:B------:R-:W-:Y:S04]  /*1b820*/  STL [R1+0x3c], R223 ;  /* 0x00003cdf01007387 */ /* 0x000fe80000100800 */
[----:B------:R-:W-:Y:S04]  /*1b830*/  STL [R1+0x10bc], R6 ;  /* 0x0010bc0601007387 */ /* 0x000fe80000100800 */
[----:B------:R-:W-:Y:S04]  /*1b840*/  STL [R1+0x38], R222 ;  /* 0x000038de01007387 */ /* 0x000fe80000100800 */
[----:B------:R-:W3:Y:S01]  /*1b850*/  LDG.E.U8 R155, desc[UR44][R196.64] ;  /* 0x0000002cc49b7981 */ /* 0x000ee2000c1e1100 */
[----:B----4-:R-:W-:-:S04]  /*1b860*/  IADD3 R156, P6, R12, UR5, RZ ;  /* 0x000000050c9c7c10 */ /* 0x010fc8000ffde0ff */
[----:B--2---:R-:W-:Y:S02]  /*1b870*/  IADD3.X R157, R11, UR7, RZ, P6, !PT ;  /* 0x000000070b9d7c10 */ /* 0x004fe4000b7fe4ff */
[----:B------:R-:W2:Y:S04]  /*1b880*/  LDG.E.U8 R11, desc[UR44][R166.64] ;  /* 0x0000002ca60b7981 */ /* 0x000ea8000c1e1100 */
[----:B------:R-:W-:Y:S01]  /*1b890*/  STL [R1+0x10ac], R5 ;  /* 0x0010ac0501007387 */ /* 0x000fe20000100800 */
[----:B------:R-:W-:-:S03]  /*1b8a0*/  IADD3 R192, P6, R10, UR5, RZ ;  /* 0x000000050ac07c10 */ /* 0x000fc6000ffde0ff */
[----:B------:R0:W4:Y:S04]  /*1b8b0*/  LDG.E.U8 R166, desc[UR44][R18.64] ;  /* 0x0000002c12a67981 */ /* 0x000128000c1e1100 */
[----:B------:R-:W4:Y:S01]  /*1b8c0*/  LDG.E.U8 R162, desc[UR44][R156.64] ;  /* 0x0000002c9ca27981 */ /* 0x000f22000c1e1100 */
[----:B------:R-:W-:Y:S01]  /*1b8d0*/  FSEL R204, R204, -INF , !P4 ;  /* 0xff800000cccc7808 */ /* 0x000fe20006000000 */
[----:B------:R-:W-:Y:S02]  /*1b8e0*/  FMUL R208, R212, UR6 ;  /* 0x00000006d4d07c20 */ /* 0x000fe40008400000 */
[----:B------:R-:W4:Y:S04]  /*1b8f0*/  LDG.E.U8 R167, desc[UR44][R182.64] ;  /* 0x0000002cb6a77981 */ /* 0x000f28000c1e1100 */
[----:B---3--:R1:W-:Y:S04]  /*1b900*/  STL [R1+0x109c], R4 ;  /* 0x00109c0401007387 */ /* 0x0083e80000100800 */
[----:B------:R3:W-:Y:S04]  /*1b910*/  STL [R1+0x1084], R3 ;  /* 0x0010840301007387 */ /* 0x0007e80000100800 */
[----:B------:R0:W-:Y:S04]  /*1b920*/  STL [R1+0x1060], R2 ;  /* 0x0010600201007387 */ /* 0x0001e80000100800 */
[----:B-1----:R-:W4:Y:S04]  /*1b930*/  LDG.E.U8 R4, desc[UR44][R160.64] ;  /* 0x0000002ca0047981 */ /* 0x002f28000c1e1100 */
[----:B---3--:R-:W3:Y:S04]  /*1b940*/  LDG.E.U8 R3, desc[UR44][R164.64] ;  /* 0x0000002ca4037981 */ /* 0x008ee8000c1e1100 */
[----:B0-----:R-:W4:Y:S01]  /*1b950*/  LDG.E.U8 R2, desc[UR44][R168.64] ;  /* 0x0000002ca8027981 */ /* 0x001f22000c1e1100 */
[----:B------:R-:W-:-:S03]  /*1b960*/  IADD3.X R193, R9, UR7, RZ, P6, !PT ;  /* 0x0000000709c17c10 */ /* 0x000fc6000b7fe4ff */
[----:B------:R-:W3:Y:S04]  /*1b970*/  LDG.E.U8 R9, desc[UR44][R170.64] ;  /* 0x0000002caa097981 */ /* 0x000ee8000c1e1100 */
[----:B------:R0:W-:Y:S01]  /*1b980*/  STL [R1+0x34], R221 ;  /* 0x000034dd01007387 */ /* 0x0001e20000100800 */
[----:B------:R-:W-:-:S03]  /*1b990*/  IADD3 R194, P6, R8, UR5, RZ ;  /* 0x0000000508c27c10 */ /* 0x000fc6000ffde0ff */
[----:B------:R1:W3:Y:S01]  /*1b9a0*/  LDG.E.U8 R164, desc[UR44][R20.64] ;  /* 0x0000002c14a47981 */ /* 0x0002e2000c1e1100 */
[----:B------:R-:W-:Y:S02]  /*1b9b0*/  IADD3.X R195, R0, UR7, RZ, P6, !PT ;  /* 0x0000000700c37c10 */ /* 0x000fe4000b7fe4ff */
[----:B------:R-:W-:Y:S01]  /*1b9c0*/  FSEL R208, R208, -INF , !P2 ;  /* 0xff800000d0d07808 */ /* 0x000fe20005000000 */
[----:B------:R1:W3:Y:S04]  /*1b9d0*/  LDG.E.U8 R165, desc[UR44][R184.64] ;  /* 0x0000002cb8a57981 */ /* 0x0002e8000c1e1100 */
[----:B------:R-:W3:Y:S04]  /*1b9e0*/  LDG.E.U8 R161, desc[UR44][R190.64] ;  /* 0x0000002cbea17981 */ /* 0x000ee8000c1e1100 */
[----:B------:R-:W3:Y:S04]  /*1b9f0*/  LDG.E.U8 R160, desc[UR44][R192.64] ;  /* 0x0000002cc0a07981 */ /* 0x000ee8000c1e1100 */
[----:B------:R-:W3:Y:S04]  /*1ba00*/  LDG.E.U8 R158, desc[UR44][R194.64] ;  /* 0x0000002cc29e7981 */ /* 0x000ee8000c1e1100 */
[----:B--2---:R-:W-:Y:S04]  /*1ba10*/  STL [R1+0x1034], R11 ;  /* 0x0010340b01007387 */ /* 0x004fe80000100800 */
[----:B----4-:R2:W-:Y:S04]  /*1ba20*/  STL [R1+0x10c0], R2 ;  /* 0x0010c00201007387 */ /* 0x0105e80000100800 */
[----:B------:R-:W-:Y:S04]  /*1ba30*/  STL [R1+0x2c], R13 ;  /* 0x00002c0d01007387 */ /* 0x000fe80000100800 */
[----:B------:R-:W4:Y:S04]  /*1ba40*/  LDL.LU R229, [R1+0x39c] ;  /* 0x00039c0001e57983 */ /* 0x000f280000300800 */
[----:B------:R-:W4:Y:S04]  /*1ba50*/  LDL.LU R226, [R1+0x398] ;  /* 0x0003980001e27983 */ /* 0x000f280000300800 */
[----:B------:R-:W4:Y:S04]  /*1ba60*/  LDL.LU R224, [R1+0x394] ;  /* 0x0003940001e07983 */ /* 0x000f280000300800 */
[----:B------:R-:W4:Y:S04]  /*1ba70*/  LDL.LU R225, [R1+0x380] ;  /* 0x0003800001e17983 */ /* 0x000f280000300800 */
[----:B------:R-:W4:Y:S04]  /*1ba80*/  LDL.LU R227, [R1+0x390] ;  /* 0x0003900001e37983 */ /* 0x000f280000300800 */
[----:B------:R-:W4:Y:S04]  /*1ba90*/  LDL.LU R220, [R1+0x37c] ;  /* 0x00037c0001dc7983 */ /* 0x000f280000300800 */
[----:B0-----:R-:W4:Y:S04]  /*1baa0*/  LDL.LU R221, [R1+0x38c] ;  /* 0x00038c0001dd7983 */ /* 0x001f280000300800 */
[----:B------:R-:W4:Y:S04]  /*1bab0*/  LDL.LU R218, [R1+0x378] ;  /* 0x0003780001da7983 */ /* 0x000f280000300800 */
        /* <DEDUP_REMOVED lines=8> */
[----:B------:R-:W-:Y:S04]  /*1bb40*/  STL [R1+0x14], R4 ;  /* 0x0000140401007387 */ /* 0x000fe80000100800 */
[----:B--2---:R-:W2:Y:S04]  /*1bb50*/  LDL.LU R2, [R1+0x344] ;  /* 0x0003440001027983 */ /* 0x004ea80000300800 */
[----:B------:R-:W2:Y:S04]  /*1bb60*/  LDL.LU R6, [R1+0x338] ;  /* 0x0003380001067983 */ /* 0x000ea80000300800 */
[----:B------:R-:W2:Y:S04]  /*1bb70*/  LDL.LU R0, [R1+0x32c] ;  /* 0x00032c0001007983 */ /* 0x000ea80000300800 */
[----:B------:R-:W2:Y:S04]  /*1bb80*/  LDL.LU R11, [R1+0x328] ;  /* 0x00032800010b7983 */ /* 0x000ea80000300800 */
[----:B------:R-:W2:Y:S04]  /*1bb90*/  LDL.LU R240, [R1+0x334] ;  /* 0x0003340001f07983 */ /* 0x000ea80000300800 */
[----:B---3--:R0:W-:Y:S04]  /*1bba0*/  STL [R1+0xc], R3 ;  /* 0x00000c0301007387 */ /* 0x0081e80000100800 */
[----:B0-----:R-:W3:Y:S04]  /*1bbb0*/  LDL.LU R3, [R1+0x330] ;  /* 0x0003300001037983 */ /* 0x001ee80000300800 */
[----:B------:R-:W3:Y:S04]  /*1bbc0*/  LDL.LU R4, [R1+0x33c] ;  /* 0x00033c0001047983 */ /* 0x000ee80000300800 */
[----:B------:R-:W3:Y:S04]  /*1bbd0*/  LDL.LU R5, [R1+0x34c] ;  /* 0x00034c0001057983 */ /* 0x000ee80000300800 */
[----:B------:R-:W3:Y:S04]  /*1bbe0*/  LDL.LU R238, [R1+0x354] ;  /* 0x0003540001ee7983 */ /* 0x000ee80000300800 */
[----:B------:R-:W3:Y:S04]  /*1bbf0*/  LDL.LU R222, [R1+0x360] ;  /* 0x0003600001de7983 */ /* 0x000ee80000300800 */
[----:B------:R-:W3:Y:S04]  /*1bc00*/  LDL.LU R241, [R1+0x36c] ;  /* 0x00036c0001f17983 */ /* 0x000ee80000300800 */
[----:B------:R-:W3:Y:S04]  /*1bc10*/  LDL.LU R223, [R1+0x384] ;  /* 0x0003840001df7983 */ /* 0x000ee80000300800 */
[----:B------:R-:W-:Y:S04]  /*1bc20*/  STL [R1], R9 ;  /* 0x0000000901007387 */ /* 0x000fe80000100800 */
[----:B------:R-:W3:Y:S04]  /*1bc30*/  LDL.LU R239, [R1+0x3a0] ;  /* 0x0003a00001ef7983 */ /* 0x000ee80000300800 */
[----:B------:R-:W3:Y:S04]  /*1bc40*/  LDL.LU R8, [R1+0x5b8] ;  /* 0x0005b80001087983 */ /* 0x000ee80000300800 */
[----:B------:R0:W-:Y:S04]  /*1bc50*/  STL [R1+0x10a0], R251 ;  /* 0x0010a0fb01007387 */ /* 0x0001e80000100800 */
[----:B0-----:R-:W3:Y:S01]  /*1bc60*/  LDL.LU R251, [R1+0x340] ;  /* 0x0003400001fb7983 */ /* 0x001ee20000300800 */
[----:B----4-:R-:W-:-:S04]  /*1bc70*/  FMNMX R10, R229, R226, !PT ;  /* 0x000000e2e50a7209 */ /* 0x010fc80007800000 */
[----:B------:R-:W-:-:S04]  /*1bc80*/  FMNMX R10, R224, R10, !PT ;  /* 0x0000000ae00a7209 */ /* 0x000fc80007800000 */
        /* <DEDUP_REMOVED lines=13> */
[----:B------:R-:W-:Y:S02]  /*1bd60*/  FMNMX R10, R252, R10, !PT ;  /* 0x0000000afc0a7209 */ /* 0x000fe40007800000 */
[----:B------:R-:W4:Y:S02]  /*1bd70*/  LDL.LU R252, [R1+0x10c4] ;  /* 0x0010c40001fc7983 */ /* 0x000f240000300800 */
[----:B--2---:R-:W-:-:S04]  /*1bd80*/  FMNMX R10, R2, R10, !PT ;  /* 0x0000000a020a7209 */ /* 0x004fc80007800000 */
[----:B------:R-:W-:-:S04]  /*1bd90*/  FMNMX R10, R6, R10, !PT ;  /* 0x0000000a060a7209 */ /* 0x000fc80007800000 */
[----:B------:R-:W-:-:S04]  /*1bda0*/  FMNMX R10, R0, R10, !PT ;  /* 0x0000000a000a7209 */ /* 0x000fc80007800000 */
[----:B------:R-:W-:-:S04]  /*1bdb0*/  FMNMX R10, R11, R10, !PT ;  /* 0x0000000a0b0a7209 */ /* 0x000fc80007800000 */
[----:B------:R-:W-:-:S04]  /*1bdc0*/  FMNMX R10, R240, R10, !PT ;  /* 0x0000000af00a7209 */ /* 0x000fc80007800000 */
[----:B---3--:R-:W-:-:S04]  /*1bdd0*/  FMNMX R10, R3, R10, !PT ;  /* 0x0000000a030a7209 */ /* 0x008fc80007800000 */
        /* <DEDUP_REMOVED lines=8> */
[----:B------:R-:W-:-:S05]  /*1be60*/  FMNMX R10, R239, R10, !PT ;  /* 0x0000000aef0a7209 */ /* 0x000fca0007800000 */
[----:B------:R-:W0:Y:S02]  /*1be70*/  SHFL.BFLY PT, R12, R10, 0x2, 0x1f ;  /* 0x0c401f000a0c7f89 */ /* 0x000e2400000e0000 */
[----:B0-----:R-:W-:-:S05]  /*1be80*/  FMNMX R10, R10, R12, !PT ;  /* 0x0000000c0a0a7209 */ /* 0x001fca0007800000 */
[----:B------:R-:W0:Y:S04]  /*1be90*/  SHFL.BFLY PT, R12, R10, 0x1, 0x1f ;  /* 0x0c201f000a0c7f89 */ /* 0x000e2800000e0000 */
[----:B------:R-:W-:Y:S04]  /*1bea0*/  STL [R1+0x1088], R250 ;  /* 0x001088fa01007387 */ /* 0x000fe80000100800 */
[----:B------:R2:W-:Y:S01]  /*1beb0*/  STL [R1+0x1070], R249 ;  /* 0x001070f901007387 */ /* 0x0005e20000100800 */
[----:B0-----:R-:W-:-:S04]  /*1bec0*/  FMNMX R12, R10, R12, !PT ;  /* 0x0000000c0a0c7209 */ /* 0x001fc80007800000 */
[----:B------:R-:W-:-:S05]  /*1bed0*/  FMNMX R12, R12, R8, !PT ;  /* 0x000000080c0c7209 */ /* 0x000fca0007800000 */
[----:B------:R-:W-:-:S04]  /*1bee0*/  FADD R10, R229, -R12 ;  /* 0x8000000ce50a7221 */ /* 0x000fc80000000000 */
[----:B------:R-:W-:Y:S01]  /*1bef0*/  FMUL R23, R10, 1.4426950216293334961 ;  /* 0x3fb8aa3b0a177820 */ /* 0x000fe20000400000 */
[--C-:B------:R-:W-:Y:S01]  /*1bf00*/  FADD R10, R226, -R12.reuse ;  /* 0x8000000ce20a7221 */ /* 0x100fe20000000000 */
[----:B------:R-:W-:Y:S03]  /*1bf10*/  STL [R1+0x1064], R248 ;  /* 0x001064f801007387 */ /* 0x000fe60000100800 */
[----:B------:R-:W-:Y:S01]  /*1bf20*/  FMUL R13, R10, 1.4426950216293334961 ;  /* 0x3fb8aa3b0a0d7820 */ /* 0x000fe20000400000 */
[----:B------:R0:W-:Y:S01]  /*1bf30*/  STL [R1+0x103c], R246 ;  /* 0x00103cf601007387 */ /* 0x0001e20000100800 */
[----:B------:R-:W-:-:S03]  /*1bf40*/  FADD R10, R224, -R12 ;  /* 0x8000000ce00a7221 */ /* 0x000fc60000000000 */
[----:B------:R3:W-:Y:S01]  /*1bf50*/  STL [R1+0x1038], R8 ;  /* 0x0010380801007387 */ /* 0x0007e20000100800 */
[----:B------:R-:W-:-:S03]  /*1bf60*/  FMUL R168, R10, 1.4426950216293334961 ;  /* 0x3fb8aa3b0aa87820 */ /* 0x000fc60000400000 */
[----:B------:R-:W2:Y:S01]  /*1bf70*/  LDL.LU R224, [R1+0x3a4] ;  /* 0x0003a40001e07983 */ /* 0x000ea20000300800 */
[----:B------:R-:W-:-:S03]  /*1bf80*/  FADD R10, R225, -R12 ;  /* 0x8000000ce10a7221 */ /* 0x000fc60000000000 */
[----:B------:R-:W2:Y:S04]  /*1bf90*/  LDL.LU R236, [R1+0x3b8] ;  /* 0x0003b80001ec7983 */ /* 0x000ea80000300800 */
[----:B------:R-:W3:Y:S04]  /*1bfa0*/  LDL.LU R225, [R1+0x3a8] ;  /* 0x0003a80001e17983 */ /* 0x000ee80000300800 */
[----:B------:R-:W4:Y:S04]  /*1bfb0*/  LDL.LU R237, [R1+0x3b4] ;  /* 0x0003b40001ed7983 */ /* 0x000f280000300800 */
[----:B------:R-:W4:Y:S04]  /*1bfc0*/  LDL.LU R228, [R1+0x3ac] ;  /* 0x0003ac0001e47983 */ /* 0x000f280000300800 */
[----:B------:R-:W4:Y:S04]  /*1bfd0*/  LDL.LU R234, [R1+0x3c0] ;  /* 0x0003c00001ea7983 */ /* 0x000f280000300800 */
[----:B------:R-:W4:Y:S04]  /*1bfe0*/  LDL.LU R230, [R1+0x3b0] ;  /* 0x0003b00001e67983 */ /* 0x000f280000300800 */
[----:B------:R-:W4:Y:S04]  /*1bff0*/  LDL.LU R235, [R1+0x3c4] ;  /* 0x0003c40001eb7983 */ /* 0x000f280000300800 */
[----:B------:R-:W4:Y:S04]  /*1c000*/  LDL.LU R232, [R1+0x3bc] ;  /* 0x0003bc0001e87983 */ /* 0x000f280000300800 */
[----:B------:R-:W4:Y:S01]  /*1c010*/  LDL.LU R233, [R1+0x3cc] ;  /* 0x0003cc0001e97983 */ /* 0x000f220000300800 */
[----:B------:R-:W-:Y:S01]  /*1c020*/  FMUL R169, R10, 1.4426950216293334961 ;  /* 0x3fb8aa3b0aa97820 */ /* 0x000fe20000400000 */
[----:B------:R-:W-:-:S02]  /*1c030*/  FADD R10, R227, -R12 ;  /* 0x8000000ce30a7221 */ /* 0x000fc40000000000 */
[----:B------:R-:W4:Y:S02]  /*1c040*/  LDL.LU R9, [R1+0x3c8] ;  /* 0x0003c80001097983 */ /* 0x000f240000300800 */
[----:B------:R-:W-:Y:S01]  /*1c050*/  FMUL R170, R10, 1.4426950216293334961 ;  /* 0x3fb8aa3b0aaa7820 */ /* 0x000fe20000400000 */
[--C-:B------:R-:W-:Y:S01]  /*1c060*/  FADD R10, R220, -R12.reuse ;  /* 0x8000000cdc0a7221 */ /* 0x100fe20000000000 */
[----:B------:R-:W4:Y:S03]  /*1c070*/  LDL.LU R231, [R1+0x3d0] ;  /* 0x0003d00001e77983 */ /* 0x000f260000300800 */
[----:B------:R-:W-:Y:S01]  /*1c080*/  FMUL R171, R10, 1.4426950216293334961 ;  /* 0x3fb8aa3b0aab7820 */ /* 0x000fe20000400000 */
[--C-:B------:R-:W-:Y:S01]  /*1c090*/  FADD R10, R221, -R12.reuse ;  /* 0x8000000cdd0a7221 */ /* 0x100fe20000000000 */
[--C-:B------:R-:W-:Y:S01]  /*1c0a0*/  FADD R14, R219, -R12.reuse ;  /* 0x8000000cdb0e7221 */ /* 0x100fe20000000000 */
[----:B------:R-:W1:Y:S02]  /*1c0b0*/  LDL.LU R227, [R1+0x3d4] ;  /* 0x0003d40001e37983 */ /* 0x000e640000300800 */
[----:B------:R-:W-:Y:S01]  /*1c0c0*/  FMUL R172, R10, 1.4426950216293334961 ;  /* 0x3fb8aa3b0aac7820 */ /* 0x000fe20000400000 */
[----:B------:R-:W-:-:S04]  /*1c0d0*/  FADD R10, R218, -R12 ;  /* 0x8000000cda0a7221 */ /* 0x000fc80000000000 */
[----:B------:R-:W-:Y:S01]  /*1c0e0*/  FMUL R173, R10, 1.4426950216293334961 ;  /* 0x3fb8aa3b0aad7820 */ /* 0x000fe20000400000 */
[----:B--2---:R-:W-:-:S04]  /*1c0f0*/  FMNMX R10, R224, R236, !PT ;  /* 0x000000ece00a7209 */ /* 0x004fc80007800000 */
[----:B---3--:R-:W-:Y:S01]  /*1c100*/  FMNMX R15, R225, R10, !PT ;  /* 0x0000000ae10f7209 */ /* 0x008fe20007800000 */
[----:B------:R-:W-:-:S03]  /*1c110*/  FMUL R10, R14, 1.4426950216293334961 ;  /* 0x3fb8aa3b0e0a7820 */ /* 0x000fc60000400000 */
[----:B----4-:R-:W-:Y:S01]  /*1c120*/  FMNMX R14, R237, R15, !PT ;  /* 0x0000000fed0e7209 */ /* 0x010fe20007800000 */
[----:B------:R-:W-:Y:S02]  /*1c130*/  FADD R15, R242, -R12 ;  /* 0x8000000cf20f7221 */ /* 0x000fe40000000000 */
[----:B------:R-:W2:Y:S04]  /*1c140*/  LDL.LU R242, [R1+0x3d8] ;  /* 0x0003d80001f27983 */ /* 0x000ea80000300800 */
[----:B------:R-:W3:Y:S01]  /*1c150*/  LDL.LU R220, [R1+0x3e0] ;  /* 0x0003e00001dc7983 */ /* 0x000ee20000300800 */
[----:B------:R-:W-:-:S03]  /*1c160*/  FMNMX R16, R228, R14, !PT ;  /* 0x0000000ee4107209 */ /* 0x000fc60007800000 */
[----:B------:R-:W4:Y:S01]  /*1c170*/  LDL.LU R221, [R1+0x3e4] ;  /* 0x0003e40001dd7983 */ /* 0x000f220000300800 */
[----:B------:R-:W-:Y:S01]  /*1c180*/  FMUL R14, R15, 1.4426950216293334961 ;  /* 0x3fb8aa3b0f0e7820 */ /* 0x000fe20000400000 */
[----:B------:R-:W-:Y:S02]  /*1c190*/  FMNMX R15, R234, R16, !PT ;  /* 0x00000010ea0f7209 */ /* 0x000fe40007800000 */
[----:B------:R-:W4:Y:S01]  /*1c1a0*/  LDL.LU R249, [R1+0x348] ;  /* 0x0003480001f97983 */ /* 0x000f220000300800 */
[----:B------:R-:W-:Y:S01]  /*1c1b0*/  FADD R16, R216, -R12 ;  /* 0x8000000cd8107221 */ /* 0x000fe20000000000 */
[----:B------:R-:W-:Y:S02]  /*1c1c0*/  FMNMX R17, R230, R15, !PT ;  /* 0x0000000fe6117209 */ /* 0x000fe40007800000 */
[----:B------:R-:W4:Y:S01]  /*1c1d0*/  LDL.LU R229, [R1+0x400] ;  /* 0x0004000001e57983 */ /* 0x000f220000300800 */
[----:B------:R-:W-:Y:S01]  /*1c1e0*/  FMUL R15, R16, 1.4426950216293334961 ;  /* 0x3fb8aa3b100f7820 */ /* 0x000fe20000400000 */
[----:B------:R-:W-:-:S02]  /*1c1f0*/  FMNMX R16, R235, R17, !PT ;  /* 0x00000011eb107209 */ /* 0x000fc40007800000 */
[----:B------:R-:W4:Y:S01]  /*1c200*/  LDL.LU R216, [R1+0x3fc] ;  /* 0x0003fc0001d87983 */ /* 0x000f220000300800 */
[----:B------:R-:W-:-:S03]  /*1c210*/  FADD R17, R245, -R12 ;  /* 0x8000000cf5117221 */ /* 0x000fc60000000000 */
[----:B------:R-:W4:Y:S01]  /*1c220*/  LDL.LU R245, [R1+0x40c] ;  /* 0x00040c0001f57983 */ /* 0x000f220000300800 */
[----:B------:R-:W-:Y:S01]  /*1c230*/  FMNMX R18, R232, R16, !PT ;  /* 0x00000010e8127209 */ /* 0x000fe20007800000 */
[----:B------:R-:W-:-:S03]  /*1c240*/  FMUL R16, R17, 1.4426950216293334961 ;  /* 0x3fb8aa3b11107820 */ /* 0x000fc60000400000 */
[----:B------:R-:W-:Y:S01]  /*1c250*/  FMNMX R17, R233, R18, !PT ;  /* 0x00000012e9117209 */ /* 0x000fe20007800000 */
[--C-:B------:R-:W-:Y:S02]  /*1c260*/  FADD R18, R217, -R12.reuse ;  /* 0x8000000cd9127221 */ /* 0x100fe40000000000 */
[----:B------:R-:W4:Y:S04]  /*1c270*/  LDL.LU R217, [R1+0x3ec] ;  /* 0x0003ec0001d97983 */ /* 0x000f280000300800 */
[----:B------:R-:W4:Y:S01]  /*1c280*/  LDL.LU R218, [R1+0x3f0] ;  /* 0x0003f00001da7983 */ /* 0x000f220000300800 */
[----:B------:R-:W-:Y:S01]  /*1c290*/  FMNMX R19, R9, R17, !PT ;  /* 0x0000001109137209 */ /* 0x000fe20007800000 */
[----:B------:R-:W-:Y:S02]  /*1c2a0*/  FMUL R17, R18, 1.4426950216293334961 ;  /* 0x3fb8aa3b12117820 */ /* 0x000fe40000400000 */
[----:B------:R-:W4:Y:S01]  /*1c2b0*/  LDL.LU R219, [R1+0x3e8] ;  /* 0x0003e80001db7983 */ /* 0x000f220000300800 */
[----:B------:R-:W-:Y:S01]  /*1c2c0*/  FMNMX R18, R231, R19, !PT ;  /* 0x00000013e7127209 */ /* 0x000fe20007800000 */
[----:B------:R-:W-:-:S02]  /*1c2d0*/  FADD R19, R243, -R12 ;  /* 0x8000000cf3137221 */ /* 0x000fc40000000000 */
[----:B------:R-:W4:Y:S01]  /*1c2e0*/  LDL.LU R243, [R1+0x3f8] ;  /* 0x0003f80001f37983 */ /* 0x000f220000300800 */
[----:B-1----:R-:W-:Y:S01]  /*1c2f0*/  FMNMX R20, R227, R18, !PT ;  /* 0x00000012e3147209 */ /* 0x002fe20007800000 */
[----:B------:R-:W-:Y:S02]  /*1c300*/  FMUL R18, R19, 1.4426950216293334961 ;  /* 0x3fb8aa3b13127820 */ /* 0x000fe40000400000 */
[----:B------:R-:W4:Y:S04]  /*1c310*/  LDL.LU R250, [R1+0x414] ;  /* 0x0004140001fa7983 */ /* 0x000f280000300800 */
[----:B------:R-:W4:Y:S01]  /*1c320*/  LDL.LU R226, [R1+0x404] ;  /* 0x0004040001e27983 */ /* 0x000f220000300800 */
[--C-:B------:R-:W-:Y:S01]  /*1c330*/  FADD R174, R6, -R12.reuse ;  /* 0x8000000c06ae7221 */ /* 0x100fe20000000000 */
[--C-:B------:R-:W-:Y:S01]  /*1c340*/  FADD R175, R0, -R12.reuse ;  /* 0x8000000c00af7221 */ /* 0x100fe20000000000 */
[--C-:B------:R-:W-:Y:S01]  /*1c350*/  FADD R177, R240, -R12.reuse ;  /* 0x8000000cf0b17221 */ /* 0x100fe20000000000 */
[----:B--2---:R-:W-:Y:S01]  /*1c360*/  FMNMX R19, R242, R20, !PT ;  /* 0x00000014f2137209 */ /* 0x004fe20007800000 */
[----:B------:R-:W-:-:S02]  /*1c370*/  FADD R20, R244, -R12 ;  /* 0x8000000cf4147221 */ /* 0x000fc40000000000 */
[----:B------:R-:W2:Y:S01]  /*1c380*/  LDL.LU R244, [R1+0x408] ;  /* 0x0004080001f47983 */ /* 0x000ea20000300800 */
[----:B---3--:R-:W-:Y:S01]  /*1c390*/  FMNMX R21, R220, R19, !PT ;  /* 0x00000013dc157209 */ /* 0x008fe20007800000 */
[----:B------:R-:W-:-:S03]  /*1c3a0*/  FMUL R19, R20, 1.4426950216293334961 ;  /* 0x3fb8aa3b14137820 */ /* 0x000fc60000400000 */
[----:B----4-:R-:W-:Y:S01]  /*1c3b0*/  FMNMX R20, R221, R21, !PT ;  /* 0x00000015dd147209 */ /* 0x010fe20007800000 */
[----:B------:R-:W-:-:S03]  /*1c3c0*/  FADD R21, R22, -R12 ;  /* 0x8000000c16157221 */ /* 0x000fc60000000000 */
[----:B------:R-:W-:Y:S01]  /*1c3d0*/  FMNMX R22, R252, R20, !PT ;  /* 0x00000014fc167209 */ /* 0x000fe20007800000 */
[----:B------:R-:W-:-:S03]  /*1c3e0*/  FMUL R20, R21, 1.4426950216293334961 ;  /* 0x3fb8aa3b15147820 */ /* 0x000fc60000400000 */
[----:B------:R-:W-:Y:S01]  /*1c3f0*/  FMNMX R21, R229, R22, !PT ;  /* 0x00000016e5157209 */ /* 0x000fe20007800000 */
[----:B------:R-:W-:-:S03]  /*1c400*/  FADD R22, R249, -R12 ;  /* 0x8000000cf9167221 */ /* 0x000fc60000000000 */
[----:B------:R-:W-:Y:S01]  /*1c410*/  FMNMX R156, R216, R21, !PT ;  /* 0x00000015d89c7209 */ /* 0x000fe20007800000 */
[----:B------:R-:W-:-:S03]  /*1c420*/  FMUL R21, R22, 1.4426950216293334961 ;  /* 0x3fb8aa3b16157820 */ /* 0x000fc60000400000 */
[----:B------:R-:W-:Y:S01]  /*1c430*/  FMNMX R22, R245, R156, !PT ;  /* 0x0000009cf5167209 */ /* 0x000fe20007800000 */
[----:B------:R-:W-:Y:S02]  /*1c440*/  FADD R156, R2, -R12 ;  /* 0x8000000c029c7221 */ /* 0x000fe40000000000 */
[----:B------:R-:W3:Y:S04]  /*1c450*/  LDL.LU R2, [R1+0x10c0] ;  /* 0x0010c00001027983 */ /* 0x000ee80000300800 */
[----:B------:R-:W4:Y:S04]  /*1c460*/  LDL.LU R6, [R1+0x10bc] ;  /* 0x0010bc0001067983 */ /* 0x000f280000300800 */
[----:B------:R-:W3:Y:S04]  /*1c470*/  LDL.LU R0, [R1+0x10b8] ;  /* 0x0010b80001007983 */ /* 0x000ee80000300800 */
[----:B------:R-:W4:Y:S01]  /*1c480*/  LDL R247, [R1+0xfa4] ;  /* 0x000fa40001f77983 */ /* 0x000f220000100800 */
[----:B------:R-:W-:-:S03]  /*1c490*/  FMNMX R157, R217, R22, !PT ;  /* 0x00000016d99d7209 */ /* 0x000fc60007800000 */
[----:B0-----:R-:W3:Y:S01]  /*1c4a0*/  LDL R246, [R1+0xfa0] ;  /* 0x000fa00001f67983 */ /* 0x001ee20000100800 */
[----:B------:R-:W-:Y:S01]  /*1c4b0*/  FMUL R22, R156, 1.4426950216293334961 ;  /* 0x3fb8aa3b9c167820 */ /* 0x000fe20000400000 */
[----:B------:R-:W-:Y:S01]  /*1c4c0*/  FMNMX R156, R218, R157, !PT ;  /* 0x0000009dda9c7209 */ /* 0x000fe20007800000 */
[--C-:B------:R-:W-:Y:S01]  /*1c4d0*/  FADD R157, R11, -R12.reuse ;  /* 0x8000000c0b9d7221 */ /* 0x100fe20000000000 */
[----:B------:R-:W3:Y:S03]  /*1c4e0*/  LDL R240, [R1+0xfac] ;  /* 0x000fac0001f07983 */ /* 0x000ee60000100800 */
[----:B------:R-:W-:Y:S01]  /*1c4f0*/  FMUL R157, R157, 1.4426950216293334961 ;  /* 0x3fb8aa3b9d9d7820 */ /* 0x000fe20000400000 */
[----:B------:R-:W3:Y:S03]  /*1c500*/  LDL R11, [R1+0xfa8] ;  /* 0x000fa800010b7983 */ /* 0x000ee60000100800 */
[----:B------:R0:W-:Y:S01]  /*1c510*/  MUFU.EX2 R176, R157 ;  /* 0x0000009d00b07308 */ /* 0x0001e20000000800 */
[----:B------:R-:W3:Y:S01]  /*1c520*/  LDL R8, [R1+0xfb0] ;  /* 0x000fb00001087983 */ /* 0x000ee20000100800 */
[----:B0-----:R-:W-:-:S03]  /*1c530*/  FADD R157, R3, -R12 ;  /* 0x8000000c039d7221 */ /* 0x001fc60000000000 */
[----:B------:R-:W3:Y:S01]  /*1c540*/  LDL R3, [R1+0xfb4] ;  /* 0x000fb40001037983 */ /* 0x000ee20000100800 */
[----:B------:R-:W-:-:S04]  /*1c550*/  FMNMX R156, R219, R156, !PT ;  /* 0x0000009cdb9c7209 */ /* 0x000fc80007800000 */
[----:B------:R-:W-:Y:S02]  /*1c560*/  FMNMX R156, R243, R156, !PT ;  /* 0x0000009cf39c7209 */ /* 0x000fe40007800000 */
[----:B------:R-:W-:Y:S02]  /*1c570*/  LOP3.LUT P6, RZ, R250, 0x1, RZ, 0xc0, !PT ;  /* 0x00000001faff7812 */ /* 0x000fe400078cc0ff */
[----:B------:R-:W-:Y:S02]  /*1c580*/  FMNMX R156, R226, R156, !PT ;  /* 0x0000009ce29c7209 */ /* 0x000fe40007800000 */
[----:B------:R-:W-:Y:S01]  /*1c590*/  FSEL R202, R202, -INF , !P6 ;  /* 0xff800000caca7808 */ /* 0x000fe20007000000 */
[----:B------:R-:W-:-:S04]  /*1c5a0*/  FMUL R157, R157, 1.4426950216293334961 ;  /* 0x3fb8aa3b9d9d7820 */ /* 0x000fc80000400000 */
[----:B------:R3:W-:Y:S01]  /*1c5b0*/  MUFU.EX2 R178, R157 ;  /* 0x0000009d00b27308 */ /* 0x0007e20000000800 */
[--C-:B------:R-:W-:Y:S01]  /*1c5c0*/  FADD R183, R238, -R12.reuse ;  /* 0x8000000ceeb77221 */ /* 0x100fe20000000000 */
[--C-:B------:R-:W-:Y:S01]  /*1c5d0*/  FADD R181, R5, -R12.reuse ;  /* 0x8000000c05b57221 */ /* 0x100fe20000000000 */
[----:B------:R-:W-:Y:S01]  /*1c5e0*/  FADD R180, R4, -R12 ;  /* 0x8000000c04b47221 */ /* 0x000fe20000000000 */
[----:B------:R-:W3:Y:S01]  /*1c5f0*/  LDL R5, [R1+0xfbc] ;  /* 0x000fbc0001057983 */ /* 0x000ee20000100800 */
[----:B------:R-:W-:-:S03]  /*1c600*/  FMUL R183, R183, 1.4426950216293334961 ;  /* 0x3fb8aa3bb7b77820 */ /* 0x000fc60000400000 */
[----:B------:R-:W3:Y:S01]  /*1c610*/  LDL R4, [R1+0xfb8] ;  /* 0x000fb80001047983 */ /* 0x000ee20000100800 */
[----:B------:R-:W-:-:S03]  /*1c620*/  FADD R184, R7, -R12 ;  /* 0x8000000c07b87221 */ /* 0x000fc60000000000 */
[----:B------:R-:W3:Y:S01]  /*1c630*/  LDL R238, [R1+0xfc4] ;  /* 0x000fc40001ee7983 */ /* 0x000ee20000100800 */
[----:B--2---:R-:W-:-:S04]  /*1c640*/  FMNMX R156, R244, R156, !PT ;  /* 0x0000009cf49c7209 */ /* 0x004fc80007800000 */
[----:B------:R-:W-:-:S04]  /*1c650*/  FMNMX R156, R202, R156, !PT ;  /* 0x0000009cca9c7209 */ /* 0x000fc80007800000 */
[----:B------:R-:W-:-:S04]  /*1c660*/  FMNMX R156, R201, R156, !PT ;  /* 0x0000009cc99c7209 */ /* 0x000fc80007800000 */
[----:B------:R-:W-:-:S04]  /*1c670*/  FMNMX R156, R204, R156, !PT ;  /* 0x0000009ccc9c7209 */ /* 0x000fc80007800000 */
[----:B------:R-:W-:-:S04]  /*1c680*/  FMNMX R156, R203, R156, !PT ;  /* 0x0000009ccb9c7209 */ /* 0x000fc80007800000 */
[----:B------:R-:W-:-:S04]  /*1c690*/  FMNMX R156, R208, R156, !PT ;  /* 0x0000009cd09c7209 */ /* 0x000fc80007800000 */
[----:B------:R-:W-:-:S05]  /*1c6a0*/  FMNMX R186, R207, R156, !PT ;  /* 0x0000009ccfba7209 */ /* 0x000fca0007800000 */
[----:B------:R-:W0:Y:S01]  /*1c6b0*/  SHFL.BFLY PT, R182, R186, 0x2, 0x1f ;  /* 0x0c401f00bab67f89 */ /* 0x000e2200000e0000 */
[----:B----4-:R-:W-:-:S04]  /*1c6c0*/  IADD3 R156, P1, R247, UR5, RZ ;  /* 0x00000005f79c7c10 */ /* 0x010fc8000ff3e0ff */
[----:B---3--:R-:W-:-:S05]  /*1c6d0*/  IADD3.X R157, R246, UR7, RZ, P1, !PT ;  /* 0x00000007f69d7c10 */ /* 0x008fca0008ffe4ff */
[----:B------:R1:W2:Y:S02]  /*1c6e0*/  LDG.E.U8 R206, desc[UR44][R156.64] ;  /* 0x0000002c9cce7981 */ /* 0x0002a4000c1e1100 */
[----:B-1----:R-:W-:-:S04]  /*1c6f0*/  IADD3 R156, P1, R240, UR5, RZ ;  /* 0x00000005f09c7c10 */ /* 0x002fc8000ff3e0ff */
[----:B------:R-:W-:Y:S02]  /*1c700*/  IADD3.X R157, R11, UR7, RZ, P1, !PT ;  /* 0x000000070b9d7c10 */ /* 0x000fe40008ffe4ff */
[----:B0-----:R-:W-:Y:S01]  /*1c710*/  FMNMX R186, R186, R182, !PT ;  /* 0x000000b6baba7209 */ /* 0x001fe20007800000 */
[----:B------:R-:W3:Y:S04]  /*1c720*/  LDL R11, [R1+0xfcc] ;  /* 0x000fcc00010b7983 */ /* 0x000ee80000100800 */
[----:B------:R0:W4:Y:S01]  /*1c730*/  LDG.E.U8 R205, desc[UR44][R156.64] ;  /* 0x0000002c9ccd7981 */ /* 0x000122000c1e1100 */
[----:B------:R1:W-:Y:S01]  /*1c740*/  MUFU.EX2 R182, R183 ;  /* 0x000000b700b67308 */ /* 0x0003e20000000800 */
[----:B0-----:R-:W-:Y:S01]  /*1c750*/  FADD R157, R222, -R12 ;  /* 0x8000000cde9d7221 */ /* 0x001fe20000000000 */
[----:B------:R-:W-:-:S02]  /*1c760*/  IADD3 R156, P1, R3, UR5, RZ ;  /* 0x00000005039c7c10 */ /* 0x000fc4000ff3e0ff */
[----:B------:R-:W2:Y:S01]  /*1c770*/  LDL R3, [R1+0xfc0] ;  /* 0x000fc00001037983 */ /* 0x000ea20000100800 */
[----:B-1----:R-:W-:Y:S01]  /*1c780*/  FMUL R183, R157, 1.4426950216293334961 ;  /* 0x3fb8aa3b9db77820 */ /* 0x002fe20000400000 */
[----:B------:R-:W-:Y:S02]  /*1c790*/  IADD3.X R157, R8, UR7, RZ, P1, !PT ;  /* 0x00000007089d7c10 */ /* 0x000fe40008ffe4ff */
[----:B------:R-:W3:Y:S04]  /*1c7a0*/  LDL.LU R7, [R1+0x5bc] ;  /* 0x0005bc0001077983 */ /* 0x000ee80000300800 */
[----:B------:R0:W4:Y:S04]  /*1c7b0*/  LDG.E.U8 R222, desc[UR44][R156.64] ;  /* 0x0000002c9cde7981 */ /* 0x000128000c1e1100 */
[----:B------:R-:W1:Y:S01]  /*1c7c0*/  SHFL.BFLY PT, R187, R186, 0x1, 0x1f ;  /* 0x0c201f00babb7f89 */ /* 0x000e6200000e0000 */
[----:B------:R-:W-:Y:S01]  /*1c7d0*/  FADD R188, R223, -R12 ;  /* 0x8000000cdfbc7221 */ /* 0x000fe20000000000 */
[----:B0-----:R-:W-:-:S04]  /*1c7e0*/  IADD3 R156, P1, R5, UR5, RZ ;  /* 0x00000005059c7c10 */ /* 0x001fc8000ff3e0ff */
[----:B------:R-:W-:Y:S01]  /*1c7f0*/  IADD3.X R157, R4, UR7, RZ, P1, !PT ;  /* 0x00000007049d7c10 */ /* 0x000fe20008ffe4ff */
[----:B------:R-:W-:-:S04]  /*1c800*/  FMUL R188, R188, 1.4426950216293334961 ;  /* 0x3fb8aa3bbcbc7820 */ /* 0x000fc80000400000 */
[----:B------:R0:W2:Y:S04]  /*1c810*/  LDG.E.U8 R223, desc[UR44][R156.64] ;  /* 0x0000002c9cdf7981 */ /* 0x0000a8000c1e1100 */
[----:B----4-:R-:W-:Y:S04]  /*1c820*/  STL [R1+0x1040], R222 ;  /* 0x001040de01007387 */ /* 0x010fe80000100800 */
[----:B------:R-:W4:Y:S01]  /*1c830*/  LDL R8, [R1+0xfc8] ;  /* 0x000fc80001087983 */ /* 0x000f220000100800 */
[----:B-1----:R-:W-:Y:S01]  /*1c840*/  FMNMX R186, R186, R187, !PT ;  /* 0x000000bbbaba7209 */ /* 0x002fe20007800000 */
[----:B0-----:R-:W-:Y:S01]  /*1c850*/  FADD R157, R239, -R12 ;  /* 0x8000000cef9d7221 */ /* 0x001fe20000000000 */
[----:B------:R-:W-:Y:S01]  /*1c860*/  IADD3 R156, P1, R238, UR5, RZ ;  /* 0x00000005ee9c7c10 */ /* 0x000fe2000ff3e0ff */
[----:B------:R0:W-:Y:S01]  /*1c870*/  MUFU.EX2 R187, R188 ;  /* 0x000000bc00bb7308 */ /* 0x0001e20000000800 */
[----:B---3--:R-:W-:Y:S01]  /*1c880*/  FMNMX R186, R186, R7, !PT ;  /* 0x00000007baba7209 */ /* 0x008fe20007800000 */
[----:B------:R-:W3:Y:S04]  /*1c890*/  LDL R5, [R1+0xfd4] ;  /* 0x000fd40001057983 */ /* 0x000ee80000100800 */
[----:B------:R-:W3:Y:S01]  /*1c8a0*/  LDL R4, [R1+0xfd0] ;  /* 0x000fd00001047983 */ /* 0x000ee20000100800 */
[----:B0-----:R-:W-:Y:S01]  /*1c8b0*/  FMUL R188, R157, 1.4426950216293334961 ;  /* 0x3fb8aa3b9dbc7820 */ /* 0x001fe20000400000 */
[----:B--2---:R-:W-:Y:S01]  /*1c8c0*/  IADD3.X R157, R3, UR7, RZ, P1, !PT ;  /* 0x00000007039d7c10 */ /* 0x004fe20008ffe4ff */
[----:B------:R-:W-:-:S04]  /*1c8d0*/  FADD R189, R224, -R186 ;  /* 0x800000bae0bd7221 */ /* 0x000fc80000000000 */
[----:B------:R0:W2:Y:S01]  /*1c8e0*/  LDG.E.U8 R224, desc[UR44][R156.64] ;  /* 0x0000002c9ce07981 */ /* 0x0000a2000c1e1100 */
[----:B------:R-:W-:Y:S01]  /*1c8f0*/  FADD R191, R225, -R186 ;  /* 0x800000bae1bf7221 */ /* 0x000fe20000000000 */
[----:B0-----:R-:W-:-:S04]  /*1c900*/  IADD3 R156, P1, R11, UR5, RZ ;  /* 0x000000050b9c7c10 */ /* 0x001fc8000ff3e0ff */
[----:B----4-:R-:W-:-:S05]  /*1c910*/  IADD3.X R157, R8, UR7, RZ, P1, !PT ;  /* 0x00000007089d7c10 */ /* 0x010fca0008ffe4ff */
[----:B------:R3:W4:Y:S04]  /*1c920*/  LDG.E.U8 R225, desc[UR44][R156.64] ;  /* 0x0000002c9ce17981 */ /* 0x000728000c1e1100 */
[----:B------:R0:W-:Y:S04]  /*1c930*/  STL [R1+0x1044], R12 ;  /* 0x0010440c01007387 */ /* 0x0001e80000100800 */
[----:B------:R1:W-:Y:S01]  /*1c940*/  STL [R1+0x1048], R7 ;  /* 0x0010480701007387 */ /* 0x0003e20000100800 */
[----:B------:R-:W-:-:S03]  /*1c950*/  FADD R179, R251, -R12 ;  /* 0x8000000cfbb37221 */ /* 0x000fc60000000000 */
[----:B------:R-:W4:Y:S01]  /*1c960*/  LDL R3, [R1+0xfdc] ;  /* 0x000fdc0001037983 */ /* 0x000f220000100800 */
[----:B------:R-:W-:-:S03]  /*1c970*/  FADD R185, R241, -R12 ;  /* 0x8000000cf1b97221 */ /* 0x000fc60000000000 */
[----:B0-----:R-:W4:Y:S04]  /*1c980*/  LDL R12, [R1+0xfd8] ;  /* 0x000fd800010c7983 */ /* 0x001f280000100800 */
[----:B--2---:R-:W-:Y:S04]  /*1c990*/  STL [R1+0x10a8], R224 ;  /* 0x0010a8e001007387 */ /* 0x004fe80000100800 */
[----:B------:R-:W2:Y:S04]  /*1c9a0*/  LDL R11, [R1+0xfe4] ;  /* 0x000fe400010b7983 */ /* 0x000ea80000100800 */
[----:B------:R-:W2:Y:S01]  /*1c9b0*/  LDL R8, [R1+0xfe0] ;  /* 0x000fe00001087983 */ /* 0x000ea20000100800 */
[----:B---3--:R-:W-:-:S03]  /*1c9c0*/  IADD3 R156, P1, R5, UR5, RZ ;  /* 0x00000005059c7c10 */ /* 0x008fc6000ff3e0ff */
[----:B----4-:R-:W-:Y:S04]  /*1c9d0*/  STL [R1+0x10a4], R225 ;  /* 0x0010a4e101007387 */ /* 0x010fe80000100800 */
[----:B-1----:R-:W3:Y:S04]  /*1c9e0*/  LDL R7, [R1+0xfe8] ;  /* 0x000fe80001077983 */ /* 0x002ee80000100800 */
[----:B------:R-:W4:Y:S01]  /*1c9f0*/  LDL R5, [R1+0x858] ;  /* 0x0008580001057983 */ /* 0x000f220000100800 */
[----:B------:R-:W-:Y:S01]  /*1ca00*/  IADD3.X R157, R4, UR7, RZ, P1, !PT ;  /* 0x00000007049d7c10 */ /* 0x000fe20008ffe4ff */
[----:B------:R-:W-:-:S04]  /*1ca10*/  FADD R193, R228, -R186 ;  /* 0x800000bae4c17221 */ /* 0x000fc80000000000 */
[----:B------:R0:W4:Y:S01]  /*1ca20*/  LDG.E.U8 R228, desc[UR44][R156.64] ;  /* 0x0000002c9ce47981 */ /* 0x000122000c1e1100 */
[----:B------:R-:W-:Y:S01]  /*1ca30*/  FADD R195, R230, -R186 ;  /* 0x800000bae6c37221 */ /* 0x000fe20000000000 */
[----:B0-----:R-:W-:-:S04]  /*1ca40*/  IADD3 R156, P1, R3, UR5, RZ ;  /* 0x00000005039c7c10 */ /* 0x001fc8000ff3e0ff */
[----:B------:R-:W-:-:S05]  /*1ca50*/  IADD3.X R157, R12, UR7, RZ, P1, !PT ;  /* 0x000000070c9d7c10 */ /* 0x000fca0008ffe4ff */
[----:B------:R2:W4:Y:S01]  /*1ca60*/  LDG.E.U8 R230, desc[UR44][R156.64] ;  /* 0x0000002c9ce67981 */ /* 0x000522000c1e1100 */
[----:B------:R-:W-:Y:S01]  /*1ca70*/  FADD R197, R232, -R186 ;  /* 0x800000bae8c57221 */ /* 0x000fe20000000000 */
[----:B--2---:R-:W-:-:S04]  /*1ca80*/  IADD3 R156, P1, R11, UR5, RZ ;  /* 0x000000050b9c7c10 */ /* 0x004fc8000ff3e0ff */
[----:B------:R-:W-:-:S05]  /*1ca90*/  IADD3.X R157, R8, UR7, RZ, P1, !PT ;  /* 0x00000007089d7c10 */ /* 0x000fca0008ffe4ff */
[----:B------:R3:W2:Y:S01]  /*1caa0*/  LDG.E.U8 R232, desc[UR44][R156.64] ;  /* 0x0000002c9ce87981 */ /* 0x0006a2000c1e1100 */
[----:B------:R-:W-:Y:S01]  /*1cab0*/  FADD R194, R234, -R186 ;  /* 0x800000baeac27221 */ /* 0x000fe20000000000 */
[----:B---3--:R-:W-:-:S04]  /*1cac0*/  IADD3 R156, P1, R7, UR5, RZ ;  /* 0x00000005079c7c10 */ /* 0x008fc8000ff3e0ff */
[----:B----4-:R-:W-:-:S05]  /*1cad0*/  IADD3.X R157, R5, UR7, RZ, P1, !PT ;  /* 0x00000007059d7c10 */ /* 0x010fca0008ffe4ff */
[----:B------:R-:W3:Y:S04]  /*1cae0*/  LDG.E.U8 R234, desc[UR44][R156.64] ;  /* 0x0000002c9cea7981 */ /* 0x000ee8000c1e1100 */
[----:B------:R-:W-:Y:S04]  /*1caf0*/  STL [R1+0x108c], R228 ;  /* 0x00108ce401007387 */ /* 0x000fe80000100800 */
[----:B------:R-:W4:Y:S04]  /*1cb00*/  LDL R4, [R1+0x860] ;  /* 0x0008600001047983 */ /* 0x000f280000100800 */
[----:B------:R-:W4:Y:S01]  /*1cb10*/  LDL R3, [R1+0x85c] ;  /* 0x00085c0001037983 */ /* 0x000f220000100800 */
[----:B------:R-:W-:-:S03]  /*1cb20*/  FADD R209, R227, -R186 ;  /* 0x800000bae3d17221 */ /* 0x000fc60000000000 */
[----:B------:R-:W-:Y:S04]  /*1cb30*/  STL [R1+0x1074], R230 ;  /* 0x001074e601007387 */ /* 0x000fe80000100800 */
[----:B--2---:R-:W-:Y:S01]  /*1cb40*/  STL [R1+0x1068], R232 ;  /* 0x001068e801007387 */ /* 0x004fe20000100800 */
[--C-:B------:R-:W-:Y:S01]  /*1cb50*/  FADD R190, R236, -R186.reuse ;  /* 0x800000baecbe7221 */ /* 0x100fe20000000000 */
[--C-:B------:R-:W-:Y:S01]  /*1cb60*/  FADD R192, R237, -R186.reuse ;  /* 0x800000baedc07221 */ /* 0x100fe20000000000 */
[----:B------:R-:W-:Y:S01]  /*1cb70*/  FMUL R189, R189, 1.4426950216293334961 ;  /* 0x3fb8aa3bbdbd7820 */ /* 0x000fe20000400000 */
[----:B------:R-:W-:Y:S01]  /*1cb80*/  FMUL R191, R191, 1.4426950216293334961 ;  /* 0x3fb8aa3bbfbf7820 */ /* 0x000fe20000400000 */
[----:B---3--:R-:W-:Y:S04]  /*1cb90*/  STL [R1+0x104c], R234 ;  /* 0x00104cea01007387 */ /* 0x008fe80000100800 */
[----:B------:R-:W2:Y:S01]  /*1cba0*/  LDL.LU R227, [R1+0x518] ;  /* 0x0005180001e37983 */ /* 0x000ea20000300800 */
[----:B------:R-:W-:Y:S01]  /*1cbb0*/  FMUL R190, R190, 1.4426950216293334961 ;  /* 0x3fb8aa3bbebe7820 */ /* 0x000fe20000400000 */
[----:B------:R-:W-:Y:S01]  /*1cbc0*/  FMUL R192, R192, 1.4426950216293334961 ;  /* 0x3fb8aa3bc0c07820 */ /* 0x000fe20000400000 */
[----:B------:R-:W-:Y:S01]  /*1cbd0*/  MUFU.EX2 R23, R23 ;  /* 0x0000001700177308 */ /* 0x000fe20000000800 */
[--C-:B------:R-:W-:Y:S01]  /*1cbe0*/  FADD R199, R9, -R186.reuse ;  /* 0x800000ba09c77221 */ /* 0x100fe20000000000 */
[----:B------:R-:W-:Y:S01]  /*1cbf0*/  FADD R196, R235, -R186 ;  /* 0x800000baebc47221 */ /* 0x000fe20000000000 */
[----:B------:R-:W0:Y:S05]  /*1cc00*/  S2R R9, SR_TID.X ;  /* 0x0000000000097919 */ /* 0x000e2a0000002100 */
[----:B------:R-:W1:Y:S08]  /*1cc10*/  MUFU.EX2 R13, R13 ;  /* 0x0000000d000d7308 */ /* 0x000e700000000800 */
[----:B------:R-:W-:Y:S08]  /*1cc20*/  MUFU.EX2 R168, R168 ;  /* 0x000000a800a87308 */ /* 0x000ff00000000800 */
[----:B------:R-:W3:Y:S01]  /*1cc30*/  MUFU.EX2 R169, R169 ;  /* 0x000000a900a97308 */ /* 0x000ee20000000800 */
[----:B----4-:R-:W-:Y:S01]  /*1cc40*/  IADD3 R156, P1, R4, UR5, RZ ;  /* 0x00000005049c7c10 */ /* 0x010fe2000ff3e0ff */
[----:B------:R-:W-:Y:S01]  /*1cc50*/  FMUL R193, R193, 1.4426950216293334961 ;  /* 0x3fb8aa3bc1c17820 */ /* 0x000fe20000400000 */
[----:B------:R-:W-:-:S05]  /*1cc60*/  FMUL R194, R194, 1.4426950216293334961 ;  /* 0x3fb8aa3bc2c27820 */ /* 0x000fca0000400000 */
[----:B------:R-:W-:Y:S01]  /*1cc70*/  MUFU.EX2 R189, R189 ;  /* 0x000000bd00bd7308 */ /* 0x000fe20000000800 */
[----:B------:R-:W-:Y:S01]  /*1cc80*/  FMUL R195, R195, 1.4426950216293334961 ;  /* 0x3fb8aa3bc3c37820 */ /* 0x000fe20000400000 */
[----:B------:R-:W-:-:S06]  /*1cc90*/  FMUL R196, R196, 1.4426950216293334961 ;  /* 0x3fb8aa3bc4c47820 */ /* 0x000fcc0000400000 */
[----:B------:R-:W4:Y:S08]  /*1cca0*/  MUFU.EX2 R190, R190 ;  /* 0x000000be00be7308 */ /* 0x000f300000000800 */
[----:B------:R-:W-:Y:S08]  /*1ccb0*/  MUFU.EX2 R191, R191 ;  /* 0x000000bf00bf7308 */ /* 0x000ff00000000800 */
[----:B------:R-:W0:Y:S01]  /*1ccc0*/  MUFU.EX2 R192, R192 ;  /* 0x000000c000c07308 */ /* 0x000e220000000800 */
[----:B------:R-:W-:Y:S01]  /*1ccd0*/  IADD3.X R157, R3, UR7, RZ, P1, !PT ;  /* 0x00000007039d7c10 */ /* 0x000fe20008ffe4ff */
[----:B------:R-:W-:-:S06]  /*1cce0*/  FADD R210, R242, -R186 ;  /* 0x800000baf2d27221 */ /* 0x000fcc0000000000 */
[----:B------:R-:W-:Y:S01]  /*1ccf0*/  MUFU.EX2 R170, R170 ;  /* 0x000000aa00aa7308 */ /* 0x000fe20000000800 */
[----:B------:R0:W2:Y:S01]  /*1cd00*/  LDG.E.U8 R156, desc[UR44][R156.64] ;  /* 0x0000002c9c9c7981 */ /* 0x0000a2000c1e1100 */
[----:B-1----:R-:W-:-:S06]  /*1cd10*/  F2FP.SATFINITE.E4M3.F32.PACK_AB_MERGE_C R242, R13, R23, RZ ;  /* 0x000000170df2723e */ /* 0x002fcc00048070ff */
[----:B------:R-:W1:Y:S01]  /*1cd20*/  MUFU.EX2 R171, R171 ;  /* 0x000000ab00ab7308 */ /* 0x000e620000000800 */
[----:B---3--:R-:W-:-:S07]  /*1cd30*/  F2FP.SATFINITE.E4M3.F32.PACK_AB_MERGE_C R211, R169, R168, RZ ;  /* 0x000000a8a9d3723e */ /* 0x008fce00048070ff */
[----:B------:R-:W-:Y:S08]  /*1cd40*/  MUFU.EX2 R172, R172 ;  /* 0x000000ac00ac7308 */ /* 0x000ff00000000800 */
[----:B------:R-:W3:Y:S01]  /*1cd50*/  MUFU.EX2 R173, R173 ;  /* 0x000000ad00ad7308 */ /* 0x000ee20000000800 */
[----:B----4-:R-:W-:-:S07]  /*1cd60*/  F2FP.SATFINITE.E4M3.F32.PACK_AB_MERGE_C R242, R190, R189, R242 ;  /* 0x000000bdbef2723e */ /* 0x010fce00048070f2 */
[----:B------:R-:W-:Y:S01]  /*1cd70*/  MUFU.EX2 R193, R193 ;  /* 0x000000c100c17308 */ /* 0x000fe20000000800 */
[----:B0-----:R-:W-:-:S07]  /*1cd80*/  F2FP.SATFINITE.E4M3.F32.PACK_AB_MERGE_C R211, R192, R191, R211 ;  /* 0x000000bfc0d3723e */ /* 0x001fce00048070d3 */
[----:B------:R-:W0:Y:S08]  /*1cd90*/  MUFU.EX2 R194, R194 ;  /* 0x000000c200c27308 */ /* 0x000e300000000800 */
[----:B------:R-:W-:Y:S08]  /*1cda0*/  MUFU.EX2 R195, R195 ;  /* 0x000000c300c37308 */ /* 0x000ff00000000800 */
[----:B------:R-:W4:Y:S01]  /*1cdb0*/  MUFU.EX2 R196, R196 ;  /* 0x000000c400c47308 */ /* 0x000f220000000800 */
[----:B------:R-:W-:Y:S01]  /*1cdc0*/  SEL R238, R242, R211, !P0 ;  /* 0x000000d3f2ee7207 */ /* 0x000fe20004000000 */
[----:B------:R-:W-:Y:S01]  /*1cdd0*/  FADD R157, R220, -R186 ;  /* 0x800000badc9d7221 */ /* 0x000fe20000000000 */
[----:B------:R-:W-:Y:S01]  /*1cde0*/  STL [R1+0x106c], R13 ;  /* 0x00106c0d01007387 */ /* 0x000fe20000100800 */
[----:B-1----:R-:W-:-:S02]  /*1cdf0*/  F2FP.SATFINITE.E4M3.F32.PACK_AB_MERGE_C R241, R171, R170, RZ ;  /* 0x000000aaabf1723e */ /* 0x002fc400048070ff */
[----:B---3--:R-:W-:Y:S02]  /*1ce00*/  F2FP.SATFINITE.E4M3.F32.PACK_AB_MERGE_C R213, R173, R172, RZ ;  /* 0x000000acadd5723e */ /* 0x008fe400048070ff */
[----:B------:R-:W1:Y:S01]  /*1ce10*/  MUFU.EX2 R10, R10 ;  /* 0x0000000a000a7308 */ /* 0x000e620000000800 */
[----:B------:R-:W-:Y:S01]  /*1ce20*/  STL [R1+0x1050], R23 ;  /* 0x0010501701007387 */ /* 0x000fe20000100800 */
[----:B------:R-:W-:Y:S01]  /*1ce30*/  FMUL R157, R157, 1.4426950216293334961 ;  /* 0x3fb8aa3b9d9d7820 */ /* 0x000fe20000400000 */
[----:B------:R-:W-:Y:S02]  /*1ce40*/  FADD R212, R221, -R186 ;  /* 0x800000baddd47221 */ /* 0x000fe40000000000 */
[----:B------:R-:W-:Y:S01]  /*1ce50*/  STL [R1+0x107c], R238 ;  /* 0x00107cee01007387 */ /* 0x000fe20000100800 */
[----:B0-----:R-:W-:-:S03]  /*1ce60*/  F2FP.SATFINITE.E4M3.F32.PACK_AB_MERGE_C R241, R194, R193, R241 ;  /* 0x000000c1c2f1723e */ /* 0x001fc600048070f1 */
[----:B------:R-:W3:Y:S01]  /*1ce70*/  LDL.LU R220, [R1+0x514] ;  /* 0x0005140001dc7983 */ /* 0x000ee20000300800 */
[----:B----4-:R-:W-:Y:S02]  /*1ce80*/  F2FP.SATFINITE.E4M3.F32.PACK_AB_MERGE_C R213, R196, R195, R213 ;  /* 0x000000c3c4d5723e */ /* 0x010fe400048070d5 */
[----:B------:R-:W-:Y:S01]  /*1ce90*/  SEL R242, R211, R242, !P0 ;  /* 0x000000f2d3f27207 */ /* 0x000fe20004000000 */
[----:B------:R-:W4:Y:S01]  /*1cea0*/  LDL.LU R221, [R1+0x4f8] ;  /* 0x0004f80001dd7983 */ /* 0x000f220000300800 */
[----:B------:R0:W-:Y:S01]  /*1ceb0*/  MUFU.EX2 R211, R157 ;  /* 0x0000009d00d37308 */ /* 0x0001e20000000800 */
[----:B------:R-:W-:Y:S01]  /*1cec0*/  SEL R237, R241, R213, !P0 ;  /* 0x000000d5f1ed7207 */ /* 0x000fe20004000000 */
[----:B0-----:R-:W-:Y:S01]  /*1ced0*/  FADD R157, R252, -R186 ;  /* 0x800000bafc9d7221 */ /* 0x001fe20000000000 */
[----:B------:R-:W-:Y:S01]  /*1cee0*/  LOP3.LUT R252, R9, 0x7f, RZ, 0xc0, !PT ;  /* 0x0000007f09fc7812 */ /* 0x000fe200078ec0ff */
[----:B------:R-:W-:Y:S02]  /*1cef0*/  BAR.SYNC.DEFER_BLOCKING 0x0 ;  /* 0x0000000000007b1d */ /* 0x000fe40000010000 */
[----:B------:R-:W-:Y:S01]  /*1cf00*/  FMUL R157, R157, 1.4426950216293334961 ;  /* 0x3fb8aa3b9d9d7820 */ /* 0x000fe20000400000 */
[----:B------:R-:W-:-:S03]  /*1cf10*/  SEL R241, R213, R241, !P0 ;  /* 0x000000f1d5f17207 */ /* 0x000fc60004000000 */
[----:B------:R0:W-:Y:S01]  /*1cf20*/  MUFU.EX2 R213, R157 ;  /* 0x0000009d00d57308 */ /* 0x0001e20000000800 */
[----:B------:R-:W-:Y:S04]  /*1cf30*/  STL [R1+0x1090], R237 ;  /* 0x001090ed01007387 */ /* 0x000fe80000100800 */
[----:B------:R-:W-:Y:S01]  /*1cf40*/  STL [R1+0x10b0], R9 ;  /* 0x0010b00901007387 */ /* 0x000fe20000100800 */
[----:B0-----:R-:W-:-:S03]  /*1cf50*/  FADD R157, R245, -R186 ;  /* 0x800000baf59d7221 */ /* 0x001fc60000000000 */
[----:B--2---:R0:W-:Y:S04]  /*1cf60*/  STS.U8 [R252+UR19], R227 ;  /* 0x000000e3fc007988 */ /* 0x0041e80008000013 */
[----:B0-----:R-:W2:Y:S04]  /*1cf70*/  LDL.LU R227, [R1+0x4f4] ;  /* 0x0004f40001e37983 */ /* 0x001ea80000300800 */
[----:B-1----:R-:W-:Y:S04]  /*1cf80*/  STL [R1+0x1094], R10 ;  /* 0x0010940a01007387 */ /* 0x002fe80000100800 */
[----:B------:R-:W2:Y:S01]  /*1cf90*/  LDL.LU R245, [R1+0x4d8] ;  /* 0x0004d80001f57983 */ /* 0x000ea20000300800 */
[----:B------:R-:W-:Y:S01]  /*1cfa0*/  FMUL R198, R197, 1.4426950216293334961 ;  /* 0x3fb8aa3bc5c67820 */ /* 0x000fe20000400000 */
[--C-:B------:R-:W-:Y:S01]  /*1cfb0*/  FADD R197, R233, -R186.reuse ;  /* 0x800000bae9c57221 */ /* 0x100fe20000000000 */
[----:B------:R-:W-:Y:S01]  /*1cfc0*/  FADD R200, R231, -R186 ;  /* 0x800000bae7c87221 */ /* 0x000fe20000000000 */
[----:B------:R-:W-:Y:S01]  /*1cfd0*/  FMUL R199, R199, 1.4426950216293334961 ;  /* 0x3fb8aa3bc7c77820 */ /* 0x000fe20000400000 */
[----:B------:R-:W0:Y:S01]  /*1cfe0*/  MUFU.EX2 R14, R14 ;  /* 0x0000000e000e7308 */ /* 0x000e220000000800 */
[----:B------:R-:W-:Y:S01]  /*1cff0*/  FMUL R197, R197, 1.4426950216293334961 ;  /* 0x3fb8aa3bc5c57820 */ /* 0x000fe20000400000 */
[----:B------:R-:W-:Y:S01]  /*1d000*/  FMUL R200, R200, 1.4426950216293334961 ;  /* 0x3fb8aa3bc8c87820 */ /* 0x000fe20000400000 */
[----:B------:R-:W-:Y:S01]  /*1d010*/  FMUL R209, R209, 1.4426950216293334961 ;  /* 0x3fb8aa3bd1d17820 */ /* 0x000fe20000400000 */
[----:B------:R-:W-:Y:S01]  /*1d020*/  FMUL R210, R210, 1.4426950216293334961 ;  /* 0x3fb8aa3bd2d27820 */ /* 0x000fe20000400000 */
[----:B------:R-:W-:-:S03]  /*1d030*/  FMUL R212, R212, 1.4426950216293334961 ;  /* 0x3fb8aa3bd4d47820 */ /* 0x000fc60000400000 */
[----:B------:R-:W-:Y:S08]  /*1d040*/  MUFU.EX2 R15, R15 ;  /* 0x0000000f000f7308 */ /* 0x000ff00000000800 */
[----:B------:R-:W1:Y:S08]  /*1d050*/  MUFU.EX2 R16, R16 ;  /* 0x0000001000107308 */ /* 0x000e700000000800 */
[----:B------:R-:W-:Y:S08]  /*1d060*/  MUFU.EX2 R17, R17 ;  /* 0x0000001100117308 */ /* 0x000ff00000000800 */
[----:B------:R-:W1:Y:S08]  /*1d070*/  MUFU.EX2 R18, R18 ;  /* 0x0000001200127308 */ /* 0x000e700000000800 */
[----:B------:R-:W-:Y:S08]  /*1d080*/  MUFU.EX2 R19, R19 ;  /* 0x0000001300137308 */ /* 0x000ff00000000800 */
[----:B------:R-:W-:Y:S01]  /*1d090*/  MUFU.EX2 R20, R20 ;  /* 0x0000001400147308 */ /* 0x000fe20000000800 */
[----:B------:R-:W-:Y:S01]  /*1d0a0*/  FADD R215, R216, -R186 ;  /* 0x800000bad8d77221 */ /* 0x000fe20000000000 */
[----:B------:R-:W-:Y:S01]  /*1d0b0*/  FMUL R157, R157, 1.4426950216293334961 ;  /* 0x3fb8aa3b9d9d7820 */ /* 0x000fe20000400000 */
[----:B------:R-:W2:Y:S05]  /*1d0c0*/  LDL.LU R231, [R1+0x4d4] ;  /* 0x0004d40001e77983 */ /* 0x000eaa0000300800 */
[----:B------:R-:W-:Y:S08]  /*1d0d0*/  MUFU.EX2 R198, R198 ;  /* 0x000000c600c67308 */ /* 0x000ff00000000800 */
[----:B------:R-:W1:Y:S08]  /*1d0e0*/  MUFU.EX2 R197, R197 ;  /* 0x000000c500c57308 */ /* 0x000e700000000800 */
[----:B------:R-:W-:Y:S08]  /*1d0f0*/  MUFU.EX2 R199, R199 ;  /* 0x000000c700c77308 */ /* 0x000ff00000000800 */
[----:B------:R-:W1:Y:S08]  /*1d100*/  MUFU.EX2 R200, R200 ;  /* 0x000000c800c87308 */ /* 0x000e700000000800 */
[----:B------:R-:W-:Y:S08]  /*1d110*/  MUFU.EX2 R209, R209 ;  /* 0x000000d100d17308 */ /* 0x000ff00000000800 */
[----:B------:R-:W4:Y:S08]  /*1d120*/  MUFU.EX2 R210, R210 ;  /* 0x000000d200d27308 */ /* 0x000f300000000800 */
[----:B------:R-:W4:Y:S01]  /*1d130*/  MUFU.EX2 R212, R212 ;  /* 0x000000d400d47308 */ /* 0x000f220000000800 */
[----:B0-----:R-:W-:-:S02]  /*1d140*/  F2FP.SATFINITE.E4M3.F32.PACK_AB_MERGE_C R239, R14, R10, RZ ;  /* 0x0000000a0eef723e */ /* 0x001fc400048070ff */
[----:B-1----:R-:W-:Y:S02]  /*1d150*/  F2FP.SATFINITE.E4M3.F32.PACK_AB_MERGE_C R216, R16, R15, RZ ;  /* 0x0000000f10d8723e */ /* 0x002fe400048070ff */
[----:B------:R-:W-:Y:S02]  /*1d160*/  F2FP.SATFINITE.E4M3.F32.PACK_AB_MERGE_C R235, R18, R17, RZ ;  /* 0x0000001112eb723e */ /* 0x000fe400048070ff */
[----:B------:R-:W-:Y:S02]  /*1d170*/  F2FP.SATFINITE.E4M3.F32.PACK_AB_MERGE_C R239, R197, R198, R239 ;  /* 0x000000c6c5ef723e */ /* 0x000fe400048070ef */
[----:B------:R-:W-:Y:S01]  /*1d180*/  F2FP.SATFINITE.E4M3.F32.PACK_AB_MERGE_C R216, R200, R199, R216 ;  /* 0x000000c7c8d8723e */ /* 0x000fe200048070d8 */
[----:B---3--:R-:W-:Y:S04]  /*1d190*/  STS.U8 [R252+UR19+0x400], R220 ;  /* 0x000400dcfc007988 */ /* 0x008fe80008000013 */
[----:B----4-:R0:W-:Y:S01]  /*1d1a0*/  STS.U8 [R252+UR19+0x800], R221 ;  /* 0x000800ddfc007988 */ /* 0x0101e20008000013 */
[----:B------:R-:W-:-:S02]  /*1d1b0*/  F2FP.SATFINITE.E4M3.F32.PACK_AB_MERGE_C R235, R210, R209, R235 ;  /* 0x000000d1d2eb723e */ /* 0x000fc400048070eb */
[----:B------:R-:W-:Y:S02]  /*1d1c0*/  SEL R236, R239, R216, !P0 ;  /* 0x000000d8efec7207 */ /* 0x000fe40004000000 */
[----:B0-----:R-:W-:Y:S02]  /*1d1d0*/  F2FP.SATFINITE.E4M3.F32.PACK_AB_MERGE_C R221, R20, R19, RZ ;  /* 0x0000001314dd723e */ /* 0x001fe400048070ff */
[----:B------:R-:W-:Y:S02]  /*1d1e0*/  SEL R239, R216, R239, !P0 ;  /* 0x000000efd8ef7207 */ /* 0x000fe40004000000 */
[----:B------:R-:W-:Y:S01]  /*1d1f0*/  F2FP.SATFINITE.E4M3.F32.PACK_AB_MERGE_C R221, R212, R211, R221 ;  /* 0x000000d3d4dd723e */ /* 0x000fe200048070dd */
[----:B------:R0:W-:Y:S01]  /*1d200*/  MUFU.EX2 R216, R157 ;  /* 0x0000009d00d87308 */ /* 0x0001e20000000800 */
[----:B------:R-:W-:Y:S02]  /*1d210*/  FADD R220, R243, -R186 ;  /* 0x800000baf3dc7221 */ /* 0x000fe40000000000 */
[----:B------:R-:W3:Y:S04]  /*1d220*/  LDL.LU R243, [R1+0x4b8] ;  /* 0x0004b80001f37983 */ /* 0x000ee80000300800 */
[----:B------:R-:W4:Y:S01]  /*1d230*/  LDL.LU R5, [R1+0x4b0] ;  /* 0x0004b00001057983 */ /* 0x000f220000300800 */
[----:B0-----:R-:W-:-:S02]  /*1d240*/  SEL R157, R235, R221, !P0 ;  /* 0x000000ddeb9d7207 */ /* 0x001fc40004000000 */
[----:B------:R-:W-:Y:S01]  /*1d250*/  SEL R235, R221, R235, !P0 ;  /* 0x000000ebddeb7207 */ /* 0x000fe20004000000 */
[--C-:B------:R-:W-:Y:S01]  /*1d260*/  FADD R221, R226, -R186.reuse ;  /* 0x800000bae2dd7221 */ /* 0x100fe20000000000 */
[--C-:B------:R-:W-:Y:S02]  /*1d270*/  FADD R226, R244, -R186.reuse ;  /* 0x800000baf4e27221 */ /* 0x100fe40000000000 */
[----:B------:R-:W4:Y:S04]  /*1d280*/  LDL.LU R244, [R1+0x490] ;  /* 0x0004900001f47983 */ /* 0x000f280000300800 */
[----:B--2---:R-:W-:Y:S04]  /*1d290*/  STS.U8 [R252+UR19+0xc00], R227 ;  /* 0x000c00e3fc007988 */ /* 0x004fe80008000013 */
[----:B------:R0:W-:Y:S04]  /*1d2a0*/  STS.U8 [R252+UR19+0x1000], R245 ;  /* 0x001000f5fc007988 */ /* 0x0001e80008000013 */
[----:B0-----:R-:W2:Y:S04]  /*1d2b0*/  LDL.LU R245, [R1+0x470] ;  /* 0x0004700001f57983 */ /* 0x001ea80000300800 */
[----:B------:R-:W-:Y:S04]  /*1d2c0*/  STS.U8 [R252+UR19+0x1400], R231 ;  /* 0x001400e7fc007988 */ /* 0x000fe80008000013 */
[----:B---3--:R-:W-:Y:S04]  /*1d2d0*/  STS.U8 [R252+UR19+0x1800], R243 ;  /* 0x001800f3fc007988 */ /* 0x008fe80008000013 */
[----:B----4-:R-:W-:Y:S04]  /*1d2e0*/  STS.U8 [R252+UR19+0x1c00], R5 ;  /* 0x001c0005fc007988 */ /* 0x010fe80008000013 */
[----:B------:R-:W-:Y:S04]  /*1d2f0*/  STS.U8 [R252+UR19+0x2000], R244 ;  /* 0x002000f4fc007988 */ /* 0x000fe80008000013 */
[----:B--2---:R-:W-:Y:S04]  /*1d300*/  STS.U8 [R252+UR19+0x2400], R245 ;  /* 0x002400f5fc007988 */ /* 0x004fe80008000013 */
[----:B------:R0:W-:Y:S04]  /*1d310*/  STS.U8 [R252+UR19+0x2800], R0 ;  /* 0x00280000fc007988 */ /* 0x0001e80008000013 */
[----:B0-----:R-:W2:Y:S04]  /*1d320*/  LDL.LU R0, [R1+0x10b4] ;  /* 0x0010b40001007983 */ /* 0x001ea80000300800 */
[----:B------:R-:W3:Y:S04]  /*1d330*/  LDL.LU R228, [R1+0x458] ;  /* 0x0004580001e47983 */ /* 0x000ee80000300800 */
[----:B------:R-:W4:Y:S04]  /*1d340*/  LDL.LU R225, [R1+0x434] ;  /* 0x0004340001e17983 */ /* 0x000f280000300800 */
        /* <DEDUP_REMOVED lines=14> */
[----:B------:R-:W-:Y:S01]  /*1d430*/  FMUL R174, R174, 1.4426950216293334961 ;  /* 0x3fb8aa3baeae7820 */ /* 0x000fe20000400000 */
[----:B------:R-:W-:Y:S01]  /*1d440*/  FMUL R175, R175, 1.4426950216293334961 ;  /* 0x3fb8aa3bafaf7820 */ /* 0x000fe20000400000 */
[--C-:B------:R-:W-:Y:S01]  /*1d450*/  FADD R214, R229, -R186.reuse ;  /* 0x800000bae5d67221 */ /* 0x100fe20000000000 */
[----:B------:R-:W-:Y:S01]  /*1d460*/  FMUL R215, R215, 1.4426950216293334961 ;  /* 0x3fb8aa3bd7d77820 */ /* 0x000fe20000400000 */
[----:B------:R-:W-:Y:S08]  /*1d470*/  MUFU.EX2 R21, R21 ;  /* 0x0000001500157308 */ /* 0x000ff00000000800 */
[----:B------:R-:W0:Y:S01]  /*1d480*/  MUFU.EX2 R22, R22 ;  /* 0x0000001600167308 */ /* 0x000e220000000800 */
[----:B------:R-:W-:Y:S01]  /*1d490*/  FMUL R214, R214, 1.4426950216293334961 ;  /* 0x3fb8aa3bd6d67820 */ /* 0x000fe20000400000 */
[----:B------:R-:W-:Y:S01]  /*1d4a0*/  FMUL R226, R226, 1.4426950216293334961 ;  /* 0x3fb8aa3be2e27820 */ /* 0x000fe20000400000 */
[----:B------:R-:W-:Y:S01]  /*1d4b0*/  FMUL R177, R177, 1.4426950216293334961 ;  /* 0x3fb8aa3bb1b17820 */ /* 0x000fe20000400000 */
[----:B------:R-:W-:Y:S01]  /*1d4c0*/  FMUL R179, R179, 1.4426950216293334961 ;  /* 0x3fb8aa3bb3b37820 */ /* 0x000fe20000400000 */
[--C-:B------:R-:W-:Y:S01]  /*1d4d0*/  FADD R217, R217, -R186.reuse ;  /* 0x800000bad9d97221 */ /* 0x100fe20000000000 */
[--C-:B------:R-:W-:Y:S01]  /*1d4e0*/  FADD R218, R218, -R186.reuse ;  /* 0x800000badada7221 */ /* 0x100fe20000000000 */
[--C-:B------:R-:W-:Y:S01]  /*1d4f0*/  FADD R219, R219, -R186.reuse ;  /* 0x800000badbdb7221 */ /* 0x100fe20000000000 */
[----:B------:R-:W-:Y:S01]  /*1d500*/  MUFU.EX2 R174, R174 ;  /* 0x000000ae00ae7308 */ /* 0x000fe20000000800 */
[----:B------:R-:W-:Y:S01]  /*1d510*/  FMUL R220, R220, 1.4426950216293334961 ;  /* 0x3fb8aa3bdcdc7820 */ /* 0x000fe20000400000 */
[--C-:B------:R-:W-:Y:S01]  /*1d520*/  FADD R227, R201, -R186.reuse ;  /* 0x800000bac9e37221 */ /* 0x100fe20000000000 */
[----:B------:R-:W-:Y:S01]  /*1d530*/  FMUL R180, R180, 1.4426950216293334961 ;  /* 0x3fb8aa3bb4b47820 */ /* 0x000fe20000400000 */
[----:B------:R-:W-:Y:S01]  /*1d540*/  FMUL R181, R181, 1.4426950216293334961 ;  /* 0x3fb8aa3bb5b57820 */ /* 0x000fe20000400000 */
[----:B------:R-:W-:Y:S01]  /*1d550*/  FMUL R184, R184, 1.4426950216293334961 ;  /* 0x3fb8aa3bb8b87820 */ /* 0x000fe20000400000 */
[----:B------:R-:W-:Y:S01]  /*1d560*/  FMUL R185, R185, 1.4426950216293334961 ;  /* 0x3fb8aa3bb9b97820 */ /* 0x000fe20000400000 */
[----:B------:R-:W-:Y:S01]  /*1d570*/  FMUL R221, R221, 1.4426950216293334961 ;  /* 0x3fb8aa3bdddd7820 */ /* 0x000fe20000400000 */
[----:B------:R-:W-:Y:S01]  /*1d580*/  MUFU.EX2 R175, R175 ;  /* 0x000000af00af7308 */ /* 0x000fe20000000800 */
[----:B------:R-:W2:Y:S07]  /*1d590*/  LDL.LU R9, [R1+0x5b4] ;  /* 0x0005b40001097983 */ /* 0x000eae0000300800 */
[----:B------:R-:W1:Y:S08]  /*1d5a0*/  MUFU.EX2 R214, R214 ;  /* 0x000000d600d67308 */ /* 0x000e700000000800 */
[----:B------:R-:W1:Y:S01]  /*1d5b0*/  MUFU.EX2 R215, R215 ;  /* 0x000000d700d77308 */ /* 0x000e620000000800 */
[----:B------:R-:W-:Y:S01]  /*1d5c0*/  FADD R229, R202, -R186 ;  /* 0x800000bacae57221 */ /* 0x000fe20000000000 */
[----:B------:R-:W-:Y:S01]  /*1d5d0*/  FMUL R217, R217, 1.4426950216293334961 ;  /* 0x3fb8aa3bd9d97820 */ /* 0x000fe20000400000 */
[----:B------:R-:W-:Y:S01]  /*1d5e0*/  FMUL R218, R218, 1.4426950216293334961 ;  /* 0x3fb8aa3bdada7820 */ /* 0x000fe20000400000 */
[----:B------:R-:W-:Y:S01]  /*1d5f0*/  FMUL R219, R219, 1.4426950216293334961 ;  /* 0x3fb8aa3bdbdb7820 */ /* 0x000fe20000400000 */
[----:B0-----:R-:W-:-:S03]  /*1d600*/  F2FP.SATFINITE.E4M3.F32.PACK_AB_MERGE_C R233, R22, R21, RZ ;  /* 0x0000001516e9723e */ /* 0x001fc600048070ff */
[----:B------:R0:W-:Y:S01]  /*1d610*/  MUFU.EX2 R202, R226 ;  /* 0x000000e200ca7308 */ /* 0x0001e20000000800 */
[----:B-1----:R-:W-:Y:S02]  /*1d620*/  F2FP.SATFINITE.E4M3.F32.PACK_AB_MERGE_C R233, R214, R213, R233 ;  /* 0x000000d5d6e9723e */ /* 0x002fe400048070e9 */
[----:B0-----:R-:W-:-:S05]  /*1d630*/  F2FP.SATFINITE.E4M3.F32.PACK_AB_MERGE_C R226, R175, R174, RZ ;  /* 0x000000aeafe2723e */ /* 0x001fca00048070ff */
[----:B------:R-:W0:Y:S01]  /*1d640*/  MUFU.EX2 R177, R177 ;  /* 0x000000b100b17308 */ /* 0x000e220000000800 */
[----:B------:R-:W-:-:S07]  /*1d650*/  F2FP.SATFINITE.E4M3.F32.PACK_AB_MERGE_C R226, R216, R215, R226 ;  /* 0x000000d7d8e2723e */ /* 0x000fce00048070e2 */
[----:B------:R-:W-:Y:S01]  /*1d660*/  MUFU.EX2 R179, R179 ;  /* 0x000000b300b37308 */ /* 0x000fe20000000800 */
[----:B------:R-:W-:Y:S02]  /*1d670*/  SEL R240, R233, R226, !P0 ;  /* 0x000000e2e9f07207 */ /* 0x000fe40004000000 */
[----:B------:R-:W-:Y:S01]  /*1d680*/  SEL R233, R226, R233, !P0 ;  /* 0x000000e9e2e97207 */ /* 0x000fe20004000000 */
[----:B------:R-:W-:-:S04]  /*1d690*/  FADD R226, R204, -R186 ;  /* 0x800000bacce27221 */ /* 0x000fc80000000000 */
[----:B------:R-:W-:Y:S01]  /*1d6a0*/  MUFU.EX2 R217, R217 ;  /* 0x000000d900d97308 */ /* 0x000fe20000000800 */
[----:B------:R-:W-:-:S07]  /*1d6b0*/  FMUL R227, R227, 1.4426950216293334961 ;  /* 0x3fb8aa3be3e37820 */ /* 0x000fce0000400000 */
[----:B------:R-:W1:Y:S08]  /*1d6c0*/  MUFU.EX2 R218, R218 ;  /* 0x000000da00da7308 */ /* 0x000e700000000800 */
[----:B------:R-:W-:Y:S08]  /*1d6d0*/  MUFU.EX2 R219, R219 ;  /* 0x000000db00db7308 */ /* 0x000ff00000000800 */
[----:B------:R-:W1:Y:S01]  /*1d6e0*/  MUFU.EX2 R220, R220 ;  /* 0x000000dc00dc7308 */ /* 0x000e620000000800 */
[----:B------:R-:W-:Y:S01]  /*1d6f0*/  FMUL R226, R226, 1.4426950216293334961 ;  /* 0x3fb8aa3be2e27820 */ /* 0x000fe20000400000 */
[----:B------:R-:W-:Y:S01]  /*1d700*/  FMUL R229, R229, 1.4426950216293334961 ;  /* 0x3fb8aa3be5e57820 */ /* 0x000fe20000400000 */
[----:B0-----:R-:W-:-:S05]  /*1d710*/  F2FP.SATFINITE.E4M3.F32.PACK_AB_MERGE_C R231, R177, R176, RZ ;  /* 0x000000b0b1e7723e */ /* 0x001fca00048070ff */
[----:B------:R0:W-:Y:S01]  /*1d720*/  MUFU.EX2 R204, R227 ;  /* 0x000000e300cc7308 */ /* 0x0001e20000000800 */
[----:B-1----:R-:W-:Y:S01]  /*1d730*/  F2FP.SATFINITE.E4M3.F32.PACK_AB_MERGE_C R231, R218, R217, R231 ;  /* 0x000000d9dae7723e */ /* 0x002fe200048070e7 */
[----:B0-----:R-:W-:-:S06]  /*1d740*/  FADD R227, R203, -R186 ;  /* 0x800000bacbe37221 */ /* 0x001fcc0000000000 */
[----:B------:R0:W-:Y:S01]  /*1d750*/  MUFU.EX2 R203, R226 ;  /* 0x000000e200cb7308 */ /* 0x0001e20000000800 */
[----:B------:R-:W-:Y:S01]  /*1d760*/  FMUL R227, R227, 1.4426950216293334961 ;  /* 0x3fb8aa3be3e37820 */ /* 0x000fe20000400000 */
[----:B0-----:R-:W-:-:S06]  /*1d770*/  F2FP.SATFINITE.E4M3.F32.PACK_AB_MERGE_C R226, R179, R178, RZ ;  /* 0x000000b2b3e2723e */ /* 0x001fcc00048070ff */
[----:B------:R0:W-:Y:S01]  /*1d780*/  MUFU.EX2 R201, R229 ;  /* 0x000000e500c97308 */ /* 0x0001e20000000800 */
[----:B------:R-:W-:Y:S01]  /*1d790*/  F2FP.SATFINITE.E4M3.F32.PACK_AB_MERGE_C R226, R220, R219, R226 ;  /* 0x000000dbdce2723e */ /* 0x000fe200048070e2 */
[----:B0-----:R-:W-:-:S06]  /*1d7a0*/  FADD R229, R208, -R186 ;  /* 0x800000bad0e57221 */ /* 0x001fcc0000000000 */
[----:B------:R0:W-:Y:S01]  /*1d7b0*/  MUFU.EX2 R208, R227 ;  /* 0x000000e300d07308 */ /* 0x0001e20000000800 */
[----:B------:R-:W-:Y:S02]  /*1d7c0*/  SEL R243, R231, R226, !P0 ;  /* 0x000000e2e7f37207 */ /* 0x000fe40004000000 */
[----:B------:R-:W-:Y:S01]  /*1d7d0*/  SEL R231, R226, R231, !P0 ;  /* 0x000000e7e2e77207 */ /* 0x000fe20004000000 */
[----:B0-----:R-:W-:-:S04]  /*1d7e0*/  FADD R227, R207, -R186 ;  /* 0x800000bacfe37221 */ /* 0x001fc80000000000 */
[----:B------:R-:W-:Y:S01]  /*1d7f0*/  MUFU.EX2 R180, R180 ;  /* 0x000000b400b47308 */ /* 0x000fe20000000800 */
[----:B------:R-:W-:Y:S01]  /*1d800*/  FMUL R229, R229, 1.4426950216293334961 ;  /* 0x3fb8aa3be5e57820 */ /* 0x000fe20000400000 */
[----:B------:R-:W-:-:S06]  /*1d810*/  FMUL R226, R227, 1.4426950216293334961 ;  /* 0x3fb8aa3be3e27820 */ /* 0x000fcc0000400000 */
[----:B------:R-:W0:Y:S08]  /*1d820*/  MUFU.EX2 R181, R181 ;  /* 0x000000b500b57308 */ /* 0x000e300000000800 */
[----:B------:R-:W1:Y:S08]  /*1d830*/  MUFU.EX2 R183, R183 ;  /* 0x000000b700b77308 */ /* 0x000e700000000800 */
[----:B------:R-:W-:Y:S08]  /*1d840*/  MUFU.EX2 R184, R184 ;  /* 0x000000b800b87308 */ /* 0x000ff00000000800 */
[----:B------:R-:W1:Y:S08]  /*1d850*/  MUFU.EX2 R185, R185 ;  /* 0x000000b900b97308 */ /* 0x000e700000000800 */
[----:B------:R-:W1:Y:S08]  /*1d860*/  MUFU.EX2 R188, R188 ;  /* 0x000000bc00bc7308 */ /* 0x000e700000000800 */
[----:B------:R-:W3:Y:S08]  /*1d870*/  MUFU.EX2 R221, R221 ;  /* 0x000000dd00dd7308 */ /* 0x000ef00000000800 */
[----:B------:R0:W-:Y:S08]  /*1d880*/  MUFU.EX2 R207, R229 ;  /* 0x000000e500cf7308 */ /* 0x0001f00000000800 */
[----:B------:R-:W2:Y:S01]  /*1d890*/  MUFU.EX2 R226, R226 ;  /* 0x000000e200e27308 */ /* 0x000ea20000000800 */
[----:B0-----:R-:W-:-:S02]  /*1d8a0*/  F2FP.SATFINITE.E4M3.F32.PACK_AB_MERGE_C R229, R181, R180, RZ ;  /* 0x000000b4b5e5723e */ /* 0x001fc400048070ff */
[----:B-1----:R-:W-:Y:S02]  /*1d8b0*/  F2FP.SATFINITE.E4M3.F32.PACK_AB_MERGE_C R245, R183, R182, RZ ;  /* 0x000000b6b7f5723e */ /* 0x002fe400048070ff */
[----:B------:R-:W-:Y:S02]  /*1d8c0*/  F2FP.SATFINITE.E4M3.F32.PACK_AB_MERGE_C R227, R185, R184, RZ ;  /* 0x000000b8b9e3723e */ /* 0x000fe400048070ff */
[----:B------:R-:W-:Y:S02]  /*1d8d0*/  F2FP.SATFINITE.E4M3.F32.PACK_AB_MERGE_C R247, R188, R187, RZ ;  /* 0x000000bbbcf7723e */ /* 0x000fe400048070ff */
[----:B---3--:R-:W-:Y:S02]  /*1d8e0*/  F2FP.SATFINITE.E4M3.F32.PACK_AB_MERGE_C R229, R202, R221, R229 ;  /* 0x000000ddcae5723e */ /* 0x008fe400048070e5 */
[----:B------:R-:W-:Y:S01]  /*1d8f0*/  F2FP.SATFINITE.E4M3.F32.PACK_AB_MERGE_C R245, R204, R201, R245 ;  /* 0x000000c9ccf5723e */ /* 0x000fe200048070f5 */
[----:B------:R-:W-:Y:S04]  /*1d900*/  STS.U8 [R252+UR19+0x2c00], R228 ;  /* 0x002c00e4fc007988 */ /* 0x000fe80008000013 */
[----:B----4-:R-:W-:Y:S04]  /*1d910*/  STS.U8 [R252+UR19+0x3000], R225 ;  /* 0x003000e1fc007988 */ /* 0x010fe80008000013 */
[----:B--2---:R-:W-:Y:S04]  /*1d920*/  STS.U8 [R252+UR19+0x3400], R224 ;  /* 0x003400e0fc007988 */ /* 0x004fe80008000013 */
[----:B------:R-:W-:Y:S04]  /*1d930*/  STS.U8 [R252+UR19+0x3800], R7 ;  /* 0x00380007fc007988 */ /* 0x000fe80008000013 */
[----:B------:R-:W-:Y:S04]  /*1d940*/  STS.U8 [R252+UR19+0x3c00], R12 ;  /* 0x003c000cfc007988 */ /* 0x000fe80008000013 */
[----:B------:R-:W-:Y:S04]  /*1d950*/  STS.U8 [R252+UR19+0x4000], R222 ;  /* 0x004000defc007988 */ /* 0x000fe80008000013 */
[----:B------:R-:W-:Y:S04]  /*1d960*/  STS.U8 [R252+UR19+0x4400], R8 ;  /* 0x00440008fc007988 */ /* 0x000fe80008000013 */
[----:B------:R-:W-:Y:S01]  /*1d970*/  STS.U8 [R252+UR19+0x4800], R246 ;  /* 0x004800f6fc007988 */ /* 0x000fe20008000013 */
[----:B------:R-:W-:-:S03]  /*1d980*/  F2FP.SATFINITE.E4M3.F32.PACK_AB_MERGE_C R227, R208, R203, R227 ;  /* 0x000000cbd0e3723e */ /* 0x000fc600048070e3 */
[----:B------:R-:W-:Y:S01]  /*1d990*/  STS.U8 [R252+UR19+0x4c00], R248 ;  /* 0x004c00f8fc007988 */ /* 0x000fe20008000013 */
[----:B------:R-:W-:-:S03]  /*1d9a0*/  F2FP.SATFINITE.E4M3.F32.PACK_AB_MERGE_C R247, R226, R207, R247 ;  /* 0x000000cfe2f7723e */ /* 0x000fc600048070f7 */
[----:B------:R-:W-:Y:S01]  /*1d9b0*/  STS.U8 [R252+UR19+0x5000], R249 ;  /* 0x005000f9fc007988 */ /* 0x000fe20008000013 */
[----:B------:R-:W-:-:S03]  /*1d9c0*/  SEL R244, R229, R245, !P0 ;  /* 0x000000f5e5f47207 */ /* 0x000fc60004000000 */
[----:B------:R-:W-:Y:S01]  /*1d9d0*/  STS.U8 [R252+UR19+0x5400], R250 ;  /* 0x005400fafc007988 */ /* 0x000fe20008000013 */
[----:B------:R-:W-:-:S03]  /*1d9e0*/  SEL R229, R245, R229, !P0 ;  /* 0x000000e5f5e57207 */ /* 0x000fc60004000000 */
[----:B------:R0:W-:Y:S01]  /*1d9f0*/  STS.U8 [R252+UR19+0x5800], R4 ;  /* 0x00580004fc007988 */ /* 0x0001e20008000013 */
[----:B------:R-:W-:Y:S02]  /*1da00*/  SEL R245, R227, R247, !P0 ;  /* 0x000000f7e3f57207 */ /* 0x000fe40004000000 */
[----:B------:R-:W-:Y:S01]  /*1da10*/  SEL R227, R247, R227, !P0 ;  /* 0x000000e3f7e37207 */ /* 0x000fe20004000000 */
[----:B------:R-:W-:Y:S01]  /*1da20*/  STS.U8 [R252+UR19+0x5c00], R251 ;  /* 0x005c00fbfc007988 */ /* 0x000fe20008000013 */
[----:B------:R-:W-:Y:S01]  /*1da30*/  LOP3.LUT R247, R0, 0x1, RZ, 0x3c, !PT ;  /* 0x0000000100f77812 */ /* 0x000fe200078e3cff */
[----:B0-----:R-:W0:Y:S02]  /*1da40*/  S2R R4, SR_TID.X ;  /* 0x0000000000047919 */ /* 0x001e240000002100 */
[----:B------:R-:W-:Y:S04]  /*1da50*/  STS.U8 [R252+UR19+0x6000], R11 ;  /* 0x0060000bfc007988 */ /* 0x000fe80008000013 */
[----:B------:R-:W-:Y:S04]  /*1da60*/  STS.U8 [R252+UR19+0x6400], R3 ;  /* 0x00640003fc007988 */ /* 0x000fe80008000013 */
[----:B------:R1:W-:Y:S04]  /*1da70*/  STS.U8 [R252+UR19+0x6800], R5 ;  /* 0x00680005fc007988 */ /* 0x0003e80008000013 */
[----:B------:R-:W-:Y:S04]  /*1da80*/  SHFL.IDX PT, R242, R242, R247, 0x1f ;  /* 0x00001ff7f2f27589 */ /* 0x000fe800000e0000 */
[----:B------:R-:W-:Y:S04]  /*1da90*/  SHFL.IDX PT, R241, R241, R247, 0x1f ;  /* 0x00001ff7f1f17589 */ /* 0x000fe800000e0000 */
[----:B------:R-:W-:Y:S04]  /*1daa0*/  SHFL.IDX PT, R239, R239, R247, 0x1f ;  /* 0x00001ff7efef7589 */ /* 0x000fe800000e0000 */
[----:B------:R-:W-:Y:S04]  /*1dab0*/  SHFL.IDX PT, R235, R235, R247, 0x1f ;  /* 0x00001ff7ebeb7589 */ /* 0x000fe800000e0000 */
[----:B------:R-:W-:Y:S04]  /*1dac0*/  SHFL.IDX PT, R233, R233, R247, 0x1f ;  /* 0x00001ff7e9e97589 */ /* 0x000fe800000e0000 */
[----:B------:R-:W-:Y:S04]  /*1dad0*/  SHFL.IDX PT, R231, R231, R247, 0x1f ;  /* 0x00001ff7e7e77589 */ /* 0x000fe800000e0000 */
[----:B------:R-:W-:Y:S04]  /*1dae0*/  SHFL.IDX PT, R229, R229, R247, 0x1f ;  /* 0x00001ff7e5e57589 */ /* 0x000fe800000e0000 */
[----:B------:R2:W-:Y:S04]  /*1daf0*/  SHFL.IDX PT, R227, R227, R247, 0x1f ;  /* 0x00001ff7e3e37589 */ /* 0x0005e800000e0000 */
[----:B-1----:R-:W3:Y:S04]  /*1db00*/  LDL.LU R5, [R1+0x598] ;  /* 0x0005980001057983 */ /* 0x002ee80000300800 */
[----:B--2---:R-:W2:Y:S04]  /*1db10*/  LDL.LU R247, [R1+0x560] ;  /* 0x0005600001f77983 */ /* 0x004ea80000300800 */
        /* <DEDUP_REMOVED lines=16> */
[----:B------:R-:W4:Y:S01]  /*1dc20*/  LDL.LU R250, [R1+0xf8] ;  /* 0x0000f80001fa7983 */ /* 0x000f220000300800 */
[----:B0-----:R-:W-:-:S03]  /*1dc30*/  LOP3.LUT R10, R4, 0x7f, RZ, 0xc0, !PT ;  /* 0x0000007f040a7812 */ /* 0x001fc600078ec0ff */
[----:B------:R-:W-:Y:S04]  /*1dc40*/  STS.U8 [R252+UR19+0x6c00], R6 ;  /* 0x006c0006fc007988 */ /* 0x000fe80008000013 */
[----:B------:R-:W4:Y:S04]  /*1dc50*/  LDL.LU R251, [R1+0xd8] ;  /* 0x0000d80001fb7983 */ /* 0x000f280000300800 */
[----:B------:R0:W-:Y:S04]  /*1dc60*/  STS.U8 [R252+UR19+0x7000], R2 ;  /* 0x00700002fc007988 */ /* 0x0001e80008000013 */
[----:B------:R-:W4:Y:S04]  /*1dc70*/  LDL.LU R11, [R1+0xb8] ;  /* 0x0000b800010b7983 */ /* 0x000f280000300800 */
[----:B------:R-:W-:Y:S04]  /*1dc80*/  STS.U8 [R252+UR19+0x7400], R167 ;  /* 0x007400a7fc007988 */ /* 0x000fe80008000013 */
[----:B0-----:R-:W4:Y:S04]  /*1dc90*/  LDL.LU R2, [R1+0x98] ;  /* 0x0000980001027983 */ /* 0x001f280000300800 */
[----:B------:R-:W4:Y:S04]  /*1dca0*/  LDL.LU R3, [R1+0x78] ;  /* 0x0000780001037983 */ /* 0x000f280000300800 */
[----:B------:R-:W4:Y:S04]  /*1dcb0*/  LDL.LU R4, [R1+0x58] ;  /* 0x0000580001047983 */ /* 0x000f280000300800 */
[----:B------:R-:W-:Y:S04]  /*1dcc0*/  STS.U8 [R252+UR19+0x7800], R166 ;  /* 0x007800a6fc007988 */ /* 0x000fe80008000013 */
[----:B------:R-:W4:Y:S04]  /*1dcd0*/  LDL.LU R6, [R1+0x38] ;  /* 0x0000380001067983 */ /* 0x000f280000300800 */
[----:B------:R0:W-:Y:S04]  /*1dce0*/  STS.U8 [R252+UR19+0x7c00], R223 ;  /* 0x007c00dffc007988 */ /* 0x0001e80008000013 */
[----:B0-----:R-:W2:Y:S01]  /*1dcf0*/  LDL.LU R223, [R1+0x57c] ;  /* 0x00057c0001df7983 */ /* 0x001ea20000300800 */
[----:B------:R-:W-:-:S05]  /*1dd00*/  LOP3.LUT R225, R10, 0x10, RZ, 0x3c, !PT ;  /* 0x000000100ae17812 */ /* 0x000fca00078e3cff */
[----:B------:R0:W-:Y:S04]  /*1dd10*/  STS.U8 [R225+UR19+0x80], R9 ;  /* 0x00008009e1007988 */ /* 0x0001e80008000013 */
[----:B0-----:R-:W4:Y:S04]  /*1dd20*/  LDL.LU R9, [R1+0x10b0] ;  /* 0x0010b00001097983 */ /* 0x001f280000300800 */
[----:B---3--:R0:W-:Y:S04]  /*1dd30*/  STS.U8 [R225+UR19+0x480], R5 ;  /* 0x00048005e1007988 */ /* 0x0081e80008000013 */
[----:B0-----:R-:W3:Y:S04]  /*1dd40*/  LDL.LU R5, [R1+0x10ac] ;  /* 0x0010ac0001057983 */ /* 0x001ee80000300800 */
[----:B--2---:R-:W-:Y:S04]  /*1dd50*/  STS.U8 [R225+UR19+0x880], R223 ;  /* 0x000880dfe1007988 */ /* 0x004fe80008000013 */
        /* <DEDUP_REMOVED lines=10> */
[----:B0-----:R-:W2:Y:S04]  /*1de00*/  LDL.LU R224, [R1] ;  /* 0x0000000001e07983 */ /* 0x001ea80000300800 */
        /* <DEDUP_REMOVED lines=10> */
[----:B------:R-:W-:Y:S04]  /*1deb0*/  STS.U8 [R225+UR19+0x5c80], R2 ;  /* 0x005c8002e1007988 */ /* 0x000fe80008000013 */
[----:B------:R-:W-:Y:S04]  /*1dec0*/  STS.U8 [R225+UR19+0x6080], R3 ;  /* 0x00608003e1007988 */ /* 0x000fe80008000013 */
[----:B------:R1:W-:Y:S04]  /*1ded0*/  STS.U8 [R225+UR19+0x6480], R4 ;  /* 0x00648004e1007988 */ /* 0x0003e80008000013 */
[----:B0-----:R-:W4:Y:S04]  /*1dee0*/  LDL.LU R251, [R1+0x5b0] ;  /* 0x0005b00001fb7983 */ /* 0x001f280000300800 */
[----:B------:R0:W-:Y:S04]  /*1def0*/  STS.U8 [R225+UR19+0x6880], R6 ;  /* 0x00688006e1007988 */ /* 0x0001e80008000013 */
[----:B-1----:R-:W4:Y:S04]  /*1df00*/  LDL.LU R4, [R1+0x594] ;  /* 0x0005940001047983 */ /* 0x002f280000300800 */
        /* <DEDUP_REMOVED lines=21> */
[----:B---3--:R0:W-:Y:S04]  /*1e060*/  STS.U8 [R225+UR19+0x6c80], R5 ;  /* 0x006c8005e1007988 */ /* 0x0081e80008000013 */
[----:B------:R-:W3:Y:S04]  /*1e070*/  LDL.LU R3, [R1+0x74] ;  /* 0x0000740001037983 */ /* 0x000ee80000300800 */
[----:B0-----:R-:W3:Y:S04]  /*1e080*/  LDL.LU R5, [R1+0x54] ;  /* 0x0000540001057983 */ /* 0x001ee80000300800 */
[----:B--2---:R0:W-:Y:S04]  /*1e090*/  STS.U8 [R225+UR19+0x7080], R224 ;  /* 0x007080e0e1007988 */ /* 0x0041e80008000013 */
[----:B0-----:R-:W2:Y:S04]  /*1e0a0*/  LDL.LU R224, [R1+0x10a8] ;  /* 0x0010a80001e07983 */ /* 0x001ea80000300800 */
[----:B------:R-:W-:Y:S04]  /*1e0b0*/  STS.U8 [R225+UR19+0x7480], R165 ;  /* 0x007480a5e1007988 */ /* 0x000fe80008000013 */
[----:B------:R-:W-:Y:S01]  /*1e0c0*/  STS.U8 [R225+UR19+0x7880], R164 ;  /* 0x007880a4e1007988 */ /* 0x000fe20008000013 */
[----:B------:R-:W-:-:S03]  /*1e0d0*/  LOP3.LUT R10, R10, 0x20, RZ, 0x3c, !PT ;  /* 0x000000200a0a7812 */ /* 0x000fc600078e3cff */
[----:B--2---:R0:W-:Y:S04]  /*1e0e0*/  STS.U8 [R225+UR19+0x7c80], R224 ;  /* 0x007c80e0e1007988 */ /* 0x0041e80008000013 */
[----:B0-----:R-:W2:Y:S04]  /*1e0f0*/  LDL.LU R225, [R1+0x10a4] ;  /* 0x0010a40001e17983 */ /* 0x001ea80000300800 */
[----:B------:R-:W3:Y:S04]  /*1e100*/  LDL.LU R224, [R1+0x55c] ;  /* 0x00055c0001e07983 */ /* 0x000ee80000300800 */
[----:B----4-:R0:W-:Y:S04]  /*1e110*/  STS.U8 [R10+UR19+0x100], R251 ;  /* 0x000100fb0a007988 */ /* 0x0101e80008000013 */
[----:B------:R1:W-:Y:S04]  /*1e120*/  STS.U8 [R10+UR19+0x500], R4 ;  /* 0x000500040a007988 */ /* 0x0003e80008000013 */
[----:B------:R4:W-:Y:S04]  /*1e130*/  STS.U8 [R10+UR19+0x900], R6 ;  /* 0x000900060a007988 */ /* 0x0009e80008000013 */
[----:B0-----:R-:W2:Y:S04]  /*1e140*/  LDL.LU R251, [R1+0x10a0] ;  /* 0x0010a00001fb7983 */ /* 0x001ea80000300800 */
[----:B-1----:R-:W2:Y:S04]  /*1e150*/  LDL.LU R4, [R1+0x109c] ;  /* 0x00109c0001047983 */ /* 0x002ea80000300800 */
[----:B----4-:R-:W4:Y:S04]  /*1e160*/  LDL.LU R6, [R1+0x1098] ;  /* 0x0010980001067983 */ /* 0x010f280000300800 */
[----:B---3--:R-:W-:Y:S04]  /*1e170*/  STS.U8 [R10+UR19+0xd00], R224 ;  /* 0x000d00e00a007988 */ /* 0x008fe80008000013 */
[----:B------:R-:W-:Y:S04]  /*1e180*/  STS.U8 [R10+UR19+0x1100], R223 ;  /* 0x001100df0a007988 */ /* 0x000fe80008000013 */
[----:B------:R-:W-:Y:S04]  /*1e190*/  STS.U8 [R10+UR19+0x1500], R247 ;  /* 0x001500f70a007988 */ /* 0x000fe80008000013 */
[----:B------:R0:W-:Y:S04]  /*1e1a0*/  STS.U8 [R10+UR19+0x1900], R237 ;  /* 0x001900ed0a007988 */ /* 0x0001e80008000013 */
        /* <DEDUP_REMOVED lines=16> */
[----:B0-----:R-:W2:Y:S04]  /*1e2b0*/  LDL.LU R237, [R1+0x5ac] ;  /* 0x0005ac0001ed7983 */ /* 0x001ea80000300800 */
[----:B------:R-:W-:Y:S04]  /*1e2c0*/  STS.U8 [R10+UR19+0x5d00], R2 ;  /* 0x005d00020a007988 */ /* 0x000fe80008000013 */
[----:B-1----:R-:W2:Y:S04]  /*1e2d0*/  LDL.LU R228, [R1+0x590] ;  /* 0x0005900001e47983 */ /* 0x002ea80000300800 */
[----:B------:R0:W-:Y:S04]  /*1e2e0*/  STS.U8 [R10+UR19+0x6100], R3 ;  /* 0x006100030a007988 */ /* 0x0001e80008000013 */
[----:B---3--:R-:W3:Y:S04]  /*1e2f0*/  LDL.LU R250, [R1+0x574] ;  /* 0x0005740001fa7983 */ /* 0x008ee80000300800 */
[----:B------:R1:W-:Y:S04]  /*1e300*/  STS.U8 [R10+UR19+0x6500], R5 ;  /* 0x006500050a007988 */ /* 0x0003e80008000013 */
[----:B0-----:R-:W3:Y:S04]  /*1e310*/  LDL.LU R3, [R1+0x558] ;  /* 0x0005580001037983 */ /* 0x001ee80000300800 */
[----:B-1----:R-:W3:Y:S04]  /*1e320*/  LDL.LU R5, [R1+0x53c] ;  /* 0x00053c0001057983 */ /* 0x002ee80000300800 */
[----:B------:R-:W3:Y:S04]  /*1e330*/  LDL.LU R224, [R1+0x4d0] ;  /* 0x0004d00001e07983 */ /* 0x000ee80000300800 */
        /* <DEDUP_REMOVED lines=12> */
[----:B------:R-:W3:Y:S01]  /*1e400*/  LDL.LU R249, [R1+0xf0] ;  /* 0x0000f00001f97983 */ /* 0x000ee20000300800 */
[----:B------:R-:W-:-:S03]  /*1e410*/  LOP3.LUT R13, R9, 0x7f, RZ, 0xc0, !PT ;  /* 0x0000007f090d7812 */ /* 0x000fc600078ec0ff */
[----:B----4-:R-:W-:Y:S04]  /*1e420*/  STS.U8 [R10+UR19+0x6900], R6 ;  /* 0x006900060a007988 */ /* 0x010fe80008000013 */
[----:B------:R-:W4:Y:S04]  /*1e430*/  LDL.LU R11, [R1+0xd0] ;  /* 0x0000d000010b7983 */ /* 0x000f280000300800 */
[----:B--2---:R0:W-:Y:S04]  /*1e440*/  STS.U8 [R10+UR19+0x6d00], R4 ;  /* 0x006d00040a007988 */ /* 0x0041e80008000013 */
[----:B------:R-:W2:Y:S04]  /*1e450*/  LDL.LU R2, [R1+0xb0] ;  /* 0x0000b00001027983 */ /* 0x000ea80000300800 */
[----:B------:R1:W-:Y:S04]  /*1e460*/  STS.U8 [R10+UR19+0x7100], R251 ;  /* 0x007100fb0a007988 */ /* 0x0003e80008000013 */
[----:B0-----:R-:W2:Y:S04]  /*1e470*/  LDL.LU R4, [R1+0x90] ;  /* 0x0000900001047983 */ /* 0x001ea80000300800 */
[----:B------:R-:W2:Y:S04]  /*1e480*/  LDL.LU R6, [R1+0x70] ;  /* 0x0000700001067983 */ /* 0x000ea80000300800 */
[----:B------:R-:W-:Y:S04]  /*1e490*/  STS.U8 [R10+UR19+0x7500], R163 ;  /* 0x007500a30a007988 */ /* 0x000fe80008000013 */
[----:B------:R-:W2:Y:S04]  /*1e4a0*/  LDL.LU R9, [R1+0x50] ;  /* 0x0000500001097983 */ /* 0x000ea80000300800 */
[----:B------:R-:W-:Y:S04]  /*1e4b0*/  STS.U8 [R10+UR19+0x7900], R162 ;  /* 0x007900a20a007988 */ /* 0x000fe80008000013 */
[----:B-1----:R-:W4:Y:S04]  /*1e4c0*/  LDL.LU R251, [R1+0x4fc] ;  /* 0x0004fc0001fb7983 */ /* 0x002f280000300800 */
[----:B------:R0:W-:Y:S04]  /*1e4d0*/  STS.U8 [R10+UR19+0x7d00], R225 ;  /* 0x007d00e10a007988 */ /* 0x0001e80008000013 */
[----:B0-----:R-:W2:Y:S04]  /*1e4e0*/  LDL.LU R10, [R1+0x1094] ;  /* 0x00109400010a7983 */ /* 0x001ea80000300800 */
[----:B------:R-:W4:Y:S01]  /*1e4f0*/  LDL.LU R225, [R1+0x520] ;  /* 0x0005200001e17983 */ /* 0x000f220000300800 */
[----:B------:R-:W-:-:S05]  /*1e500*/  LOP3.LUT R238, R13, 0x30, RZ, 0x3c, !PT ;  /* 0x000000300dee7812 */ /* 0x000fca00078e3cff */
[----:B------:R0:W-:Y:S04]  /*1e510*/  STS.U8 [R238+UR19+0x180], R237 ;  /* 0x000180edee007988 */ /* 0x0001e80008000013 */
[----:B------:R1:W-:Y:S04]  /*1e520*/  STS.U8 [R238+UR19+0x580], R228 ;  /* 0x000580e4ee007988 */ /* 0x0003e80008000013 */
[----:B0-----:R-:W2:Y:S04]  /*1e530*/  LDL.LU R237, [R1+0x1090] ;  /* 0x0010900001ed7983 */ /* 0x001ea80000300800 */
[----:B---3--:R0:W-:Y:S04]  /*1e540*/  STS.U8 [R238+UR19+0x980], R250 ;  /* 0x000980faee007988 */ /* 0x0081e80008000013 */
[----:B-1----:R-:W3:Y:S04]  /*1e550*/  LDL.LU R228, [R1+0x108c] ;  /* 0x00108c0001e47983 */ /* 0x002ee80000300800 */
[----:B------:R1:W-:Y:S04]  /*1e560*/  STS.U8 [R238+UR19+0xd80], R3 ;  /* 0x000d8003ee007988 */ /* 0x0003e80008000013 */
[----:B0-----:R-:W3:Y:S04]  /*1e570*/  LDL.LU R250, [R1+0x1088] ;  /* 0x0010880001fa7983 */ /* 0x001ee80000300800 */
[----:B------:R0:W-:Y:S04]  /*1e580*/  STS.U8 [R238+UR19+0x1180], R5 ;  /* 0x00118005ee007988 */ /* 0x0001e80008000013 */
[----:B-1----:R-:W3:Y:S04]  /*1e590*/  LDL.LU R3, [R1+0x1084] ;  /* 0x0010840001037983 */ /* 0x002ee80000300800 */
[----:B0-----:R-:W3:Y:S04]  /*1e5a0*/  LDL.LU R5, [R1+0x1080] ;  /* 0x0010800001057983 */ /* 0x001ee80000300800 */
        /* <DEDUP_REMOVED lines=20> */
[----:B------:R0:W-:Y:S04]  /*1e6f0*/  STS.U8 [R238+UR19+0x6580], R9 ;  /* 0x00658009ee007988 */ /* 0x0001e80008000013 */
[----:B0-----:R-:W2:Y:S04]  /*1e700*/  LDL.LU R9, [R1+0x5a8] ;  /* 0x0005a80001097983 */ /* 0x001ea80000300800 */
        /* <DEDUP_REMOVED lines=19> */
[----:B---3--:R-:W-:Y:S04]  /*1e840*/  STS.U8 [R238+UR19+0x6980], R5 ;  /* 0x00698005ee007988 */ /* 0x008fe80008000013 */
[----:B------:R0:W-:Y:S04]  /*1e850*/  STS.U8 [R238+UR19+0x6d80], R3 ;  /* 0x006d8003ee007988 */ /* 0x0001e80008000013 */
[----:B------:R1:W-:Y:S04]  /*1e860*/  STS.U8 [R238+UR19+0x7180], R250 ;  /* 0x007180faee007988 */ /* 0x0003e80008000013 */
[----:B------:R-:W-:Y:S04]  /*1e870*/  STS.U8 [R238+UR19+0x7580], R161 ;  /* 0x007580a1ee007988 */ /* 0x000fe80008000013 */
[----:B0-----:R-:W3:Y:S04]  /*1e880*/  LDL.LU R3, [R1+0xac] ;  /* 0x0000ac0001037983 */ /* 0x001ee80000300800 */
[----:B------:R-:W3:Y:S04]  /*1e890*/  LDL.LU R5, [R1+0x8c] ;  /* 0x00008c0001057983 */ /* 0x000ee80000300800 */
[----:B------:R-:W3:Y:S04]  /*1e8a0*/  LDL.LU R6, [R1+0x6c] ;  /* 0x00006c0001067983 */ /* 0x000ee80000300800 */
[----:B------:R-:W-:Y:S04]  /*1e8b0*/  STS.U8 [R238+UR19+0x7980], R160 ;  /* 0x007980a0ee007988 */ /* 0x000fe80008000013 */
[----:B-1----:R-:W4:Y:S04]  /*1e8c0*/  LDL.LU R250, [R1+0x570] ;  /* 0x0005700001fa7983 */ /* 0x002f280000300800 */
[----:B------:R0:W-:Y:S04]  /*1e8d0*/  STS.U8 [R238+UR19+0x7d80], R228 ;  /* 0x007d80e4ee007988 */ /* 0x0001e80008000013 */
[----:B0-----:R-:W3:Y:S04]  /*1e8e0*/  LDL.LU R238, [R1+0x107c] ;  /* 0x00107c0001ee7983 */ /* 0x001ee80000300800 */
[----:B------:R-:W4:Y:S01]  /*1e8f0*/  LDL.LU R228, [R1+0x58c] ;  /* 0x00058c0001e47983 */ /* 0x000f220000300800 */
[----:B------:R-:W-:-:S05]  /*1e900*/  LOP3.LUT R13, R13, 0x40, RZ, 0x3c, !PT ;  /* 0x000000400d0d7812 */ /* 0x000fca00078e3cff */
[----:B--2---:R0:W-:Y:S04]  /*1e910*/  STS.U8 [R13+UR19+0x200], R9 ;  /* 0x000200090d007988 */ /* 0x0041e80008000013 */
[----:B0-----:R-:W2:Y:S04]  /*1e920*/  LDL.LU R9, [R1+0x1078] ;  /* 0x0010780001097983 */ /* 0x001ea80000300800 */
        /* <DEDUP_REMOVED lines=19> */
[----:B-1----:R-:W4:Y:S04]  /*1ea60*/  LDL.LU R249, [R1+0x14] ;  /* 0x0000140001f97983 */ /* 0x002f280000300800 */
[----:B------:R-:W-:Y:S04]  /*1ea70*/  STS.U8 [R13+UR19+0x4e00], R11 ;  /* 0x004e000b0d007988 */ /* 0x000fe80008000013 */
[----:B------:R0:W-:Y:S04]  /*1ea80*/  STS.U8 [R13+UR19+0x5200], R2 ;  /* 0x005200020d007988 */ /* 0x0001e80008000013 */
[----:B------:R-:W-:Y:S04]  /*1ea90*/  STS.U8 [R13+UR19+0x5600], R4 ;  /* 0x005600040d007988 */ /* 0x000fe80008000013 */
[----:B------:R-:W4:Y:S04]  /*1eaa0*/  LDL.LU R232, [R1+0x5a4] ;  /* 0x0005a40001e87983 */ /* 0x000f280000300800 */
[----:B---3--:R1:W-:Y:S04]  /*1eab0*/  STS.U8 [R13+UR19+0x5a00], R3 ;  /* 0x005a00030d007988 */ /* 0x0083e80008000013 */
[----:B------:R-:W3:Y:S04]  /*1eac0*/  LDL.LU R248, [R1+0x588] ;  /* 0x0005880001f87983 */ /* 0x000ee80000300800 */
[----:B------:R-:W-:Y:S04]  /*1ead0*/  STS.U8 [R13+UR19+0x5e00], R5 ;  /* 0x005e00050d007988 */ /* 0x000fe80008000013 */
[----:B0-----:R-:W3:Y:S04]  /*1eae0*/  LDL.LU R2, [R1+0x56c] ;  /* 0x00056c0001027983 */ /* 0x001ee80000300800 */
[----:B------:R0:W-:Y:S04]  /*1eaf0*/  STS.U8 [R13+UR19+0x6200], R6 ;  /* 0x006200060d007988 */ /* 0x0001e80008000013 */
[----:B-1----:R-:W3:Y:S04]  /*1eb00*/  LDL.LU R3, [R1+0x550] ;  /* 0x0005500001037983 */ /* 0x002ee80000300800 */
[----:B0-----:R-:W3:Y:S04]  /*1eb10*/  LDL.LU R6, [R1+0x534] ;  /* 0x0005340001067983 */ /* 0x001ee80000300800 */
[----:B--2---:R0:W-:Y:S04]  /*1eb20*/  STS.U8 [R13+UR19+0x6600], R9 ;  /* 0x006600090d007988 */ /* 0x0041e80008000013 */
        /* <DEDUP_REMOVED lines=18> */
[----:B----4-:R0:W-:Y:S04]  /*1ec50*/  STS.U8 [R13+UR19+0x6a00], R230 ;  /* 0x006a00e60d007988 */ /* 0x0101e80008000013 */
[----:B------:R1:W-:Y:S04]  /*1ec60*/  STS.U8 [R13+UR19+0x6e00], R249 ;  /* 0x006e00f90d007988 */ /* 0x0003e80008000013 */
[----:B0-----:R-:W4:Y:S04]  /*1ec70*/  LDL.LU R230, [R1+0x1074] ;  /* 0x0010740001e67983 */ /* 0x001f280000300800 */
[----:B-1----:R-:W3:Y:S04]  /*1ec80*/  LDL.LU R249, [R1+0x1070] ;  /* 0x0010700001f97983 */ /* 0x002ee80000300800 */
[----:B---3--:R0:W-:Y:S04]  /*1ec90*/  STS.U8 [R13+UR19+0x7200], R249 ;  /* 0x007200f90d007988 */ /* 0x0081e80008000013 */
[----:B0-----:R-:W3:Y:S04]  /*1eca0*/  LDL.LU R249, [R1+0x4ec] ;  /* 0x0004ec0001f97983 */ /* 0x001ee80000300800 */
[----:B------:R-:W-:Y:S04]  /*1ecb0*/  STS.U8 [R13+UR19+0x7600], R159 ;  /* 0x0076009f0d007988 */ /* 0x000fe80008000013 */
[----:B------:R-:W-:Y:S04]  /*1ecc0*/  STS.U8 [R13+UR19+0x7a00], R158 ;  /* 0x007a009e0d007988 */ /* 0x000fe80008000013 */
[----:B----4-:R0:W-:Y:S02]  /*1ecd0*/  STS.U8 [R13+UR19+0x7e00], R230 ;  /* 0x007e00e60d007988 */ /* 0x0101e40008000013 */
[----:B0-----:R-:W-:-:S02]  /*1ece0*/  LOP3.LUT R230, R252, 0x50, RZ, 0x3c, !PT ;  /* 0x00000050fce67812 */ /* 0x001fc400078e3cff */
[----:B------:R-:W4:Y:S04]  /*1ecf0*/  LDL.LU R13, [R1+0x106c] ;  /* 0x00106c00010d7983 */ /* 0x000f280000300800 */
[----:B------:R0:W-:Y:S04]  /*1ed00*/  STS.U8 [R230+UR19+0x280], R232 ;  /* 0x000280e8e6007988 */ /* 0x0001e80008000013 */
[----:B------:R1:W-:Y:S04]  /*1ed10*/  STS.U8 [R230+UR19+0x680], R248 ;  /* 0x000680f8e6007988 */ /* 0x0003e80008000013 */
[----:B------:R2:W-:Y:S04]  /*1ed20*/  STS.U8 [R230+UR19+0xa80], R2 ;  /* 0x000a8002e6007988 */ /* 0x0005e80008000013 */
[----:B0-----:R-:W4:Y:S04]  /*1ed30*/  LDL.LU R232, [R1+0x1068] ;  /* 0x0010680001e87983 */ /* 0x001f280000300800 */
[----:B-1----:R-:W4:Y:S04]  /*1ed40*/  LDL.LU R248, [R1+0x1064] ;  /* 0x0010640001f87983 */ /* 0x002f280000300800 */
[----:B--2---:R-:W2:Y:S04]  /*1ed50*/  LDL.LU R2, [R1+0x1060] ;  /* 0x0010600001027983 */ /* 0x004ea80000300800 */
[----:B------:R0:W-:Y:S04]  /*1ed60*/  STS.U8 [R230+UR19+0xe80], R3 ;  /* 0x000e8003e6007988 */ /* 0x0001e80008000013 */
[----:B------:R1:W-:Y:S04]  /*1ed70*/  STS.U8 [R230+UR19+0x1280], R6 ;  /* 0x00128006e6007988 */ /* 0x0003e80008000013 */
[----:B------:R1:W-:Y:S04]  /*1ed80*/  STS.U8 [R230+UR19+0x1680], R9 ;  /* 0x00168009e6007988 */ /* 0x0003e80008000013 */
[----:B0-----:R-:W4:Y:S04]  /*1ed90*/  LDL.LU R3, [R1+0x105c] ;  /* 0x00105c0001037983 */ /* 0x001f280000300800 */
[----:B-1----:R-:W2:Y:S04]  /*1eda0*/  LDL.LU R6, [R1+0x1058] ;  /* 0x0010580001067983 */ /* 0x002ea80000300800 */
[----:B------:R-:W4:Y:S04]  /*1edb0*/  LDL.LU R9, [R1+0x1054] ;  /* 0x0010540001097983 */ /* 0x000f280000300800 */
[----:B---3--:R0:W-:Y:S04]  /*1edc0*/  STS.U8 [R230+UR19+0x1a80], R249 ;  /* 0x001a80f9e6007988 */ /* 0x0081e80008000013 */
[----:B------:R1:W-:Y:S04]  /*1edd0*/  STS.U8 [R230+UR19+0x1e80], R228 ;  /* 0x001e80e4e6007988 */ /* 0x0003e80008000013 */
[----:B------:R3:W-:Y:S04]  /*1ede0*/  STS.U8 [R230+UR19+0x2280], R250 ;  /* 0x002280fae6007988 */ /* 0x0007e80008000013 */
[----:B0-----:R-:W2:Y:S04]  /*1edf0*/  LDL.LU R249, [R1+0x5a0] ;  /* 0x0005a00001f97983 */ /* 0x001ea80000300800 */
[----:B-1----:R-:W2:Y:S04]  /*1ee00*/  LDL.LU R228, [R1+0x584] ;  /* 0x0005840001e47983 */ /* 0x002ea80000300800 */
[----:B------:R0:W-:Y:S04]  /*1ee10*/  STS.U8 [R230+UR19+0x2680], R225 ;  /* 0x002680e1e6007988 */ /* 0x0001e80008000013 */
[----:B---3--:R-:W3:Y:S04]  /*1ee20*/  LDL.LU R250, [R1+0x568] ;  /* 0x0005680001fa7983 */ /* 0x008ee80000300800 */
[----:B------:R1:W-:Y:S04]  /*1ee30*/  STS.U8 [R230+UR19+0x2a80], R251 ;  /* 0x002a80fbe6007988 */ /* 0x0003e80008000013 */
[----:B0-----:R-:W3:Y:S04]  /*1ee40*/  LDL.LU R225, [R1+0x54c] ;  /* 0x00054c0001e17983 */ /* 0x001ee80000300800 */
[----:B------:R0:W-:Y:S04]  /*1ee50*/  STS.U8 [R230+UR19+0x2e80], R224 ;  /* 0x002e80e0e6007988 */ /* 0x0001e80008000013 */
[----:B-1----:R-:W3:Y:S04]  /*1ee60*/  LDL.LU R251, [R1+0x530] ;  /* 0x0005300001fb7983 */ /* 0x002ee80000300800 */
        /* <DEDUP_REMOVED lines=18> */
[----:B-1----:R-:W3:Y:S04]  /*1ef90*/  LDL.LU R246, [R1+0x1c4] ;  /* 0x0001c40001f67983 */ /* 0x002ee80000300800 */
[----:B------:R0:W-:Y:S04]  /*1efa0*/  STS.U8 [R230+UR19+0x5680], R11 ;  /* 0x0056800be6007988 */ /* 0x0001e80008000013 */
[----:B------:R1:W-:Y:S04]  /*1efb0*/  STS.U8 [R230+UR19+0x5a80], R4 ;  /* 0x005a8004e6007988 */ /* 0x0003e80008000013 */
[----:B------:R1:W-:Y:S04]  /*1efc0*/  STS.U8 [R230+UR19+0x5e80], R5 ;  /* 0x005e8005e6007988 */ /* 0x0003e80008000013 */
[----:B----4-:R-:W-:Y:S01]  /*1efd0*/  STS.U8 [R230+UR19+0x6280], R9 ;  /* 0x00628009e6007988 */ /* 0x010fe20008000013 */
[----:B------:R-:W-:-:S03]  /*1efe0*/  LOP3.LUT R252, R252, 0x60, RZ, 0x3c, !PT ;  /* 0x00000060fcfc7812 */ /* 0x000fc600078e3cff */
[----:B0-----:R-:W4:Y:S04]  /*1eff0*/  LDL.LU R11, [R1+0x19c] ;  /* 0x00019c00010b7983 */ /* 0x001f280000300800 */
[----:B--2---:R-:W-:Y:S04]  /*1f000*/  STS.U8 [R230+UR19+0x6680], R6 ;  /* 0x00668006e6007988 */ /* 0x004fe80008000013 */
[----:B------:R-:W-:Y:S04]  /*1f010*/  STS.U8 [R230+UR19+0x6a80], R3 ;  /* 0x006a8003e6007988 */ /* 0x000fe80008000013 */
[----:B-1----:R-:W2:Y:S04]  /*1f020*/  LDL.LU R4, [R1+0x16c] ;  /* 0x00016c0001047983 */ /* 0x002ea80000300800 */
[----:B------:R0:W-:Y:S04]  /*1f030*/  STS.U8 [R230+UR19+0x6e80], R2 ;  /* 0x006e8002e6007988 */ /* 0x0001e80008000013 */
[----:B------:R-:W2:Y:S04]  /*1f040*/  LDL.LU R5, [R1+0x144] ;  /* 0x0001440001057983 */ /* 0x000ea80000300800 */
[----:B------:R-:W-:Y:S04]  /*1f050*/  STS.U8 [R230+UR19+0x7280], R248 ;  /* 0x007280f8e6007988 */ /* 0x000fe80008000013 */
[----:B0-----:R-:W2:Y:S04]  /*1f060*/  LDL.LU R2, [R1+0x124] ;  /* 0x0001240001027983 */ /* 0x001ea80000300800 */
[----:B------:R-:W2:Y:S04]  /*1f070*/  LDL.LU R3, [R1+0x104] ;  /* 0x0001040001037983 */ /* 0x000ea80000300800 */
[----:B------:R-:W2:Y:S04]  /*1f080*/  LDL.LU R6, [R1+0xe4] ;  /* 0x0000e40001067983 */ /* 0x000ea80000300800 */
[----:B------:R-:W-:Y:S04]  /*1f090*/  STS.U8 [R230+UR19+0x7680], R155 ;  /* 0x0076809be6007988 */ /* 0x000fe80008000013 */
[----:B------:R-:W2:Y:S04]  /*1f0a0*/  LDL.LU R9, [R1+0xc4] ;  /* 0x0000c40001097983 */ /* 0x000ea80000300800 */
[----:B------:R-:W-:Y:S04]  /*1f0b0*/  STS.U8 [R230+UR19+0x7a80], R206 ;  /* 0x007a80cee6007988 */ /* 0x000fe80008000013 */
[----:B------:R-:W-:Y:S04]  /*1f0c0*/  STS.U8 [R230+UR19+0x7e80], R232 ;  /* 0x007e80e8e6007988 */ /* 0x000fe80008000013 */
[----:B------:R-:W-:Y:S04]  /*1f0d0*/  STS.U8 [R252+UR19+0x300], R249 ;  /* 0x000300f9fc007988 */ /* 0x000fe80008000013 */
[----:B------:R-:W-:Y:S04]  /*1f0e0*/  STS.U8 [R252+UR19+0x700], R228 ;  /* 0x000700e4fc007988 */ /* 0x000fe80008000013 */
[----:B---3--:R-:W-:Y:S04]  /*1f0f0*/  STS.U8 [R252+UR19+0xb00], R250 ;  /* 0x000b00fafc007988 */ /* 0x008fe80008000013 */
        /* <DEDUP_REMOVED lines=14> */
[----:B------:R-:W-:Y:S04]  /*1f1e0*/  STS.U8 [R252+UR19+0x3700], R8 ;  /* 0x00370008fc007988 */ /* 0x000fe80008000013 */
[----:B0-----:R-:W3:Y:S04]  /*1f1f0*/  LDL.LU R222, [R1+0x2c] ;  /* 0x00002c0001de7983 */ /* 0x001ee80000300800 */
[----:B------:R0:W-:Y:S04]  /*1f200*/  STS.U8 [R252+UR19+0x3b00], R246 ;  /* 0x003b00f6fc007988 */ /* 0x0001e80008000013 */
[----:B0-----:R-:W3:Y:S04]  /*1f210*/  LDL.LU R246, [R1+0xc] ;  /* 0x00000c0001f67983 */ /* 0x001ee80000300800 */
[----:B------:R-:W3:Y:S04]  /*1f220*/  LDL.LU R8, [R1+0x59c] ;  /* 0x00059c0001087983 */ /* 0x000ee80000300800 */
[----:B----4-:R0:W-:Y:S04]  /*1f230*/  STS.U8 [R252+UR19+0x3f00], R11 ;  /* 0x003f000bfc007988 */ /* 0x0101e80008000013 */
[----:B0-----:R-:W4:Y:S04]  /*1f240*/  LDL.LU R11, [R1+0x580] ;  /* 0x00058000010b7983 */ /* 0x001f280000300800 */
[----:B--2---:R0:W-:Y:S04]  /*1f250*/  STS.U8 [R252+UR19+0x4300], R4 ;  /* 0x00430004fc007988 */ /* 0x0041e80008000013 */
[----:B------:R1:W-:Y:S04]  /*1f260*/  STS.U8 [R252+UR19+0x4700], R5 ;  /* 0x00470005fc007988 */ /* 0x0003e80008000013 */
[----:B0-----:R-:W2:Y:S04]  /*1f270*/  LDL.LU R4, [R1+0x564] ;  /* 0x0005640001047983 */ /* 0x001ea80000300800 */
[----:B------:R0:W-:Y:S04]  /*1f280*/  STS.U8 [R252+UR19+0x4b00], R2 ;  /* 0x004b0002fc007988 */ /* 0x0001e80008000013 */
[----:B-1----:R-:W2:Y:S04]  /*1f290*/  LDL.LU R5, [R1+0x548] ;  /* 0x0005480001057983 */ /* 0x002ea80000300800 */
[----:B------:R1:W-:Y:S04]  /*1f2a0*/  STS.U8 [R252+UR19+0x4f00], R3 ;  /* 0x004f0003fc007988 */ /* 0x0003e80008000013 */
[----:B0-----:R-:W2:Y:S04]  /*1f2b0*/  LDL.LU R2, [R1+0x52c] ;  /* 0x00052c0001027983 */ /* 0x001ea80000300800 */
[----:B------:R0:W-:Y:S04]  /*1f2c0*/  STS.U8 [R252+UR19+0x5300], R6 ;  /* 0x00530006fc007988 */ /* 0x0001e80008000013 */
[----:B-1----:R-:W2:Y:S04]  /*1f2d0*/  LDL.LU R3, [R1+0x508] ;  /* 0x0005080001037983 */ /* 0x002ea80000300800 */
[----:B------:R1:W-:Y:S04]  /*1f2e0*/  STS.U8 [R252+UR19+0x5700], R9 ;  /* 0x00570009fc007988 */ /* 0x0003e80008000013 */
[----:B0-----:R-:W2:Y:S04]  /*1f2f0*/  LDL.LU R6, [R1+0x4e4] ;  /* 0x0004e40001067983 */ /* 0x001ea80000300800 */
        /* <DEDUP_REMOVED lines=15> */
[----:B------:R0:W-:Y:S04]  /*1f3f0*/  STS.U8 [R252+UR19+0x6300], R7 ;  /* 0x00630007fc007988 */ /* 0x0001e80008000013 */
[----:B-1----:R-:W4:Y:S04]  /*1f400*/  LDL.LU R234, [R1+0x104c] ;  /* 0x00104c0001ea7983 */ /* 0x002f280000300800 */
[----:B------:R1:W-:Y:S04]  /*1f410*/  STS.U8 [R252+UR19+0x6700], R12 ;  /* 0x0067000cfc007988 */ /* 0x0003e80008000013 */
[----:B0-----:R-:W3:Y:S04]  /*1f420*/  LDL.LU R7, [R1+0x1048] ;  /* 0x0010480001077983 */ /* 0x001ee80000300800 */
[----:B------:R0:W-:Y:S04]  /*1f430*/  STS.U8 [R252+UR19+0x6b00], R222 ;  /* 0x006b00defc007988 */ /* 0x0001e80008000013 */
[----:B-1----:R-:W3:Y:S04]  /*1f440*/  LDL.LU R12, [R1+0x1044] ;  /* 0x00104400010c7983 */ /* 0x002ee80000300800 */
[----:B0-----:R-:W3:Y:S04]  /*1f450*/  LDL.LU R222, [R1+0x1040] ;  /* 0x0010400001de7983 */ /* 0x001ee80000300800 */
[----:B------:R0:W-:Y:S04]  /*1f460*/  STS.U8 [R252+UR19+0x6f00], R246 ;  /* 0x006f00f6fc007988 */ /* 0x0001e80008000013 */
[----:B0-----:R-:W2:Y:S04]  /*1f470*/  LDL.LU R246, [R1+0x103c] ;  /* 0x00103c0001f67983 */ /* 0x001ea80000300800 */
[----:B--2---:R0:W-:Y:S04]  /*1f480*/  STS.U8 [R252+UR19+0x7300], R246 ;  /* 0x007300f6fc007988 */ /* 0x0041e80008000013 */
[----:B------:R-:W-:Y:S04]  /*1f490*/  STS.U8 [R252+UR19+0x7700], R154 ;  /* 0x0077009afc007988 */ /* 0x000fe80008000013 */
[----:B------:R-:W-:Y:S04]  /*1f4a0*/  STS.U8 [R252+UR19+0x7b00], R205 ;  /* 0x007b00cdfc007988 */ /* 0x000fe80008000013 */
[----:B----4-:R1:W-:Y:S04]  /*1f4b0*/  STS.U8 [R252+UR19+0x7f00], R234 ;  /* 0x007f00eafc007988 */ /* 0x0103e80008000013 */
[----:B0-----:R-:W2:Y:S01]  /*1f4c0*/  LDL.LU R246, [R1+0x47c] ;  /* 0x00047c0001f67983 */ /* 0x001ea20000300800 */
[----:B-1----:R-:W0:Y:S03]  /*1f4d0*/  S2R R252, SR_TID.X ;  /* 0x0000000000fc7919 */ /* 0x002e260000002100 */
[----:B------:R-:W4:Y:S01]  /*1f4e0*/  LDL.LU R234, [R1+0x49c] ;  /* 0x00049c0001ea7983 */ /* 0x000f220000300800 */
[----:B0-----:R-:W-:-:S04]  /*1f4f0*/  LOP3.LUT R252, R252, 0x7f, RZ, 0xc0, !PT ;  /* 0x0000007ffcfc7812 */ /* 0x001fc800078ec0ff */
[----:B------:R-:W-:-:S05]  /*1f500*/  LOP3.LUT R252, R252, 0x70, RZ, 0x3c, !PT ;  /* 0x00000070fcfc7812 */ /* 0x000fca00078e3cff */
[----:B------:R0:W-:Y:S04]  /*1f510*/  STS.U8 [R252+UR19+0x380], R8 ;  /* 0x00038008fc007988 */ /* 0x0001e80008000013 */
[----:B------:R1:W-:Y:S04]  /*1f520*/  STS.U8 [R252+UR19+0x780], R11 ;  /* 0x0007800bfc007988 */ /* 0x0003e80008000013 */
[----:B------:R3:W-:Y:S04]  /*1f530*/  STS.U8 [R252+UR19+0xb80], R4 ;  /* 0x000b8004fc007988 */ /* 0x0007e80008000013 */
[----:B0-----:R-:W4:Y:S04]  /*1f540*/  LDL.LU R8, [R1+0x1038] ;  /* 0x0010380001087983 */ /* 0x001f280000300800 */
[----:B-1----:R-:W4:Y:S04]  /*1f550*/  LDL.LU R11, [R1+0x1034] ;  /* 0x00103400010b7983 */ /* 0x002f280000300800 */
[----:B---3--:R-:W3:Y:S04]  /*1f560*/  LDL.LU R4, [R1+0x1030] ;  /* 0x0010300001047983 */ /* 0x008ee80000300800 */
[----:B------:R0:W-:Y:S04]  /*1f570*/  STS.U8 [R252+UR19+0xf80], R5 ;  /* 0x000f8005fc007988 */ /* 0x0001e80008000013 */
[----:B------:R1:W-:Y:S04]  /*1f580*/  STS.U8 [R252+UR19+0x1380], R2 ;  /* 0x00138002fc007988 */ /* 0x0003e80008000013 */
[----:B------:R1:W-:Y:S04]  /*1f590*/  STS.U8 [R252+UR19+0x1780], R3 ;  /* 0x00178003fc007988 */ /* 0x0003e80008000013 */
[----:B0-----:R-:W3:Y:S04]  /*1f5a0*/  LDL.LU R5, [R1+0x102c] ;  /* 0x00102c0001057983 */ /* 0x001ee80000300800 */
[----:B-1----:R-:W3:Y:S04]  /*1f5b0*/  LDL.LU R2, [R1+0x1028] ;  /* 0x0010280001027983 */ /* 0x002ee80000300800 */
[----:B------:R-:W3:Y:S04]  /*1f5c0*/  LDL.LU R3, [R1+0x1024] ;  /* 0x0010240001037983 */ /* 0x000ee80000300800 */
[----:B------:R0:W-:Y:S04]  /*1f5d0*/  STS.U8 [R252+UR19+0x1b80], R6 ;  /* 0x001b8006fc007988 */ /* 0x0001e80008000013 */
[----:B------:R1:W-:Y:S04]  /*1f5e0*/  STS.U8 [R252+UR19+0x1f80], R9 ;  /* 0x001f8009fc007988 */ /* 0x0003e80008000013 */
[----:B0-----:R-:W3:Y:S04]  /*1f5f0*/  LDL.LU R6, [R1+0x1020] ;  /* 0x0010200001067983 */ /* 0x001ee80000300800 */
        /* <DEDUP_REMOVED lines=15> */
[----:B------:R-:W-:Y:S01]  /*1f6f0*/  STS.U8 [R252+UR19+0x7f80], R156 ;  /* 0x007f809cfc007988 */ /* 0x000fe20008000013 */
[----:B0-----:R-:W0:Y:S01]  /*1f700*/  S2R R247, SR_TID.X ;  /* 0x0000000000f77919 */ /* 0x001e220000002100 */
[----:B------:R-:W-:-:S02]  /*1f710*/  FADD R164, -R186, R7 ;  /* 0x00000007baa47221 */ /* 0x000fc40000000100 */
[----:B------:R-:W1:Y:S02]  /*1f720*/  SHFL.IDX PT, R159, R157, R0, 0x1f ;  /* 0x00001f009d9f7589 */ /* 0x000e6400000e0000 */
[----:B------:R-:W-:Y:S02]  /*1f730*/  FMUL R206, R164, 1.4426950216293334961 ;  /* 0x3fb8aa3ba4ce7820 */ /* 0x000fe40000400000 */
[----:B------:R-:W1:Y:S04]  /*1f740*/  SHFL.IDX PT, R238, R238, R0, 0x1f ;  /* 0x00001f00eeee7589 */ /* 0x000e6800000e0000 */
[----:B------:R-:W1:Y:S04]  /*1f750*/  SHFL.IDX PT, R237, R237, R0, 0x1f ;  /* 0x00001f00eded7589 */ /* 0x000e6800000e0000 */
[----:B------:R-:W3:Y:S04]  /*1f760*/  SHFL.IDX PT, R236, R236, R0, 0x1f ;  /* 0x00001f00ecec7589 */ /* 0x000ee800000e0000 */
[----:B------:R-:W3:Y:S04]  /*1f770*/  SHFL.IDX PT, R240, R240, R0, 0x1f ;  /* 0x00001f00f0f07589 */ /* 0x000ee800000e0000 */
[----:B------:R-:W3:Y:S04]  /*1f780*/  SHFL.IDX PT, R243, R243, R0, 0x1f ;  /* 0x00001f00f3f37589 */ /* 0x000ee800000e0000 */
[----:B------:R-:W3:Y:S04]  /*1f790*/  SHFL.IDX PT, R244, R244, R0, 0x1f ;  /* 0x00001f00f4f47589 */ /* 0x000ee800000e0000 */
[----:B------:R-:W3:Y:S01]  /*1f7a0*/  SHFL.IDX PT, R245, R245, R0, 0x1f ;  /* 0x00001f00f5f57589 */ /* 0x000ee200000e0000 */
[----:B------:R-:W1:Y:S01]  /*1f7b0*/  MUFU.EX2 R206, R206 ;  /* 0x000000ce00ce7308 */ /* 0x000e620000000800 */
[----:B------:R-:W-:Y:S01]  /*1f7c0*/  IMAD.MOV.U32 R166, RZ, RZ, 0x5410 ;  /* 0x00005410ffa67424 */ /* 0x000fe200078e00ff */
[----:B0-----:R-:W-:Y:S01]  /*1f7d0*/  LOP3.LUT P1, RZ, R247, 0x2, RZ, 0xc0, !PT ;  /* 0x00000002f7ff7812 */ /* 0x001fe2000782c0ff */
[----:B------:R-:W-:-:S03]  /*1f7e0*/  IMAD.MOV.U32 R167, RZ, RZ, 0x7632 ;  /* 0x00007632ffa77424 */ /* 0x000fc600078e00ff */
[----:B------:R-:W-:Y:S02]  /*1f7f0*/  SEL R166, R166, 0x1054, !P1 ;  /* 0x00001054a6a67807 */ /* 0x000fe40004800000 */
[----:B------:R-:W-:Y:S02]  /*1f800*/  SEL R167, R167, 0x3276, !P1 ;  /* 0x00003276a7a77807 */ /* 0x000fe40004800000 */
[-C--:B-1----:R-:W-:Y:S02]  /*1f810*/  PRMT R158, R159, R166.reuse, R235 ;  /* 0x000000a69f9e7216 */ /* 0x082fe400000000eb */
[CCC-:B------:R-:W-:Y:S02]  /*1f820*/  PRMT R152, R238.reuse, R166.reuse, R242.reuse ;  /* 0x000000a6ee987216 */ /* 0x1c0fe400000000f2 */
[----:B------:R-:W-:Y:S02]  /*1f830*/  PRMT R153, R238, R167, R242 ;  /* 0x000000a7ee997216 */ /* 0x000fe400000000f2 */
[----:B------:R-:W-:Y:S01]  /*1f840*/  PRMT R154, R237, R166, R241 ;  /* 0x000000a6ed9a7216 */ /* 0x000fe200000000f1 */
[-C--:B------:R-:W-:Y:S01]  /*1f850*/  FMUL R24, R24, R206.reuse ;  /* 0x000000ce18187220 */ /* 0x080fe20000400000 */
        /* <DEDUP_REMOVED lines=34> */
[----:B--2---:R-:W-:Y:S04]  /*1fa80*/  STS.U8 [R252+UR19+0x2780], R246 ;  /* 0x002780f6fc007988 */ /* 0x004fe80008000013 */
[----:B----4-:R-:W-:Y:S01]  /*1fa90*/  STS.U8 [R252+UR19+0x2380], R234 ;  /* 0x002380eafc007988 */ /* 0x010fe20008000013 */
        /* <DEDUP_REMOVED lines=9> */
[----:B------:R-:W-:Y:S01]  /*1fb30*/  FMUL R112, R112, R206 ;  /* 0x000000ce70707220 */ /* 0x000fe20000400000 */
[----:B------:R-:W-:Y:S04]  /*1fb40*/  STS.U8 [R252+UR19+0x6f80], R11 ;  /* 0x006f800bfc007988 */ /* 0x000fe80008000013 */
[----:B---3--:R-:W-:Y:S04]  /*1fb50*/  STS.U8 [R252+UR19+0x6b80], R4 ;  /* 0x006b8004fc007988 */ /* 0x008fe80008000013 */
[----:B------:R-:W-:Y:S04]  /*1fb60*/  STS.U8 [R252+UR19+0x6780], R5 ;  /* 0x00678005fc007988 */ /* 0x000fe80008000013 */
[----:B------:R-:W-:Y:S04]  /*1fb70*/  STS.U8 [R252+UR19+0x6380], R2 ;  /* 0x00638002fc007988 */ /* 0x000fe80008000013 */
[----:B------:R-:W-:Y:S04]  /*1fb80*/  STS.U8 [R252+UR19+0x5f80], R3 ;  /* 0x005f8003fc007988 */ /* 0x000fe80008000013 */
[----:B------:R-:W-:Y:S04]  /*1fb90*/  STS.U8 [R252+UR19+0x5b80], R6 ;  /* 0x005b8006fc007988 */ /* 0x000fe80008000013 */
[----:B------:R0:W-:Y:S01]  /*1fba0*/  STS.U8 [R252+UR19+0x5780], R9 ;  /* 0x00578009fc007988 */ /* 0x0001e20008000013 */
[----:B------:R1:W-:Y:S06]  /*1fbb0*/  MEMBAR.ALL.CTA ;  /* 0x0000000000007992 */ /* 0x0003ec0000008000 */
[----:B-1----:R-:W1:Y:S01]  /*1fbc0*/  FENCE.VIEW.ASYNC.S ;  /* 0x00000000000073c6 */ /* 0x002e620000000000 */
[----:B------:R-:W-:-:S04]  /*1fbd0*/  FADD R205, -R12, R8 ;  /* 0x000000080ccd7221 */ /* 0x000fc80000000100 */
[----:B------:R-:W-:Y:S01]  /*1fbe0*/  FMUL R205, R205, 1.4426950216293334961 ;  /* 0x3fb8aa3bcdcd7820 */ /* 0x000fe20000400000 */
[-C--:B------:R-:W-:Y:S01]  /*1fbf0*/  FMUL R113, R113, R206.reuse ;  /* 0x000000ce71717220 */ /* 0x080fe20000400000 */
[-C--:B------:R-:W-:Y:S01]  /*1fc00*/  FMUL R116, R116, R206.reuse ;  /* 0x000000ce74747220 */ /* 0x080fe20000400000 */
[-C--:B------:R-:W-:Y:S01]  /*1fc10*/  FMUL R117, R117, R206.reuse ;  /* 0x000000ce75757220 */ /* 0x080fe20000400000 */
[-C--:B------:R-:W-:Y:S01]  /*1fc20*/  FMUL R120, R120, R206.reuse ;  /* 0x000000ce78787220 */ /* 0x080fe20000400000 */
[-C--:B------:R-:W-:Y:S01]  /*1fc30*/  FMUL R121, R121, R206.reuse ;  /* 0x000000ce79797220 */ /* 0x080fe20000400000 */
[----:B------:R-:W2:Y:S01]  /*1fc40*/  MUFU.EX2 R205, R205 ;  /* 0x000000cd00cd7308 */ /* 0x000ea20000000800 */
        /* <DEDUP_REMOVED lines=14> */
[----:B------:R-:W-:Y:S01]  /*1fd30*/  PRMT R155, R237, R167, R241 ;  /* 0x000000a7ed9b7216 */ /* 0x000fe200000000f1 */
[----:B0-----:R0:W5:Y:S01]  /*1fd40*/  LDL.LU R9, [R1+0x1018] ;  /* 0x0010180001097983 */ /* 0x0011620000300800 */
[-C--:B--2---:R-:W-:Y:S01]  /*1fd50*/  FMUL R26, R26, R205.reuse ;  /* 0x000000cd1a1a7220 */ /* 0x084fe20000400000 */
        /* <DEDUP_REMOVED lines=63> */
[C-C-:B------:R-:W-:Y:S01]  /*20150*/  PRMT R156, R236.reuse, R166, R239.reuse ;  /* 0x000000a6ec9c7216 */ /* 0x140fe200000000ef */
[----:B------:R0:W5:Y:S01]  /*20160*/  LDL.LU R6, [R1+0x1014] ;  /* 0x0010140001067983 */ /* 0x0001620000300800 */
[----:B------:R-:W-:-:S02]  /*20170*/  PRMT R157, R236, R167, R239 ;  /* 0x000000a7ec9d7216 */ /* 0x000fc400000000ef */
[-C--:B------:R-:W-:Y:S01]  /*20180*/  PRMT R159, R159, R167.reuse, R235 ;  /* 0x000000a79f9f7216 */ /* 0x080fe200000000eb */
[----:B------:R0:W5:Y:S01]  /*20190*/  LDL.LU R3, [R1+0x1010] ;  /* 0x0010100001037983 */ /* 0x0001620000300800 */
[CCC-:B------:R-:W-:Y:S02]  /*201a0*/  PRMT R160, R240.reuse, R166.reuse, R233.reuse ;  /* 0x000000a6f0a07216 */ /* 0x1c0fe400000000e9 */
[-C--:B------:R-:W-:Y:S01]  /*201b0*/  PRMT R161, R240, R167.reuse, R233 ;  /* 0x000000a7f0a17216 */ /* 0x080fe200000000e9 */
[----:B------:R-:W2:Y:S01]  /*201c0*/  LDL.LU R2, [R1+0x100c] ;  /* 0x00100c0001027983 */ /* 0x000ea20000300800 */
[CCC-:B------:R-:W-:Y:S02]  /*201d0*/  PRMT R162, R243.reuse, R166.reuse, R231.reuse ;  /* 0x000000a6f3a27216 */ /* 0x1c0fe400000000e7 */
[----:B------:R-:W-:Y:S01]  /*201e0*/  PRMT R163, R243, R167, R231 ;  /* 0x000000a7f3a37216 */ /* 0x000fe200000000e7 */
[----:B------:R0:W5:Y:S01]  /*201f0*/  LDL.LU R5, [R1+0x1008] ;  /* 0x0010080001057983 */ /* 0x0001620000300800 */
[----:B------:R-:W-:-:S02]  /*20200*/  PRMT R164, R244, R166, R229 ;  /* 0x000000a6f4a47216 */ /* 0x000fc400000000e5 */
[-C--:B------:R-:W-:Y:S01]  /*20210*/  PRMT R165, R244, R167.reuse, R229 ;  /* 0x000000a7f4a57216 */ /* 0x080fe200000000e5 */
[----:B------:R0:W5:Y:S01]  /*20220*/  LDL.LU R4, [R1+0x1004] ;  /* 0x0010040001047983 */ /* 0x0001620000300800 */
[C-C-:B------:R-:W-:Y:S02]  /*20230*/  PRMT R166, R245.reuse, R166, R227.reuse ;  /* 0x000000a6f5a67216 */ /* 0x140fe400000000e3 */
[----:B------:R-:W-:Y:S01]  /*20240*/  PRMT R167, R245, R167, R227 ;  /* 0x000000a7f5a77216 */ /* 0x000fe200000000e3 */
[----:B-1----:R-:W-:Y:S06]  /*20250*/  BAR.SYNC.DEFER_BLOCKING 0x0 ;  /* 0x0000000000007b1d */ /* 0x002fec0000010000 */
[----:B------:R-:W2:Y:S04]  /*20260*/  LDL.LU R11, [R1+0x1000] ;  /* 0x00100000010b7983 */ /* 0x000ea80000300800 */
[----:B------:R0:W5:Y:S04]  /*20270*/  LDL.LU R8, [R1+0xffc] ;  /* 0x000ffc0001087983 */ /* 0x0001680000300800 */
[----:B------:R0:W5:Y:S04]  /*20280*/  LDL.LU R7, [R1+0xff8] ;  /* 0x000ff80001077983 */ /* 0x0001680000300800 */
[----:B------:R-:W3:Y:S01]  /*20290*/  LDL.LU R224, [R1+0x5c4] ;  /* 0x0005c40001e07983 */ /* 0x000ee20000300800 */
[----:B------:R-:W-:-:S03]  /*202a0*/  WARPGROUP.ARRIVE ;  /* 0x00000000000079c5 */ /* 0x000fc60000000000 */
[----:B------:R-:W4:Y:S03]  /*202b0*/  LDL.LU R223, [R1+0x5c0] ;  /* 0x0005c00001df7983 */ /* 0x000f260000300800 */
[----:B------:R-:W-:-:S15]  /*202c0*/  QGMMA.64x256x32.F32.E4M3.E4M3 R24, R152, gdesc[UR12], R24 ;  /* 0x03e0000c98187df3 */ /* 0x000fde0008700818 */
[----:B------:R-:W-:-:S13]  /*202d0*/  NOP ;  /* 0x0000000000007918 */ /* 0x000fda0000000000 */
[----:B------:R-:W-:Y:S01]  /*202e0*/  QGMMA.64x256x32.F32.E4M3.E4M3 R24, R156, gdesc[UR8], R24 ;  /* 0x03e000089c187df3 */ /* 0x000fe20008700818 */
[----:B------:R-:W-:Y:S01]  /*202f0*/  FADD R189, R189, R190 ;  /* 0x000000bebdbd7221 */ /* 0x000fe20000000000 */
[----:B------:R-:W-:-:S03]  /*20300*/  FADD R13, R23, R13 ;  /* 0x0000000d170d7221 */ /* 0x000fc60000000000 */
        /* <DEDUP_REMOVED lines=9> */
[----:B------:R-:W-:-:S06]  /*203a0*/  FADD R13, R172, R13 ;  /* 0x0000000dac0d7221 */ /* 0x000fcc0000000000 */
        /* <DEDUP_REMOVED lines=46> */
[----:B------:R-:W-:Y:S01]  /*20690*/  FADD R13, R185, R13 ;  /* 0x0000000db90d7221 */ /* 0x000fe20000000000 */
[----:B------:R-:W-:Y:S02]  /*206a0*/  QGMMA.64x256x32.F32.E4M3.E4M3 R24, R164, gdesc[UR24], R24, gsb0 ;  /* 0x03e00018a4187df3 */ /* 0x000fe40008000818 */
[----:B------:R-:W-:Y:S01]  /*206b0*/  FADD R189, R207, R189 ;  /* 0x000000bdcfbd7221 */ /* 0x000fe20000000000 */
[----:B------:R-:W-:-:S03]  /*206c0*/  FADD R13, R187, R13 ;  /* 0x0000000dbb0d7221 */ /* 0x000fc60000000000 */
[----:B------:R-:W-:Y:S01]  /*206d0*/  FADD R189, R226, R189 ;  /* 0x000000bde2bd7221 */ /* 0x000fe20000000000 */
[----:B------:R-:W-:-:S04]  /*206e0*/  FADD R13, R188, R13 ;  /* 0x0000000dbc0d7221 */ /* 0x000fc80000000000 */
[----:B------:R-:W1:Y:S04]  /*206f0*/  SHFL.BFLY PT, R14, R189, 0x2, 0x1f ;  /* 0x0c401f00bd0e7f89 */ /* 0x000e6800000e0000 */
[----:B------:R-:W0:Y:S01]  /*20700*/  SHFL.BFLY PT, R10, R13, 0x2, 0x1f ;  /* 0x0c401f000d0a7f89 */ /* 0x000e2200000e0000 */
[----:B------:R-:W0:Y:S01]  /*20710*/  S2R R222, SR_CTAID.X ;  /* 0x0000000000de7919 */ /* 0x000e220000002500 */
[----:B-1----:R-:W-:Y:S01]  /*20720*/  FADD R14, R189, R14 ;  /* 0x0000000ebd0e7221 */ /* 0x002fe20000000000 */
[----:B0-----:R-:W-:-:S04]  /*20730*/  FADD R10, R13, R10 ;  /* 0x0000000a0d0a7221 */ /* 0x001fc80000000000 */
[----:B------:R-:W0:Y:S04]  /*20740*/  SHFL.BFLY PT, R13, R14, 0x1, 0x1f ;  /* 0x0c201f000e0d7f89 */ /* 0x000e2800000e0000 */
[----:B------:R-:W1:Y:S01]  /*20750*/  SHFL.BFLY PT, R15, R10, 0x1, 0x1f ;  /* 0x0c201f000a0f7f89 */ /* 0x000e6200000e0000 */
[----:B------:R-:W-:Y:S01]  /*20760*/  UIADD3 UR4, UR4, 0x80, URZ ;  /* 0x0000008004047890 */ /* 0x000fe2000fffe03f */
[----:B------:R-:W-:Y:S02]  /*20770*/  IMAD.SHL.U32 R222, R222, 0x40, RZ ;  /* 0x00000040dede7824 */ /* 0x000fe400078e00ff */
[----:B0-----:R-:W-:Y:S01]  /*20780*/  FADD R13, R14, R13 ;  /* 0x0000000d0e0d7221 */ /* 0x001fe20000000000 */
[----:B-1----:R-:W-:-:S03]  /*20790*/  FADD R15, R10, R15 ;  /* 0x0000000f0a0f7221 */ /* 0x002fc60000000000 */
[----:B---3--:R-:W-:Y:S01]  /*207a0*/  FFMA R224, R206, R224, R13 ;  /* 0x000000e0cee07223 */ /* 0x008fe2000000000d */
[----:B----4-:R-:W-:-:S04]  /*207b0*/  FFMA R223, R205, R223, R15 ;  /* 0x000000dfcddf7223 */ /* 0x010fc8000000000f */
[----:B------:R0:W-:Y:S01]  /*207c0*/  STL [R1+0x5c4], R224 ;  /* 0x0005c4e001007387 */ /* 0x0001e20000100800 */
[----:B------:R-:W-:-:S03]  /*207d0*/  VIADD R222, R222, 0x40 ;  /* 0x00000040dede7836 */ /* 0x000fc60000000000 */
[----:B------:R0:W-:Y:S04]  /*207e0*/  STL [R1+0x5c0], R223 ;  /* 0x0005c0df01007387 */ /* 0x0001e80000100800 */
[----:B------:R0:W-:Y:S04]  /*207f0*/  STL [R1+0x5bc], R186 ;  /* 0x0005bcba01007387 */ /* 0x0001e80000100800 */
[----:B------:R0:W-:Y:S01]  /*20800*/  STL [R1+0x5b8], R12 ;  /* 0x0005b80c01007387 */ /* 0x0001e20000100800 */
[----:B------:R-:W-:Y:S01]  /*20810*/  ISETP.LE.AND P1, PT, R222, UR4, PT ;  /* 0x00000004de007c0c */ /* 0x000fe2000bf23270 */
[----:B------:R-:W-:Y:S01]  /*20820*/  ULEA UR5, UR17, UR5, 0x7 ;  /* 0x0000000511057291 */ /* 0x000fe2000f8e383f */
[----:B--2---:R-:W-:-:S02]  /*20830*/  IMAD R2, R11, 0x80, R2 ;  /* 0x000000800b027824 */ /* 0x004fc400078e0202 */
[----:B------:R-:W-:Y:S02]  /*20840*/  IMAD.MOV.U32 R13, RZ, RZ, R186 ;  /* 0x000000ffff0d7224 */ /* 0x000fe400078e00ba */
[----:B------:R-:W-:Y:S01]  /*20850*/  IMAD.MOV.U32 R10, RZ, RZ, R12 ;  /* 0x000000ffff0a7224 */ /* 0x000fe200078e000c */
[----:B------:R-:W-:-:S06]  /*20860*/  WARPGROUP.DEPBAR.LE gsb0, 0x0 ;  /* 0x00008000000079c5 */ /* 0x000fcc0000010000 */
[----:B0-----:R-:W-:Y:S05]  /*20870*/  @!P1 BRA `(.L_x_1) ;  /* 0xfffffeb000189947 */ /* 0x001fea000383ffff */
.L_x_0:
[----:B------:R-:W2:Y:S01]  /*20880*/  LDL.LU R14, [R1+0x5c0] ;  /* 0x0005c000010e7983 */ /* 0x000ea20000300800 */
[----:B------:R-:W0:Y:S01]  /*20890*/  S2R R218, SR_TID.X ;  /* 0x0000000000da7919 */ /* 0x000e220000002100 */
[----:B-----5:R-:W-:Y:S01]  /*208a0*/  FMUL R4, R151, 0.25 ;  /* 0x3e80000097047820 */ /* 0x020fe20000400000 */
[----:B------:R-:W-:Y:S01]  /*208b0*/  FMUL R7, R150, 0.25 ;  /* 0x3e80000096077820 */ /* 0x000fe20000400000 */
[----:B------:R-:W-:Y:S01]  /*208c0*/  FMUL R9, R26, 0.25 ;  /* 0x3e8000001a097820 */ /* 0x000fe20000400000 */
[----:B------:R-:W3:Y:S01]  /*208d0*/  LDL.LU R12, [R1+0x5c4] ;  /* 0x0005c400010c7983 */ /* 0x000ee20000300800 */
[----:B------:R-:W-:Y:S01]  /*208e0*/  FMUL R17, R28, 0.25 ;  /* 0x3e8000001c117820 */ /* 0x000fe20000400000 */
[----:B------:R-:W-:Y:S01]  /*208f0*/  FMUL R16, R25, 0.25 ;  /* 0x3e80000019107820 */ /* 0x000fe20000400000 */
[----:B------:R-:W1:Y:S01]  /*20900*/  LDC R210, c[0x0][0x278] ;  /* 0x00009e00ffd27b82 */ /* 0x000e620000000800 */
[----:B------:R-:W4:Y:S01]  /*20910*/  S2R R216, SR_TID.X ;  /* 0x0000000000d87919 */ /* 0x000f220000002100 */
[----:B------:R-:W-:-:S02]  /*20920*/  ULDC.64 UR4, c[0x0][0x270] ;  /* 0x00009c0000047ab9 */ /* 0x000fc40000000a00 */
[----:B------:R-:W-:Y:S01]  /*20930*/  UIMAD UR4, UR18, UR4, URZ ;  /* 0x00000004120472a4 */ /* 0x000fe2000f8e023f */
[C---:B0-----:R-:W-:Y:S01]  /*20940*/  IMAD.SHL.U32 R3, R218.reuse, 0x4, RZ ;  /* 0x00000004da037824 */ /* 0x041fe200078e00ff */
[C---:B------:R-:W-:Y:S01]  /*20950*/  LOP3.LUT R11, R218.reuse, 0x7, RZ, 0xc0, !PT ;  /* 0x00000007da0b7812 */ /* 0x040fe200078ec0ff */
[C---:B------:R-:W-:Y:S01]  /*20960*/  IMAD.SHL.U32 R2, R218.reuse, 0x8, RZ ;  /* 0x00000008da027824 */ /* 0x040fe200078e00ff */
[----:B------:R-:W-:Y:S02]  /*20970*/  LOP3.LUT R0, R218, 0x8, RZ, 0xc0, !PT ;  /* 0x00000008da007812 */ /* 0x000fe400078ec0ff */
[----:B------:R-:W-:Y:S01]  /*20980*/  LOP3.LUT R6, R3, 0xc0, RZ, 0xc0, !PT ;  /* 0x000000c003067812 */ /* 0x000fe200078ec0ff */
[C---:B------:R-:W-:Y:S01]  /*20990*/  IMAD.SHL.U32 R8, R11.reuse, 0x10, RZ ;  /* 0x000000100b087824 */ /* 0x040fe200078e00ff */
[----:B------:R-:W-:Y:S02]  /*209a0*/  LOP3.LUT R2, R2, 0x380, RZ, 0xc0, !PT ;  /* 0x0000038002027812 */ /* 0x000fe400078ec0ff */
[----:B------:R-:W-:-:S02]  /*209b0*/  LEA R11, R11, UR19, 0x3 ;  /* 0x000000130b0b7c11 */ /* 0x000fc4000f8e18ff */
[----:B------:R-:W-:Y:S02]  /*209c0*/  LEA R5, R0, UR19, 0x7 ;  /* 0x0000001300057c11 */ /* 0x000fe4000f8e38ff */
[----:B----4-:R-:W-:Y:S02]  /*209d0*/  LOP3.LUT R216, R216, 0x7f, RZ, 0xc0, !PT ;  /* 0x0000007fd8d87812 */ /* 0x010fe400078ec0ff */
[----:B------:R-:W-:Y:S01]  /*209e0*/  IADD3 R2, R8, R5, R2 ;  /* 0x0000000508027210 */ /* 0x000fe20007ffe002 */
[----:B------:R-:W-:Y:S02]  /*209f0*/  IMAD.IADD R5, R6, 0x1, R11 ;  /* 0x0000000106057824 */ /* 0x000fe400078e020b */
[----:B------:R-:W-:Y:S01]  /*20a00*/  FMUL R6, R143, 0.25 ;  /* 0x3e8000008f067820 */ /* 0x000fe20000400000 */
[----:B------:R-:W-:Y:S01]  /*20a10*/  FMUL R8, R139, 0.25 ;  /* 0x3e8000008b087820 */ /* 0x000fe20000400000 */
[----:B------:R-:W-:Y:S01]  /*20a20*/  FMUL R11, R130, 0.25 ;  /* 0x3e800000820b7820 */ /* 0x000fe20000400000 */
[----:B------:R-:W-:-:S02]  /*20a30*/  LEA R166, R216, UR19, 0x4 ;  /* 0x00000013d8a67c11 */ /* 0x000fc4000f8e20ff */
[----:B------:R-:W-:Y:S01]  /*20a40*/  LEA.HI R0, R0, R5, RZ, 0x1f ;  /* 0x0000000500007211 */ /* 0x000fe200078ff8ff */
[----:B------:R-:W0:Y:S02]  /*20a50*/  S2R R216, SR_CTAID.X ;  /* 0x0000000000d87919 */ /* 0x000e240000002500 */
[----:B0-----:R-:W-:-:S05]  /*20a60*/  IMAD.SHL.U32 R216, R216, 0x40, RZ ;  /* 0x00000040d8d87824 */ /* 0x001fca00078e00ff */
[----:B------:R-:W-:Y:S01]  /*20a70*/  LOP3.LUT R216, R216, 0x3f, R218, 0xf8, !PT ;  /* 0x0000003fd8d87812 */ /* 0x000fe200078ef8da */
[----:B------:R-:W-:Y:S01]  /*20a80*/  BAR.SYNC.DEFER_BLOCKING 0x0 ;  /* 0x0000000000007b1d */ /* 0x000fe20000010000 */
[----:B--2---:R-:W-:-:S05]  /*20a90*/  IMAD.MOV.U32 R3, RZ, RZ, R14 ;  /* 0x000000ffff037224 */ /* 0x004fca00078e000e */
[C---:B------:R-:W-:Y:S02]  /*20aa0*/  FSETP.GT.AND P0, PT, |R3|.reuse, 8.50705917302346158658e+37, PT ;  /* 0x7e8000000300780b */ /* 0x040fe40003f04200 */
[----:B------:R-:W-:Y:S02]  /*20ab0*/  FSETP.GEU.AND P4, PT, |R3|, 1.175494350822287508e-38, PT ;  /* 0x008000000300780b */ /* 0x000fe40003f8e200 */
[----:B------:R-:W-:Y:S01]  /*20ac0*/  FSEL R151, R4, R151, P0 ;  /* 0x0000009704977208 */ /* 0x000fe20000000000 */
[----:B------:R-:W-:Y:S01]  /*20ad0*/  FMUL R4, R147, 0.25 ;  /* 0x3e80000093047820 */ /* 0x000fe20000400000 */
        /* <DEDUP_REMOVED lines=87> */
[----:B---3--:R-:W-:Y:S01]  /*21050*/  IMAD.MOV.U32 R4, RZ, RZ, R12 ;  /* 0x000000ffff047224 */ /* 0x008fe200078e000c */
        /* <DEDUP_REMOVED lines=8> */
[----:B------:R-:W-:Y:S01]  /*210e0*/  FSETP.GT.AND P1, PT, |R4|, 8.50705917302346158658e+37, PT ;  /* 0x7e8000000400780b */ /* 0x000fe20003f24200 */
        /* <DEDUP_REMOVED lines=116> */
[----:B------:R-:W-:Y:S01]  /*21830*/  FMUL R7, R4, 8388608 ;  /* 0x4b00000004077820 */ /* 0x000fe20000400000 */
[----:B------:R-:W-:Y:S01]  /*21840*/  FSEL R69, R8, R69, P1 ;  /* 0x0000004508457208 */ /* 0x000fe20000800000 */
[----:B------:R-:W-:Y:S01]  /*21850*/  FMUL R8, R57, 0.25 ;  /* 0x3e80000039087820 */ /* 0x000fe20000400000 */
[----:B------:R-:W-:Y:S01]  /*21860*/  FSEL R53, R6, R53, P1 ;  /* 0x0000003506357208 */ /* 0x000fe20000800000 */
[----:B------:R-:W-:Y:S01]  /*21870*/  FMUL R6, R41, 0.25 ;  /* 0x3e80000029067820 */ /* 0x000fe20000400000 */
[----:B------:R-:W-:Y:S01]  /*21880*/  FSETP.GEU.AND P2, PT, R4, 1.175494350822287508e-38, PT ;  /* 0x008000000400780b */ /* 0x000fe20003f4e000 */
[----:B------:R-:W-:Y:S01]  /*21890*/  @!P4 FMUL R26, R26, 16777216 ;  /* 0x4b8000001a1ac820 */ /* 0x000fe20000400000 */
[----:B------:R-:W-:Y:S01]  /*218a0*/  FSEL R68, R9, R68, P1 ;  /* 0x0000004409447208 */ /* 0x000fe20000800000 */
[----:B------:R-:W-:Y:S01]  /*218b0*/  FMUL R9, R60, 0.25 ;  /* 0x3e8000003c097820 */ /* 0x000fe20000400000 */
[----:B------:R-:W-:Y:S01]  /*218c0*/  FSEL R136, R11, R136, P1 ;  /* 0x000000880b887208 */ /* 0x000fe20000800000 */
[----:B------:R-:W-:Y:S01]  /*218d0*/  FMUL R11, R116, 0.25 ;  /* 0x3e800000740b7820 */ /* 0x000fe20000400000 */
[----:B------:R-:W-:Y:S01]  /*218e0*/  FSEL R29, R12, R29, P1 ;  /* 0x0000001d0c1d7208 */ /* 0x000fe20000800000 */
[----:B------:R-:W-:Y:S01]  /*218f0*/  @!P4 FMUL R151, R151, 16777216 ;  /* 0x4b8000009797c820 */ /* 0x000fe20000400000 */
[----:B------:R-:W-:Y:S01]  /*21900*/  FSEL R7, R7, R4, !P2 ;  /* 0x0000000407077208 */ /* 0x000fe20005000000 */
[----:B------:R-:W-:Y:S01]  /*21910*/  @!P4 FMUL R150, R150, 16777216 ;  /* 0x4b8000009696c820 */ /* 0x000fe20000400000 */
[----:B------:R-:W-:Y:S01]  /*21920*/  FSEL R12, RZ, -23, P2 ;  /* 0xc1b80000ff0c7808 */ /* 0x000fe20001000000 */
[----:B------:R-:W-:Y:S01]  /*21930*/  @!P4 FMUL R147, R147, 16777216 ;  /* 0x4b8000009393c820 */ /* 0x000fe20000400000 */
[C---:B------:R-:W-:Y:S01]  /*21940*/  FSETP.GEU.AND P2, PT, |R4|.reuse, 1.175494350822287508e-38, PT ;  /* 0x008000000400780b */ /* 0x040fe20003f4e200 */
[----:B------:R-:W-:Y:S01]  /*21950*/  @P1 FMUL R4, R4, 0.25 ;  /* 0x3e80000004041820 */ /* 0x000fe20000400000 */
        /* <DEDUP_REMOVED lines=12> */
[----:B------:R-:W-:Y:S01]  /*21a20*/  FSEL R6, R6, R3, !P3 ;  /* 0x0000000306067208 */ /* 0x000fe20005800000 */
[----:B------:R-:W-:Y:S01]  /*21a30*/  @P0 FMUL R3, R3, 0.25 ;  /* 0x3e80000003030820 */ /* 0x000fe20000400000 */
[----:B------:R-:W-:Y:S01]  /*21a40*/  FSEL R48, R9, R48, P1 ;  /* 0x0000003009307208 */ /* 0x000fe20000800000 */
[----:B------:R-:W-:Y:S01]  /*21a50*/  FMUL R9, R40, 0.25 ;  /* 0x3e80000028097820 */ /* 0x000fe20000400000 */
[----:B------:R-:W-:Y:S01]  /*21a60*/  FSEL R96, R11, R96, P1 ;  /* 0x000000600b607208 */ /* 0x000fe20000800000 */
[----:B------:R-:W-:Y:S01]  /*21a70*/  FMUL R11, R76, 0.25 ;  /* 0x3e8000004c0b7820 */ /* 0x000fe20000400000 */
[----:B------:R-:W-:Y:S01]  /*21a80*/  @!P4 FMUL R3, R3, 16777216 ;  /* 0x4b8000000303c820 */ /* 0x000fe20000400000 */
[----:B------:R-:W-:Y:S01]  /*21a90*/  FSEL R37, R8, R37, P1 ;  /* 0x0000002508257208 */ /* 0x000fe20000800000 */
[----:B------:R-:W-:Y:S01]  /*21aa0*/  @!P2 FMUL R4, R4, 16777216 ;  /* 0x4b8000000404a820 */ /* 0x000fe20000400000 */
[----:B------:R-:W-:Y:S01]  /*21ab0*/  FSEL R40, R9, R40, P1 ;  /* 0x0000002809287208 */ /* 0x000fe20000800000 */
[----:B------:R-:W-:Y:S01]  /*21ac0*/  FMUL R8, R33, 0.25 ;  /* 0x3e80000021087820 */ /* 0x000fe20000400000 */
[----:B------:R-:W-:Y:S01]  /*21ad0*/  FSEL R76, R11, R76, P1 ;  /* 0x0000004c0b4c7208 */ /* 0x000fe20000800000 */
[----:B------:R-:W-:Y:S01]  /*21ae0*/  FMUL R9, R32, 0.25 ;  /* 0x3e80000020097820 */ /* 0x000fe20000400000 */
[----:B------:R-:W-:Y:S01]  /*21af0*/  FMUL R11, R56, 0.25 ;  /* 0x3e800000380b7820 */ /* 0x000fe20000400000 */
[----:B------:R-:W0:Y:S01]  /*21b00*/  MUFU.RCP R3, R3 ;  /* 0x0000000300037308 */ /* 0x000e220000001000 */
[----:B------:R-:W-:Y:S01]  /*21b10*/  FSEL R33, R8, R33, P1 ;  /* 0x0000002108217208 */ /* 0x000fe20000800000 */
[----:B------:R-:W-:Y:S01]  /*21b20*/  VIADD R8, R7, 0xc0cafb0d ;  /* 0xc0cafb0d07087836 */ /* 0x000fe20000000000 */
[----:B------:R-:W-:Y:S01]  /*21b30*/  FSEL R32, R9, R32, P1 ;  /* 0x0000002009207208 */ /* 0x000fe20000800000 */
[----:B------:R-:W-:Y:S01]  /*21b40*/  VIADD R9, R6, 0xc0cafb0d ;  /* 0xc0cafb0d06097836 */ /* 0x000fe20000000000 */
[----:B------:R-:W-:Y:S01]  /*21b50*/  FSEL R56, R11, R56, P1 ;  /* 0x000000380b387208 */ /* 0x000fe20000800000 */
[----:B------:R-:W-:Y:S01]  /*21b60*/  FMUL R11, R36, 0.25 ;  /* 0x3e800000240b7820 */ /* 0x000fe20000400000 */
[----:B------:R-:W-:Y:S01]  /*21b70*/  LOP3.LUT R8, R8, 0xff800000, RZ, 0xc0, !PT ;  /* 0xff80000008087812 */ /* 0x000fe200078ec0ff */
[----:B------:R-:W2:Y:S01]  /*21b80*/  MUFU.RCP R4, R4 ;  /* 0x0000000400047308 */ /* 0x000ea20000001000 */
[----:B------:R-:W-:Y:S01]  /*21b90*/  LOP3.LUT R9, R9, 0xff800000, RZ, 0xc0, !PT ;  /* 0xff80000009097812 */ /* 0x000fe200078ec0ff */
[----:B------:R-:W-:Y:S01]  /*21ba0*/  @!P4 FMUL R143, R143, 16777216 ;  /* 0x4b8000008f8fc820 */ /* 0x000fe20000400000 */
[----:B------:R-:W-:Y:S01]  /*21bb0*/  FSEL R36, R11, R36, P1 ;  /* 0x000000240b247208 */ /* 0x000fe20000800000 */
[----:B------:R-:W-:Y:S01]  /*21bc0*/  @!P4 FMUL R142, R142, 16777216 ;  /* 0x4b8000008e8ec820 */ /* 0x000fe20000400000 */
[----:B------:R-:W-:Y:S01]  /*21bd0*/  FSEL R28, R17, R28, P1 ;  /* 0x0000001c111c7208 */ /* 0x000fe20000800000 */
[----:B------:R-:W-:Y:S01]  /*21be0*/  @!P4 FMUL R139, R139, 16777216 ;  /* 0x4b8000008b8bc820 */ /* 0x000fe20000400000 */
[----:B------:R-:W-:Y:S01]  /*21bf0*/  FSEL R25, R16, R25, P1 ;  /* 0x0000001910197208 */ /* 0x000fe20000800000 */
[----:B------:R-:W-:Y:S01]  /*21c00*/  @!P4 FMUL R138, R138, 16777216 ;  /* 0x4b8000008a8ac820 */ /* 0x000fe20000400000 */
[----:B------:R-:W-:Y:S01]  /*21c10*/  I2FP.F32.S32 R11, R8 ;  /* 0x00000008000b7245 */ /* 0x000fe20000201400 */
[----:B------:R-:W-:Y:S01]  /*21c20*/  @!P4 FMUL R135, R135, 16777216 ;  /* 0x4b8000008787c820 */ /* 0x000fe20000400000 */
[----:B------:R-:W-:Y:S01]  /*21c30*/  FSEL R14, RZ, -23, P3 ;  /* 0xc1b80000ff0e7808 */ /* 0x000fe20001800000 */
[----:B------:R-:W-:Y:S01]  /*21c40*/  @!P4 FMUL R134, R134, 16777216 ;  /* 0x4b8000008686c820 */ /* 0x000fe20000400000 */
[----:B------:R-:W-:Y:S01]  /*21c50*/  I2FP.F32.S32 R15, R9 ;  /* 0x00000009000f7245 */ /* 0x000fe20000201400 */
[----:B------:R-:W-:Y:S01]  /*21c60*/  @!P4 FMUL R131, R131, 16777216 ;  /* 0x4b8000008383c820 */ /* 0x000fe20000400000 */
        /* <DEDUP_REMOVED lines=116> */
[----:B------:R-:W-:Y:S01]  /*223b0*/  FFMA.FTZ R12, R11, 1.1920928955078125e-07, R12 ;  /* 0x340000000b0c7823 */ /* 0x000fe2000001000c */
[----:B------:R-:W-:Y:S01]  /*223c0*/  FFMA.FTZ R11, R15, 1.1920928955078125e-07, R14 ;  /* 0x340000000f0b7823 */ /* 0x000fe2000001000e */
[C---:B0-----:R-:W-:Y:S01]  /*223d0*/  FMUL R151, R3.reuse, R151 ;  /* 0x0000009703977220 */ /* 0x041fe20000400000 */
[C---:B------:R-:W-:Y:S01]  /*223e0*/  FMUL R150, R3.reuse, R150 ;  /* 0x0000009603967220 */ /* 0x040fe20000400000 */
        /* <DEDUP_REMOVED lines=61> */
[----:B------:R-:W-:Y:S01]  /*227c0*/  FMUL R26, R3, R26 ;  /* 0x0000001a031a7220 */ /* 0x000fe20000400000 */
[C---:B--2---:R-:W-:Y:S01]  /*227d0*/  FMUL R149, R4.reuse, R149 ;  /* 0x0000009504957220 */ /* 0x044fe20000400000 */
        /* <DEDUP_REMOVED lines=63> */
[----:B------:R-:W-:Y:S01]  /*22bd0*/  F2FP.SATFINITE.E4M3.F32.PACK_AB_MERGE_C R24, R25, R24, RZ ;  /* 0x000000181918723e */ /* 0x000fe200048070ff */
[----:B------:R-:W-:Y:S01]  /*22be0*/  IMAD.IADD R8, R7, 0x1, -R8 ;  /* 0x0000000107087824 */ /* 0x000fe200078e0a08 */
[----:B------:R-:W-:-:S02]  /*22bf0*/  F2FP.SATFINITE.E4M3.F32.PACK_AB_MERGE_C R28, R29, R28, RZ ;  /* 0x0000001c1d1c723e */ /* 0x000fc400048070ff */
[----:B------:R-:W-:Y:S01]  /*22c00*/  F2FP.SATFINITE.E4M3.F32.PACK_AB_MERGE_C R33, R33, R4, RZ ;  /* 0x000000042121723e */ /* 0x000fe200048070ff */
[----:B------:R-:W-:Y:S01]  /*22c10*/  FADD R8, R8, -1 ;  /* 0xbf80000008087421 */ /* 0x000fe20000000000 */
[----:B------:R-:W-:Y:S02]  /*22c20*/  F2FP.SATFINITE.E4M3.F32.PACK_AB_MERGE_C R4, R53, R52, RZ ;  /* 0x000000343504723e */ /* 0x000fe400048070ff */
[----:B------:R-:W-:Y:S02]  /*22c30*/  F2FP.SATFINITE.E4M3.F32.PACK_AB_MERGE_C R56, R57, R56, RZ ;  /* 0x000000383938723e */ /* 0x000fe400048070ff */
[----:B------:R-:W-:Y:S02]  /*22c40*/  F2FP.SATFINITE.E4M3.F32.PACK_AB_MERGE_C R60, R61, R60, RZ ;  /* 0x0000003c3d3c723e */ /* 0x000fe400048070ff */
[----:B------:R-:W-:Y:S02]  /*22c50*/  F2FP.SATFINITE.E4M3.F32.PACK_AB_MERGE_C R64, R65, R64, RZ ;  /* 0x000000404140723e */ /* 0x000fe400048070ff */
[----:B------:R-:W-:-:S02]  /*22c60*/  LOP3.LUT R19, R24, 0xffff, RZ, 0xc0, !PT ;  /* 0x0000ffff18137812 */ /* 0x000fc400078ec0ff */
[----:B------:R-:W-:Y:S02]  /*22c70*/  LOP3.LUT R52, R33, 0xffff, RZ, 0xc0, !PT ;  /* 0x0000ffff21347812 */ /* 0x000fe400078ec0ff */
[----:B------:R-:W-:Y:S02]  /*22c80*/  LOP3.LUT R32, R28, 0xffff, RZ, 0xc0, !PT ;  /* 0x0000ffff1c207812 */ /* 0x000fe400078ec0ff */
[----:B------:R-:W-:Y:S02]  /*22c90*/  F2FP.SATFINITE.E4M3.F32.PACK_AB_MERGE_C R40, R41, R40, RZ ;  /* 0x000000282928723e */ /* 0x000fe400048070ff */
[----:B------:R-:W-:Y:S02]  /*22ca0*/  F2FP.SATFINITE.E4M3.F32.PACK_AB_MERGE_C R44, R45, R44, RZ ;  /* 0x0000002c2d2c723e */ /* 0x000fe400048070ff */
[----:B------:R-:W-:Y:S02]  /*22cb0*/  F2FP.SATFINITE.E4M3.F32.PACK_AB_MERGE_C R48, R49, R48, RZ ;  /* 0x000000303130723e */ /* 0x000fe400048070ff */
[----:B------:R-:W-:-:S02]  /*22cc0*/  F2FP.SATFINITE.E4M3.F32.PACK_AB_MERGE_C R58, R59, R58, RZ ;  /* 0x0000003a3b3a723e */ /* 0x000fc400048070ff */
[----:B------:R-:W-:Y:S02]  /*22cd0*/  F2FP.SATFINITE.E4M3.F32.PACK_AB_MERGE_C R62, R63, R62, RZ ;  /* 0x0000003e3f3e723e */ /* 0x000fe400048070ff */
[----:B------:R-:W-:Y:S02]  /*22ce0*/  F2FP.SATFINITE.E4M3.F32.PACK_AB_MERGE_C R66, R67, R66, RZ ;  /* 0x000000424342723e */ /* 0x000fe400048070ff */
[----:B------:R-:W-:Y:S02]  /*22cf0*/  F2FP.SATFINITE.E4M3.F32.PACK_AB_MERGE_C R26, R27, R26, RZ ;  /* 0x0000001a1b1a723e */ /* 0x000fe400048070ff */
[----:B------:R-:W-:Y:S02]  /*22d00*/  F2FP.SATFINITE.E4M3.F32.PACK_AB_MERGE_C R46, R47, R46, RZ ;  /* 0x0000002e2f2e723e */ /* 0x000fe400048070ff */
[----:B------:R-:W-:Y:S02]  /*22d10*/  F2FP.SATFINITE.E4M3.F32.PACK_AB_MERGE_C R22, R22, R3, RZ ;  /* 0x000000031616723e */ /* 0x000fe400048070ff */
[----:B------:R-:W-:-:S02]  /*22d20*/  F2FP.SATFINITE.E4M3.F32.PACK_AB_MERGE_C R30, R31, R30, RZ ;  /* 0x0000001e1f1e723e */ /* 0x000fc400048070ff */
[----:B------:R-:W-:Y:S02]  /*22d30*/  PRMT R3, R52, 0x3340, R1 ;  /* 0x0000334034037816 */ /* 0x000fe40000000001 */
[----:B------:R-:W-:Y:S02]  /*22d40*/  PRMT R16, R19, 0x3340, R32 ;  /* 0x0000334013107816 */ /* 0x000fe40000000020 */
[----:B------:R-:W-:Y:S02]  /*22d50*/  LOP3.LUT R56, R56, 0xffff, RZ, 0xc0, !PT ;  /* 0x0000ffff38387812 */ /* 0x000fe400078ec0ff */
[----:B------:R-:W-:Y:S02]  /*22d60*/  LOP3.LUT R47, R60, 0xffff, RZ, 0xc0, !PT ;  /* 0x0000ffff3c2f7812 */ /* 0x000fe400078ec0ff */
[----:B------:R-:W-:Y:S02]  /*22d70*/  LOP3.LUT R64, R64, 0xffff, RZ, 0xc0, !PT ;  /* 0x0000ffff40407812 */ /* 0x000fe400078ec0ff */
[----:B------:R-:W-:-:S02]  /*22d80*/  LOP3.LUT R31, R40, 0xffff, RZ, 0xc0, !PT ;  /* 0x0000ffff281f7812 */ /* 0x000fc400078ec0ff */
[----:B------:R-:W-:Y:S02]  /*22d90*/  LOP3.LUT R68, R44, 0xffff, RZ, 0xc0, !PT ;  /* 0x0000ffff2c447812 */ /* 0x000fe400078ec0ff */
[----:B------:R-:W-:Y:S02]  /*22da0*/  LOP3.LUT R48, R48, 0xffff, RZ, 0xc0, !PT ;  /* 0x0000ffff30307812 */ /* 0x000fe400078ec0ff */
[----:B------:R-:W-:Y:S02]  /*22db0*/  LOP3.LUT R49, R58, 0xffff, RZ, 0xc0, !PT ;  /* 0x0000ffff3a317812 */ /* 0x000fe400078ec0ff */
[----:B------:R-:W-:Y:S02]  /*22dc0*/  LOP3.LUT R62, R62, 0xffff, RZ, 0xc0, !PT ;  /* 0x0000ffff3e3e7812 */ /* 0x000fe400078ec0ff */
[----:B------:R-:W-:Y:S02]  /*22dd0*/  LOP3.LUT R66, R66, 0xffff, RZ, 0xc0, !PT ;  /* 0x0000ffff42427812 */ /* 0x000fe400078ec0ff */
[----:B------:R-:W-:-:S02]  /*22de0*/  F2FP.SATFINITE.E4M3.F32.PACK_AB_MERGE_C R72, R73, R72, RZ ;  /* 0x000000484948723e */ /* 0x000fc400048070ff */
[----:B------:R-:W-:Y:S02]  /*22df0*/  F2FP.SATFINITE.E4M3.F32.PACK_AB_MERGE_C R76, R77, R76, RZ ;  /* 0x0000004c4d4c723e */ /* 0x000fe400048070ff */
[----:B------:R-:W-:Y:S02]  /*22e00*/  F2FP.SATFINITE.E4M3.F32.PACK_AB_MERGE_C R80, R81, R80, RZ ;  /* 0x000000505150723e */ /* 0x000fe400048070ff */
[----:B------:R-:W-:Y:S02]  /*22e10*/  F2FP.SATFINITE.E4M3.F32.PACK_AB_MERGE_C R88, R89, R88, RZ ;  /* 0x000000585958723e */ /* 0x000fe400048070ff */
[----:B------:R-:W-:Y:S02]  /*22e20*/  F2FP.SATFINITE.E4M3.F32.PACK_AB_MERGE_C R92, R93, R92, RZ ;  /* 0x0000005c5d5c723e */ /* 0x000fe400048070ff */
[----:B------:R-:W-:Y:S02]  /*22e30*/  F2FP.SATFINITE.E4M3.F32.PACK_AB_MERGE_C R96, R97, R96, RZ ;  /* 0x000000606160723e */ /* 0x000fe400048070ff */
[----:B------:R-:W-:-:S02]  /*22e40*/  LOP3.LUT R29, R26, 0xffff, RZ, 0xc0, !PT ;  /* 0x0000ffff1a1d7812 */ /* 0x000fc400078ec0ff */
[----:B------:R-:W-:Y:S02]  /*22e50*/  F2FP.SATFINITE.E4M3.F32.PACK_AB_MERGE_C R34, R35, R34, RZ ;  /* 0x000000222322723e */ /* 0x000fe400048070ff */
[----:B------:R-:W-:Y:S02]  /*22e60*/  PRMT R16, R16, 0x5410, R3 ;  /* 0x0000541010107816 */ /* 0x000fe40000000003 */
[----:B------:R-:W-:Y:S02]  /*22e70*/  PRMT R26, R64, 0x3340, R1 ;  /* 0x00003340401a7816 */ /* 0x000fe40000000001 */
[----:B------:R-:W-:Y:S02]  /*22e80*/  PRMT R27, R56, 0x3340, R47 ;  /* 0x00003340381b7816 */ /* 0x000fe4000000002f */
[----:B------:R-:W-:Y:S02]  /*22e90*/  F2FP.SATFINITE.E4M3.F32.PACK_AB_MERGE_C R42, R43, R42, RZ ;  /* 0x0000002a2b2a723e */ /* 0x000fe400048070ff */
[----:B------:R-:W-:-:S02]  /*22ea0*/  F2FP.SATFINITE.E4M3.F32.PACK_AB_MERGE_C R50, R51, R50, RZ ;  /* 0x000000323332723e */ /* 0x000fc400048070ff */
[----:B------:R-:W-:Y:S02]  /*22eb0*/  F2FP.SATFINITE.E4M3.F32.PACK_AB_MERGE_C R54, R55, R54, RZ ;  /* 0x000000363736723e */ /* 0x000fe400048070ff */
[--C-:B------:R-:W-:Y:S02]  /*22ec0*/  PRMT R14, R48, 0x3340, R1.reuse ;  /* 0x00003340300e7816 */ /* 0x100fe40000000001 */
[----:B------:R-:W-:Y:S02]  /*22ed0*/  PRMT R28, R66, 0x3340, R1 ;  /* 0x00003340421c7816 */ /* 0x000fe40000000001 */
[----:B------:R-:W-:Y:S02]  /*22ee0*/  PRMT R35, R31, 0x3340, R68 ;  /* 0x000033401f237816 */ /* 0x000fe40000000044 */
[----:B------:R-:W-:Y:S02]  /*22ef0*/  PRMT R3, R49, 0x3340, R62 ;  /* 0x0000334031037816 */ /* 0x000fe4000000003e */
        /* <DEDUP_REMOVED lines=14> */
[----:B------:R-:W-:Y:S02]  /*22fe0*/  LOP3.LUT R34, R34, 0xffff, RZ, 0xc0, !PT ;  /* 0x0000ffff22227812 */ /* 0x000fe400078ec0ff */
[----:B------:R-:W-:Y:S02]  /*22ff0*/  LOP3.LUT R30, R30, 0xffff, RZ, 0xc0, !PT ;  /* 0x0000ffff1e1e7812 */ /* 0x000fe400078ec0ff */
[----:B------:R-:W-:Y:S02]  /*23000*/  LOP3.LUT R45, R42, 0xffff, RZ, 0xc0, !PT ;  /* 0x0000ffff2a2d7812 */ /* 0x000fe400078ec0ff */
[----:B------:R-:W-:Y:S02]  /*23010*/  LOP3.LUT R100, R46, 0xffff, RZ, 0xc0, !PT ;  /* 0x0000ffff2e647812 */ /* 0x000fe400078ec0ff */
[----:B------:R-:W-:-:S02]  /*23020*/  LOP3.LUT R116, R50, 0xffff, RZ, 0xc0, !PT ;  /* 0x0000ffff32747812 */ /* 0x000fc400078ec0ff */
[----:B------:R-:W-:Y:S02]  /*23030*/  PRMT R35, R35, 0x5410, R14 ;  /* 0x0000541023237816 */ /* 0x000fe4000000000e */
[----:B------:R-:W-:Y:S02]  /*23040*/  PRMT R26, R3, 0x5410, R28 ;  /* 0x00005410031a7816 */ /* 0x000fe4000000001c */
[----:B------:R-:W-:Y:S02]  /*23050*/  F2FP.SATFINITE.E4M3.F32.PACK_AB_MERGE_C R74, R75, R74, RZ ;  /* 0x0000004a4b4a723e */ /* 0x000fe400048070ff */
[----:B------:R-:W-:Y:S02]  /*23060*/  F2FP.SATFINITE.E4M3.F32.PACK_AB_MERGE_C R78, R79, R78, RZ ;  /* 0x0000004e4f4e723e */ /* 0x000fe400048070ff */
[----:B------:R-:W-:Y:S02]  /*23070*/  F2FP.SATFINITE.E4M3.F32.PACK_AB_MERGE_C R82, R83, R82, RZ ;  /* 0x000000525352723e */ /* 0x000fe400048070ff */
[----:B------:R-:W-:-:S02]  /*23080*/  F2FP.SATFINITE.E4M3.F32.PACK_AB_MERGE_C R90, R91, R90, RZ ;  /* 0x0000005a5b5a723e */ /* 0x000fc400048070ff */
[----:B------:R-:W-:Y:S02]  /*23090*/  F2FP.SATFINITE.E4M3.F32.PACK_AB_MERGE_C R94, R95, R94, RZ ;  /* 0x0000005e5f5e723e */ /* 0x000fe400048070ff */
[----:B------:R-:W-:Y:S02]  /*230a0*/  F2FP.SATFINITE.E4M3.F32.PACK_AB_MERGE_C R98, R99, R98, RZ ;  /* 0x000000626362723e */ /* 0x000fe400048070ff */
[--C-:B------:R-:W-:Y:S02]  /*230b0*/  PRMT R3, R80, 0x3340, R1.reuse ;  /* 0x0000334050037816 */ /* 0x100fe40000000001 */
[----:B------:R-:W-:Y:S02]  /*230c0*/  PRMT R14, R96, 0x3340, R1 ;  /* 0x00003340600e7816 */ /* 0x000fe40000000001 */
[----:B------:R-:W-:Y:S02]  /*230d0*/  PRMT R44, R72, 0x3340, R51 ;  /* 0x00003340482c7816 */ /* 0x000fe40000000033 */
[----:B------:R-:W-:-:S02]  /*230e0*/  PRMT R25, R88, 0x3340, R55 ;  /* 0x0000334058197816 */ /* 0x000fc40000000037 */
[----:B------:R-:W-:Y:S02]  /*230f0*/  LOP3.LUT R104, R104, 0xffff, RZ, 0xc0, !PT ;  /* 0x0000ffff68687812 */ /* 0x000fe400078ec0ff */
[----:B------:R-:W-:Y:S02]  /*23100*/  LOP3.LUT R106, R106, 0xffff, RZ, 0xc0, !PT ;  /* 0x0000ffff6a6a7812 */ /* 0x000fe400078ec0ff */
[----:B------:R-:W-:Y:S02]  /*23110*/  LOP3.LUT R59, R108, 0xffff, RZ, 0xc0, !PT ;  /* 0x0000ffff6c3b7812 */ /* 0x000fe400078ec0ff */
[----:B------:R-:W-:Y:S02]  /*23120*/  LOP3.LUT R61, R110, 0xffff, RZ, 0xc0, !PT ;  /* 0x0000ffff6e3d7812 */ /* 0x000fe400078ec0ff */
[----:B------:R-:W-:Y:S02]  /*23130*/  LOP3.LUT R112, R112, 0xffff, RZ, 0xc0, !PT ;  /* 0x0000ffff70707812 */ /* 0x000fe400078ec0ff */
[----:B------:R-:W-:-:S02]  /*23140*/  LOP3.LUT R114, R114, 0xffff, RZ, 0xc0, !PT ;  /* 0x0000ffff72727812 */ /* 0x000fc400078ec0ff */
        /* <DEDUP_REMOVED lines=24> */
[----:B------:R-:W-:Y:S02]  /*232d0*/  PRMT R18, R18, 0x5410, R15 ;  /* 0x0000541012127816 */ /* 0x000fe4000000000f */
[----:B------:R-:W-:Y:S02]  /*232e0*/  PRMT R39, R39, 0x5410, R24 ;  /* 0x0000541027277816 */ /* 0x000fe40000000018 */
        /* <DEDUP_REMOVED lines=18> */
[----:B------:R-:W-:Y:S02]  /*23410*/  SHF.R.U32.HI R3, RZ, 0x8, R19 ;  /* 0x00000008ff037819 */ /* 0x000fe40000011613 */
[----:B------:R-:W-:Y:S02]  /*23420*/  SHF.R.U32.HI R14, RZ, 0x8, R32 ;  /* 0x00000008ff0e7819 */ /* 0x000fe40000011620 */
[----:B------:R-:W-:Y:S02]  /*23430*/  F2FP.SATFINITE.E4M3.F32.PACK_AB_MERGE_C R5, R5, R36, RZ ;  /* 0x000000240505723e */ /* 0x000fe400048070ff */
[----:B------:R-:W-:-:S02]  /*23440*/  F2FP.SATFINITE.E4M3.F32.PACK_AB_MERGE_C R21, R21, R84, RZ ;  /* 0x000000541515723e */ /* 0x000fc400048070ff */
[----:B------:R-:W-:Y:S02]  /*23450*/  PRMT R42, R42, 0x5410, R15 ;  /* 0x000054102a2a7816 */ /* 0x000fe4000000000f */
[----:B------:R-:W-:Y:S02]  /*23460*/  PRMT R24, R24, 0x5410, R17 ;  /* 0x0000541018187816 */ /* 0x000fe40000000011 */
[----:B------:R-:W-:Y:S02]  /*23470*/  F2FP.SATFINITE.E4M3.F32.PACK_AB_MERGE_C R70, R71, R70, RZ ;  /* 0x000000464746723e */ /* 0x000fe400048070ff */
[--C-:B------:R-:W-:Y:S02]  /*23480*/  PRMT R15, R128, 0x3340, R1.reuse ;  /* 0x00003340800f7816 */ /* 0x100fe40000000001 */
[----:B------:R-:W-:Y:S02]  /*23490*/  PRMT R17, R130, 0x3340, R1 ;  /* 0x0000334082117816 */ /* 0x000fe40000000001 */
[----:B------:R-:W-:-:S02]  /*234a0*/  PRMT R84, R120, 0x3340, R63 ;  /* 0x0000334078547816 */ /* 0x000fc4000000003f */
[----:B------:R-:W-:Y:S02]  /*234b0*/  PRMT R36, R122, 0x3340, R67 ;  /* 0x000033407a247816 */ /* 0x000fe40000000043 */
[----:B------:R-:W-:Y:S02]  /*234c0*/  LOP3.LUT R136, R136, 0xffff, RZ, 0xc0, !PT ;  /* 0x0000ffff88887812 */ /* 0x000fe400078ec0ff */
[----:B------:R-:W-:Y:S02]  /*234d0*/  LOP3.LUT R138, R138, 0xffff, RZ, 0xc0, !PT ;  /* 0x0000ffff8a8a7812 */ /* 0x000fe400078ec0ff */
[----:B------:R-:W-:Y:S02]  /*234e0*/  LOP3.LUT R69, R140, 0xffff, RZ, 0xc0, !PT ;  /* 0x0000ffff8c457812 */ /* 0x000fe400078ec0ff */
[----:B------:R-:W-:Y:S02]  /*234f0*/  LOP3.LUT R71, R142, 0xffff, RZ, 0xc0, !PT ;  /* 0x0000ffff8e477812 */ /* 0x000fe400078ec0ff */
[----:B------:R-:W-:-:S02]  /*23500*/  LOP3.LUT R144, R144, 0xffff, RZ, 0xc0, !PT ;  /* 0x0000ffff90907812 */ /* 0x000fc400078ec0ff */
[----:B------:R-:W-:Y:S02]  /*23510*/  LOP3.LUT R146, R146, 0xffff, RZ, 0xc0, !PT ;  /* 0x0000ffff92927812 */ /* 0x000fe400078ec0ff */
[----:B------:R-:W-:Y:S02]  /*23520*/  LOP3.LUT R14, R14, 0xffff, RZ, 0xc0, !PT ;  /* 0x0000ffff0e0e7812 */ /* 0x000fe400078ec0ff */
[----:B------:R-:W-:Y:S02]  /*23530*/  LOP3.LUT R3, R3, 0xffff, RZ, 0xc0, !PT ;  /* 0x0000ffff03037812 */ /* 0x000fe400078ec0ff */
[----:B------:R-:W-:Y:S02]  /*23540*/  PRMT R84, R84, 0x5410, R15 ;  /* 0x0000541054547816 */ /* 0x000fe4000000000f */
[----:B------:R-:W-:Y:S02]  /*23550*/  PRMT R36, R36, 0x5410, R17 ;  /* 0x0000541024247816 */ /* 0x000fe40000000011 */
[----:B------:R-:W-:-:S02]  /*23560*/  SHF.R.U32.HI R15, RZ, 0x8, R52 ;  /* 0x00000008ff0f7819 */ /* 0x000fc40000011634 */
[--C-:B------:R-:W-:Y:S02]  /*23570*/  PRMT R17, R144, 0x3340, R1.reuse ;  /* 0x0000334090117816 */ /* 0x100fe40000000001 */
[----:B------:R-:W-:Y:S02]  /*23580*/  PRMT R19, R146, 0x3340, R1 ;  /* 0x0000334092137816 */ /* 0x000fe40000000001 */
[----:B------:R-:W-:Y:S02]  /*23590*/  PRMT R92, R136, 0x3340, R69 ;  /* 0x00003340885c7816 */ /* 0x000fe40000000045 */
[----:B------:R-:W-:Y:S02]  /*235a0*/  PRMT R94, R138, 0x3340, R71 ;  /* 0x000033408a5e7816 */ /* 0x000fe40000000047 */
[----:B------:R-:W-:Y:S02]  /*235b0*/  PRMT R33, R3, 0x3340, R14 ;  /* 0x0000334003217816 */ /* 0x000fe4000000000e */
[----:B------:R-:W-:-:S02]  /*235c0*/  SHF.R.U32.HI R3, RZ, 0x8, R29 ;  /* 0x00000008ff037819 */ /* 0x000fc4000001161d */
[----:B------:R-:W-:Y:S02]  /*235d0*/  SHF.R.U32.HI R14, RZ, 0x8, R30 ;  /* 0x00000008ff0e7819 */ /* 0x000fe4000001161e */
[----:B------:R-:W-:Y:S02]  /*235e0*/  LOP3.LUT R28, R15, 0xffff, RZ, 0xc0, !PT ;  /* 0x0000ffff0f1c7812 */ /* 0x000fe400078ec0ff */
[----:B------:R-:W-:Y:S02]  /*235f0*/  PRMT R92, R92, 0x5410, R17 ;  /* 0x000054105c5c7816 */ /* 0x000fe40000000011 */
[----:B------:R-:W-:Y:S02]  /*23600*/  PRMT R94, R94, 0x5410, R19 ;  /* 0x000054105e5e7816 */ /* 0x000fe40000000013 */
[----:B------:R-:W-:Y:S02]  /*23610*/  SHF.R.U32.HI R17, RZ, 0x8, R31 ;  /* 0x00000008ff117819 */ /* 0x000fe4000001161f */
[----:B------:R-:W-:-:S02]  /*23620*/  SHF.R.U32.HI R19, RZ, 0x8, R68 ;  /* 0x00000008ff137819 */ /* 0x000fc40000011644 */
[----:B------:R-:W-:Y:S02]  /*23630*/  LOP3.LUT R14, R14, 0xffff, RZ, 0xc0, !PT ;  /* 0x0000ffff0e0e7812 */ /* 0x000fe400078ec0ff */
[----:B------:R-:W-:Y:S02]  /*23640*/  LOP3.LUT R3, R3, 0xffff, RZ, 0xc0, !PT ;  /* 0x0000ffff03037812 */ /* 0x000fe400078ec0ff */
[----:B------:R-:W-:Y:S02]  /*23650*/  PRMT R46, R28, 0x3340, R1 ;  /* 0x000033401c2e7816 */ /* 0x000fe40000000001 */
[----:B------:R-:W-:Y:S02]  /*23660*/  SHF.R.U32.HI R28, RZ, 0x8, R48 ;  /* 0x00000008ff1c7819 */ /* 0x000fe40000011630 */
[----:B------:R-:W-:Y:S02]  /*23670*/  LOP3.LUT R19, R19, 0xffff, RZ, 0xc0, !PT ;  /* 0x0000ffff13137812 */ /* 0x000fe400078ec0ff */
[----:B------:R-:W-:-:S02]  /*23680*/  LOP3.LUT R32, R17, 0xffff, RZ, 0xc0, !PT ;  /* 0x0000ffff11207812 */ /* 0x000fc400078ec0ff */
[----:B------:R-:W-:Y:S02]  /*23690*/  PRMT R41, R3, 0x3340, R14 ;  /* 0x0000334003297816 */ /* 0x000fe4000000000e */
[----:B------:R-:W-:Y:S02]  /*236a0*/  SHF.R.U32.HI R3, RZ, 0x8, R45 ;  /* 0x00000008ff037819 */ /* 0x000fe4000001162d */
[----:B------:R-:W-:Y:S02]  /*236b0*/  SHF.R.U32.HI R14, RZ, 0x8, R100 ;  /* 0x00000008ff0e7819 */ /* 0x000fe40000011664 */
[----:B------:R-:W-:Y:S02]  /*236c0*/  SHF.R.U32.HI R15, RZ, 0x8, R34 ;  /* 0x00000008ff0f7819 */ /* 0x000fe40000011622 */
[----:B------:R-:W-:Y:S02]  /*236d0*/  LOP3.LUT R28, R28, 0xffff, RZ, 0xc0, !PT ;  /* 0x0000ffff1c1c7812 */ /* 0x000fe400078ec0ff */
[----:B------:R-:W-:-:S02]  /*236e0*/  PRMT R43, R32, 0x3340, R19 ;  /* 0x00003340202b7816 */ /* 0x000fc40000000013 */
[----:B------:R-:W-:Y:S02]  /*236f0*/  SHF.R.U32.HI R17, RZ, 0x8, R56 ;  /* 0x00000008ff117819 */ /* 0x000fe40000011638 */
[----:B------:R-:W-:Y:S02]  /*23700*/  SHF.R.U32.HI R19, RZ, 0x8, R47 ;  /* 0x00000008ff137819 */ /* 0x000fe4000001162f */
[----:B------:R-:W-:Y:S02]  /*23710*/  LOP3.LUT R14, R14, 0xffff, RZ, 0xc0, !PT ;  /* 0x0000ffff0e0e7812 */ /* 0x000fe400078ec0ff */
[----:B------:R-:W-:Y:S02]  /*23720*/  LOP3.LUT R3, R3, 0xffff, RZ, 0xc0, !PT ;  /* 0x0000ffff03037812 */ /* 0x000fe400078ec0ff */
[----:B------:R-:W-:Y:S02]  /*23730*/  LOP3.LUT R30, R15, 0xffff, RZ, 0xc0, !PT ;  /* 0x0000ffff0f1e7812 */ /* 0x000fe400078ec0ff */
[----:B------:R-:W-:-:S02]  /*23740*/  PRMT R52, R28, 0x3340, R1 ;  /* 0x000033401c347816 */ /* 0x000fc40000000001 */
[----:B------:R-:W-:Y:S02]  /*23750*/  SHF.R.U32.HI R15, RZ, 0x8, R116 ;  /* 0x00000008ff0f7819 */ /* 0x000fe40000011674 */
[----:B------:R-:W-:Y:S02]  /*23760*/  SHF.R.U32.HI R28, RZ, 0x8, R64 ;  /* 0x00000008ff1c7819 */ /* 0x000fe40000011640 */
[----:B------:R-:W-:Y:S02]  /*23770*/  LOP3.LUT R19, R19, 0xffff, RZ, 0xc0, !PT ;  /* 0x0000ffff13137812 */ /* 0x000fe400078ec0ff */
[----:B------:R-:W-:Y:S02]  /*23780*/  LOP3.LUT R32, R17, 0xffff, RZ, 0xc0, !PT ;  /* 0x0000ffff11207812 */ /* 0x000fe400078ec0ff */
[----:B------:R-:W-:Y:S02]  /*23790*/  PRMT R45, R3, 0x3340, R14 ;  /* 0x00003340032d7816 */ /* 0x000fe4000000000e */
[----:B------:R-:W-:-:S02]  /*237a0*/  SHF.R.U32.HI R3, RZ, 0x8, R49 ;  /* 0x00000008ff037819 */ /* 0x000fc40000011631 */
[----:B------:R-:W-:Y:S02]  /*237b0*/  SHF.R.U32.HI R14, RZ, 0x8, R62 ;  /* 0x00000008ff0e7819 */ /* 0x000fe4000001163e */
[----:B------:R-:W-:Y:S02]  /*237c0*/  PRMT R50, R30, 0x3340, R1 ;  /* 0x000033401e327816 */ /* 0x000fe40000000001 */
[----:B------:R-:W-:Y:S02]  /*237d0*/  LOP3.LUT R30, R15, 0xffff, RZ, 0xc0, !PT ;  /* 0x0000ffff0f1e7812 */ /* 0x000fe400078ec0ff */
[----:B------:R-:W-:Y:S02]  /*237e0*/  LOP3.LUT R28, R28, 0xffff, RZ, 0xc0, !PT ;  /* 0x0000ffff1c1c7812 */ /* 0x000fe400078ec0ff */
[----:B------:R-:W-:Y:S02]  /*237f0*/  PRMT R47, R32, 0x3340, R19 ;  /* 0x00003340202f7816 */ /* 0x000fe40000000013 */
[----:B------:R-:W-:-:S02]  /*23800*/  SHF.R.U32.HI R15, RZ, 0x8, R66 ;  /* 0x00000008ff0f7819 */ /* 0x000fc40000011642 */
[----:B------:R-:W-:Y:S02]  /*23810*/  SHF.R.U32.HI R17, RZ, 0x8, R72 ;  /* 0x00000008ff117819 */ /* 0x000fe40000011648 */
[----:B------:R-:W-:Y:S02]  /*23820*/  SHF.R.U32.HI R19, RZ, 0x8, R51 ;  /* 0x00000008ff137819 */ /* 0x000fe40000011633 */
[----:B------:R-:W-:Y:S02]  /*23830*/  LOP3.LUT R14, R14, 0xffff, RZ, 0xc0, !PT ;  /* 0x0000ffff0e0e7812 */ /* 0x000fe400078ec0ff */
[----:B------:R-:W-:Y:S02]  /*23840*/  LOP3.LUT R3, R3, 0xffff, RZ, 0xc0, !PT ;  /* 0x0000ffff03037812 */ /* 0x000fe400078ec0ff */
[--C-:B------:R-:W-:Y:S02]  /*23850*/  PRMT R56, R30, 0x3340, R1.reuse ;  /* 0x000033401e387816 */ /* 0x100fe40000000001 */
[----:B------:R-:W-:-:S02]  /*23860*/  PRMT R58, R28, 0x3340, R1 ;  /* 0x000033401c3a7816 */ /* 0x000fc40000000001 */
[----:B------:R-:W-:Y:S02]  /*23870*/  LOP3.LUT R28, R15, 0xffff, RZ, 0xc0, !PT ;  /* 0x0000ffff0f1c7812 */ /* 0x000fe400078ec0ff */
[----:B------:R-:W-:Y:S02]  /*23880*/  LOP3.LUT R19, R19, 0xffff, RZ, 0xc0, !PT ;  /* 0x0000ffff13137812 */ /* 0x000fe400078ec0ff */
[----:B------:R-:W-:Y:S02]  /*23890*/  LOP3.LUT R30, R17, 0xffff, RZ, 0xc0, !PT ;  /* 0x0000ffff111e7812 */ /* 0x000fe400078ec0ff */
[----:B------:R-:W-:Y:S02]  /*238a0*/  PRMT R49, R3, 0x3340, R14 ;  /* 0x0000334003317816 */ /* 0x000fe4000000000e */
[----:B------:R-:W-:Y:S02]  /*238b0*/  SHF.R.U32.HI R3, RZ, 0x8, R74 ;  /* 0x00000008ff037819 */ /* 0x000fe4000001164a */
[----:B------:R-:W-:-:S02]  /*238c0*/  SHF.R.U32.HI R14, RZ, 0x8, R53 ;  /* 0x00000008ff0e7819 */ /* 0x000fc40000011635 */
[----:B------:R-:W-:Y:S02]  /*238d0*/  PRMT R60, R28, 0x3340, R1 ;  /* 0x000033401c3c7816 */ /* 0x000fe40000000001 */
[----:B------:R-:W-:Y:S02]  /*238e0*/  PRMT R51, R30, 0x3340, R19 ;  /* 0x000033401e337816 */ /* 0x000fe40000000013 */
[----:B------:R-:W-:Y:S02]  /*238f0*/  SHF.R.U32.HI R15, RZ, 0x8, R80 ;  /* 0x00000008ff0f7819 */ /* 0x000fe40000011650 */
[----:B------:R-:W-:Y:S02]  /*23900*/  SHF.R.U32.HI R17, RZ, 0x8, R82 ;  /* 0x00000008ff117819 */ /* 0x000fe40000011652 */
[----:B------:R-:W-:Y:S02]  /*23910*/  SHF.R.U32.HI R19, RZ, 0x8, R88 ;  /* 0x00000008ff137819 */ /* 0x000fe40000011658 */
[----:B------:R-:W-:-:S02]  /*23920*/  SHF.R.U32.HI R28, RZ, 0x8, R55 ;  /* 0x00000008ff1c7819 */ /* 0x000fc40000011637 */
[----:B------:R-:W-:Y:S02]  /*23930*/  LOP3.LUT R14, R14, 0xffff, RZ, 0xc0, !PT ;  /* 0x0000ffff0e0e7812 */ /* 0x000fe400078ec0ff */
[----:B------:R-:W-:Y:S02]  /*23940*/  LOP3.LUT R3, R3, 0xffff, RZ, 0xc0, !PT ;  /* 0x0000ffff03037812 */ /* 0x000fe400078ec0ff */
[----:B------:R-:W-:Y:S02]  /*23950*/  LOP3.LUT R30, R15, 0xffff, RZ, 0xc0, !PT ;  /* 0x0000ffff0f1e7812 */ /* 0x000fe400078ec0ff */
[----:B------:R-:W-:Y:S02]  /*23960*/  LOP3.LUT R32, R17, 0xffff, RZ, 0xc0, !PT ;  /* 0x0000ffff11207812 */ /* 0x000fe400078ec0ff */
[----:B------:R-:W-:Y:S02]  /*23970*/  LOP3.LUT R28, R28, 0xffff, RZ, 0xc0, !PT ;  /* 0x0000ffff1c1c7812 */ /* 0x000fe400078ec0ff */
[----:B------:R-:W-:-:S02]  /*23980*/  LOP3.LUT R19, R19, 0xffff, RZ, 0xc0, !PT ;  /* 0x0000ffff13137812 */ /* 0x000fc400078ec0ff */
[----:B------:R-:W-:Y:S02]  /*23990*/  PRMT R53, R3, 0x3340, R14 ;  /* 0x0000334003357816 */ /* 0x000fe4000000000e */
[----:B------:R-:W-:Y:S02]  /*239a0*/  SHF.R.U32.HI R17, RZ, 0x8, R96 ;  /* 0x00000008ff117819 */ /* 0x000fe40000011660 */
[----:B------:R-:W-:Y:S02]  /*239b0*/  SHF.R.U32.HI R15, RZ, 0x8, R57 ;  /* 0x00000008ff0f7819 */ /* 0x000fe40000011639 */
[----:B------:R-:W-:Y:S02]  /*239c0*/  SHF.R.U32.HI R14, RZ, 0x8, R90 ;  /* 0x00000008ff0e7819 */ /* 0x000fe4000001165a */
[----:B------:R-:W-:Y:S02]  /*239d0*/  PRMT R55, R19, 0x3340, R28 ;  /* 0x0000334013377816 */ /* 0x000fe4000000001c */
[----:B------:R-:W-:-:S02]  /*239e0*/  SHF.R.U32.HI R19, RZ, 0x8, R98 ;  /* 0x00000008ff137819 */ /* 0x000fc40000011662 */
[----:B------:R-:W-:Y:S02]  /*239f0*/  LOP3.LUT R28, R17, 0xffff, RZ, 0xc0, !PT ;  /* 0x0000ffff111c7812 */ /* 0x000fe400078ec0ff */
[----:B------:R-:W-:Y:S02]  /*23a00*/  LOP3.LUT R15, R15, 0xffff, RZ, 0xc0, !PT ;  /* 0x0000ffff0f0f7812 */ /* 0x000fe400078ec0ff */
[----:B------:R-:W-:Y:S02]  /*23a10*/  LOP3.LUT R14, R14, 0xffff, RZ, 0xc0, !PT ;  /* 0x0000ffff0e0e7812 */ /* 0x000fe400078ec0ff */
[--C-:B------:R-:W-:Y:S02]  /*23a20*/  PRMT R62, R30, 0x3340, R1.reuse ;  /* 0x000033401e3e7816 */ /* 0x100fe40000000001 */
[----:B------:R-:W-:Y:S02]  /*23a30*/  LOP3.LUT R30, R19, 0xffff, RZ, 0xc0, !PT ;  /* 0x0000ffff131e7812 */ /* 0x000fe400078ec0ff */
[----:B------:R-:W-:-:S02]  /*23a40*/  PRMT R66, R28, 0x3340, R1 ;  /* 0x000033401c427816 */ /* 0x000fc40000000001 */
[----:B------:R-:W-:Y:S02]  /*23a50*/  PRMT R57, R14, 0x3340, R15 ;  /* 0x000033400e397816 */ /* 0x000fe4000000000f */
[----:B------:R-:W-:Y:S02]  /*23a60*/  SHF.R.U32.HI R28, RZ, 0x8, R112 ;  /* 0x00000008ff1c7819 */ /* 0x000fe40000011670 */
[----:B------:R-:W-:Y:S02]  /*23a70*/  SHF.R.U32.HI R15, RZ, 0x8, R106 ;  /* 0x00000008ff0f7819 */ /* 0x000fe4000001166a */
[----:B------:R-:W-:Y:S02]  /*23a80*/  SHF.R.U32.HI R19, RZ, 0x8, R61 ;  /* 0x00000008ff137819 */ /* 0x000fe4000001163d */
[----:B------:R-:W-:Y:S02]  /*23a90*/  SHF.R.U32.HI R29, RZ, 0x6, R218 ;  /* 0x00000006ff1d7819 */ /* 0x000fe400000116da */
[----:B------:R-:W-:-:S02]  /*23aa0*/  PRMT R64, R32, 0x3340, R1 ;  /* 0x0000334020407816 */ /* 0x000fc40000000001 */
[----:B------:R-:W-:Y:S02]  /*23ab0*/  SHF.R.U32.HI R14, RZ, 0x8, R104 ;  /* 0x00000008ff0e7819 */ /* 0x000fe40000011668 */
[----:B------:R-:W-:Y:S02]  /*23ac0*/  SHF.R.U32.HI R17, RZ, 0x8, R59 ;  /* 0x00000008ff117819 */ /* 0x000fe4000001163b */
[----:B------:R-:W-:Y:S02]  /*23ad0*/  LOP3.LUT R28, R28, 0xffff, RZ, 0xc0, !PT ;  /* 0x0000ffff1c1c7812 */ /* 0x000fe400078ec0ff */
[----:B------:R-:W-:Y:S02]  /*23ae0*/  LOP3.LUT R19, R19, 0xffff, RZ, 0xc0, !PT ;  /* 0x0000ffff13137812 */ /* 0x000fe400078ec0ff */
[----:B------:R-:W-:Y:S02]  /*23af0*/  LOP3.LUT R32, R15, 0xffff, RZ, 0xc0, !PT ;  /* 0x0000ffff0f207812 */ /* 0x000fe400078ec0ff */
[----:B------:R-:W-:-:S02]  /*23b00*/  SGXT.U32 R29, R29, 0x1 ;  /* 0x000000011d1d781a */ /* 0x000fc40000000000 */
[--C-:B------:R-:W-:Y:S02]  /*23b10*/  PRMT R68, R30, 0x3340, R1.reuse ;  /* 0x000033401e447816 */ /* 0x100fe40000000001 */
[----:B------:R-:W-:Y:S01]  /*23b20*/  LOP3.LUT R17, R17, 0xffff, RZ, 0xc0, !PT ;  /* 0x0000ffff11117812 */ /* 0x000fe200078ec0ff */
[----:B-1----:R-:W-:Y:S01]  /*23b30*/  IMAD R3, R29, R210, RZ ;  /* 0x000000d21d037224 */ /* 0x002fe200078e02ff */
[----:B------:R-:W-:Y:S02]  /*23b40*/  LOP3.LUT R30, R14, 0xffff, RZ, 0xc0, !PT ;  /* 0x0000ffff0e1e7812 */ /* 0x000fe400078ec0ff */
[----:B------:R-:W-:Y:S02]  /*23b50*/  PRMT R72, R28, 0x3340, R1 ;  /* 0x000033401c487816 */ /* 0x000fe40000000001 */
[----:B------:R-:W-:Y:S02]  /*23b60*/  PRMT R61, R32, 0x3340, R19 ;  /* 0x00003340203d7816 */ /* 0x000fe40000000013 */
[----:B------:R-:W-:-:S02]  /*23b70*/  SHF.R.U32.HI R28, RZ, 0x8, R63 ;  /* 0x00000008ff1c7819 */ /* 0x000fc4000001163f */
[----:B------:R-:W-:Y:S02]  /*23b80*/  SHF.R.U32.HI R19, RZ, 0x8, R120 ;  /* 0x00000008ff137819 */ /* 0x000fe40000011678 */
[----:B------:R-:W-:Y:S02]  /*23b90*/  PRMT R59, R30, 0x3340, R17 ;  /* 0x000033401e3b7816 */ /* 0x000fe40000000011 */
[----:B------:R-:W-:Y:S02]  /*23ba0*/  SHF.R.U32.HI R17, RZ, 0x8, R114 ;  /* 0x00000008ff117819 */ /* 0x000fe40000011672 */
[----:B------:R-:W-:Y:S02]  /*23bb0*/  SHF.R.U32.HI R29, RZ, 0x8, R128 ;  /* 0x00000008ff1d7819 */ /* 0x000fe40000011680 */
[----:B------:R-:W-:Y:S02]  /*23bc0*/  LOP3.LUT R28, R28, 0xffff, RZ, 0xc0, !PT ;  /* 0x0000ffff1c1c7812 */ /* 0x000fe400078ec0ff */
[----:B------:R-:W-:-:S02]  /*23bd0*/  LOP3.LUT R19, R19, 0xffff, RZ, 0xc0, !PT ;  /* 0x0000ffff13137812 */ /* 0x000fc400078ec0ff */
[----:B------:R-:W-:Y:S02]  /*23be0*/  LOP3.LUT R30, R17, 0xffff, RZ, 0xc0, !PT ;  /* 0x0000ffff111e7812 */ /* 0x000fe400078ec0ff */
[----:B------:R-:W-:Y:S02]  /*23bf0*/  LOP3.LUT R48, R29, 0xffff, RZ, 0xc0, !PT ;  /* 0x0000ffff1d307812 */ /* 0x000fe400078ec0ff */
[----:B------:R-:W-:Y:S02]  /*23c00*/  PRMT R65, R19, 0x3340, R28 ;  /* 0x0000334013417816 */ /* 0x000fe4000000001c */
[----:B------:R-:W-:Y:S02]  /*23c10*/  SHF.R.U32.HI R17, RZ, 0x8, R122 ;  /* 0x00000008ff117819 */ /* 0x000fe4000001167a */
[----:B------:R-:W-:Y:S02]  /*23c20*/  SHF.R.U32.HI R19, RZ, 0x8, R67 ;  /* 0x00000008ff137819 */ /* 0x000fe40000011643 */
[----:B------:R-:W-:-:S02]  /*23c30*/  SHF.R.U32.HI R29, RZ, 0x8, R136 ;  /* 0x00000008ff1d7819 */ /* 0x000fc40000011688 */
[----:B------:R-:W-:Y:S02]  /*23c40*/  PRMT R76, R48, 0x3340, R1 ;  /* 0x00003340304c7816 */ /* 0x000fe40000000001 */
[----:B------:R-:W-:Y:S02]  /*23c50*/  LOP3.LUT R19, R19, 0xffff, RZ, 0xc0, !PT ;  /* 0x0000ffff13137812 */ /* 0x000fe400078ec0ff */
[----:B------:R-:W-:Y:S02]  /*23c60*/  LOP3.LUT R48, R17, 0xffff, RZ, 0xc0, !PT ;  /* 0x0000ffff11307812 */ /* 0x000fe400078ec0ff */
[----:B------:R-:W-:Y:S02]  /*23c70*/  LOP3.LUT R80, R29, 0xffff, RZ, 0xc0, !PT ;  /* 0x0000ffff1d507812 */ /* 0x000fe400078ec0ff */
[----:B------:R-:W-:Y:S02]  /*23c80*/  SHF.R.U32.HI R31, RZ, 0x8, R69 ;  /* 0x00000008ff1f7819 */ /* 0x000fe40000011645 */
[----:B------:R-:W-:-:S02]  /*23c90*/  SHF.R.U32.HI R29, RZ, 0x8, R144 ;  /* 0x00000008ff1d7819 */ /* 0x000fc40000011690 */
[----:B------:R-:W-:Y:S02]  /*23ca0*/  PRMT R67, R48, 0x3340, R19 ;  /* 0x0000334030437816 */ /* 0x000fe40000000013 */
[----:B------:R-:W-:Y:S02]  /*23cb0*/  SHF.R.U32.HI R19, RZ, 0x8, R71 ;  /* 0x00000008ff137819 */ /* 0x000fe40000011647 */
[----:B------:R-:W-:Y:S02]  /*23cc0*/  LOP3.LUT R31, R31, 0xffff, RZ, 0xc0, !PT ;  /* 0x0000ffff1f1f7812 */ /* 0x000fe400078ec0ff */
[----:B------:R-:W-:Y:S02]  /*23cd0*/  LOP3.LUT R48, R29, 0xffff, RZ, 0xc0, !PT ;  /* 0x0000ffff1d307812 */ /* 0x000fe400078ec0ff */
[----:B------:R-:W-:Y:S02]  /*23ce0*/  SHF.R.U32.HI R17, RZ, 0x8, R138 ;  /* 0x00000008ff117819 */ /* 0x000fe4000001168a */
[----:B------:R-:W-:-:S02]  /*23cf0*/  LOP3.LUT R29, R19, 0xffff, RZ, 0xc0, !PT ;  /* 0x0000ffff131d7812 */ /* 0x000fc400078ec0ff */
[----:B------:R-:W-:Y:S02]  /*23d00*/  PRMT R80, R80, 0x3340, R31 ;  /* 0x0000334050507816 */ /* 0x000fe4000000001f */
[----:B------:R-:W-:Y:S02]  /*23d10*/  PRMT R19, R48, 0x3340, R1 ;  /* 0x0000334030137816 */ /* 0x000fe40000000001 */
[----:B------:R-:W-:Y:S01]  /*23d20*/  LOP3.LUT R82, R17, 0xffff, RZ, 0xc0, !PT ;  /* 0x0000ffff11527812 */ /* 0x000fe200078ec0ff */
[----:B------:R-:W-:Y:S01]  /*23d30*/  IMAD.IADD R17, R6, 0x1, -R9 ;  /* 0x0000000106117824 */ /* 0x000fe200078e0a09 */
[----:B------:R-:W-:Y:S01]  /*23d40*/  PRMT R48, R33, 0x5410, R46 ;  /* 0x0000541021307816 */ /* 0x000fe2000000002e */
[----:B------:R-:W-:Y:S01]  /*23d50*/  IMAD.MOV.U32 R46, RZ, RZ, 0x3dc6b27f ;  /* 0x3dc6b27fff2e7424 */ /* 0x000fe200078e00ff */
[----:B------:R-:W-:Y:S02]  /*23d60*/  PRMT R80, R80, 0x5410, R19 ;  /* 0x0000541050507816 */ /* 0x000fe40000000013 */
[----:B------:R-:W-:Y:S01]  /*23d70*/  PRMT R82, R82, 0x3340, R29 ;  /* 0x0000334052527816 */ /* 0x000fe2000000001d */
[-C--:B------:R-:W-:Y:S01]  /*23d80*/  FFMA.FTZ R9, R8, R46.reuse, -0.16845393180847167969 ;  /* 0xbe2c7f3008097423 */ /* 0x080fe2000001002e */
[----:B------:R-:W-:Y:S01]  /*23d90*/  LOP3.LUT R19, R38, 0xffff, RZ, 0xc0, !PT ;  /* 0x0000ffff26137812 */ /* 0x000fe200078ec0ff */
[----:B------:R-:W-:Y:S01]  /*23da0*/  FADD R29, R17, -1 ;  /* 0xbf800000111d7421 */ /* 0x000fe20000000000 */
[----:B------:R-:W-:Y:S01]  /*23db0*/  PRMT R50, R41, 0x5410, R50 ;  /* 0x0000541029327816 */ /* 0x000fe20000000032 */
[----:B------:R-:W-:Y:S01]  /*23dc0*/  FFMA.FTZ R9, R8, R9, 0.1716887056827545166 ;  /* 0x3e2fcf2a08097423 */ /* 0x000fe20000010009 */
[----:B------:R-:W-:Y:S01]  /*23dd0*/  LOP3.LUT R5, R5, 0xffff, RZ, 0xc0, !PT ;  /* 0x0000ffff05057812 */ /* 0x000fe200078ec0ff */
[C---:B------:R-:W-:Y:S01]  /*23de0*/  FFMA.FTZ R46, R29.reuse, R46, -0.16845393180847167969 ;  /* 0xbe2c7f301d2e7423 */ /* 0x040fe2000001002e */
[----:B------:R-:W-:Y:S01]  /*23df0*/  PRMT R18, R18, 0x4210, R19 ;  /* 0x0000421012127816 */ /* 0x000fe20000000013 */
[----:B------:R-:W-:Y:S01]  /*23e00*/  FFMA.FTZ R9, R8, R9, -0.17900948226451873779 ;  /* 0xbe374e4308097423 */ /* 0x000fe20000010009 */
[--C-:B------:R-:W-:Y:S01]  /*23e10*/  PRMT R16, R16, 0x4210, R5.reuse ;  /* 0x0000421010107816 */ /* 0x100fe20000000005 */
[C---:B------:R-:W-:Y:S01]  /*23e20*/  FFMA.FTZ R46, R29.reuse, R46, 0.1716887056827545166 ;  /* 0x3e2fcf2a1d2e7423 */ /* 0x040fe2000001002e */
[----:B------:R-:W-:Y:S01]  /*23e30*/  PRMT R17, R48, 0x5210, R5 ;  /* 0x0000521030117816 */ /* 0x000fe20000000005 */
[----:B------:R-:W-:Y:S01]  /*23e40*/  FFMA.FTZ R9, R8, R9, 0.20512372255325317383 ;  /* 0x3e520bf408097423 */ /* 0x000fe20000010009 */
[----:B------:R-:W-:Y:S01]  /*23e50*/  PRMT R19, R50, 0x5210, R19 ;  /* 0x0000521032137816 */ /* 0x000fe20000000013 */
[----:B------:R-:W-:Y:S01]  /*23e60*/  FFMA.FTZ R46, R29, R46, -0.17900948226451873779 ;  /* 0xbe374e431d2e7423 */ /* 0x000fe2000001002e */
[----:B------:R-:W-:Y:S01]  /*23e70*/  SHF.R.U32.HI R28, RZ, 0x8, R130 ;  /* 0x00000008ff1c7819 */ /* 0x000fe20000011682 */
[C---:B------:R-:W-:Y:S01]  /*23e80*/  FFMA.FTZ R9, R8.reuse, R9, -0.24046532809734344482 ;  /* 0xbe763c8b08097423 */ /* 0x040fe20000010009 */
[----:B------:R-:W-:Y:S01]  /*23e90*/  PRMT R45, R45, 0x5410, R56 ;  /* 0x000054102d2d7816 */ /* 0x000fe20000000038 */
[----:B------:R0:W-:Y:S01]  /*23ea0*/  STSM.16.M88.4 [R2], R16 ;  /* 0x0000001002007844 */ /* 0x0001e20000000200 */
[----:B------:R-:W-:Y:S01]  /*23eb0*/  FFMA.FTZ R46, R29, R46, 0.20512372255325317383 ;  /* 0x3e520bf41d2e7423 */ /* 0x000fe2000001002e */
[----:B------:R-:W-:Y:S01]  /*23ec0*/  FFMA.FTZ R9, R8, R9, 0.28857114911079406738 ;  /* 0x3e93bf9908097423 */ /* 0x000fe20000010009 */
[----:B------:R-:W-:-:S02]  /*23ed0*/  LOP3.LUT R78, R28, 0xffff, RZ, 0xc0, !PT ;  /* 0x0000ffff1c4e7812 */ /* 0x000fc400078ec0ff */
[C---:B------:R-:W-:Y:S01]  /*23ee0*/  FFMA.FTZ R46, R29.reuse, R46, -0.24046532809734344482 ;  /* 0xbe763c8b1d2e7423 */ /* 0x040fe2000001002e */
[----:B------:R-:W-:Y:S01]  /*23ef0*/  FFMA.FTZ R9, R8, R9, -0.36067417263984680176 ;  /* 0xbeb8aa4908097423 */ /* 0x000fe20000010009 */
[----:B------:R-:W-:Y:S02]  /*23f00*/  PRMT R78, R78, 0x3340, R1 ;  /* 0x000033404e4e7816 */ /* 0x000fe40000000001 */
[----:B------:R-:W-:Y:S01]  /*23f10*/  FFMA.FTZ R46, R29, R46, 0.28857114911079406738 ;  /* 0x3e93bf991d2e7423 */ /* 0x000fe2000001002e */
[C---:B------:R-:W-:Y:S01]  /*23f20*/  FFMA.FTZ R9, R8.reuse, R9, 0.48089820146560668945 ;  /* 0x3ef6384a08097423 */ /* 0x040fe20000010009 */
[----:B------:R-:W-:Y:S02]  /*23f30*/  PRMT R47, R47, 0x5410, R58 ;  /* 0x000054102f2f7816 */ /* 0x000fe4000000003a */
[----:B------:R-:W-:Y:S01]  /*23f40*/  FFMA.FTZ R46, R29, R46, -0.36067417263984680176 ;  /* 0xbeb8aa491d2e7423 */ /* 0x000fe2000001002e */
[----:B------:R-:W-:Y:S01]  /*23f50*/  FFMA.FTZ R9, R8, R9, -0.72134751081466674805 ;  /* 0xbf38aa3b08097423 */ /* 0x000fe20000010009 */
[----:B------:R-:W-:-:S02]  /*23f60*/  ISETP.GE.U32.AND P1, PT, R7, 0x7f800000, PT ;  /* 0x7f8000000700780c */ /* 0x000fc40003f26070 */
[----:B------:R-:W-:Y:S01]  /*23f70*/  FFMA.FTZ R46, R29, R46, 0.48089820146560668945 ;  /* 0x3ef6384a1d2e7423 */ /* 0x000fe2000001002e */
[----:B------:R-:W-:Y:S01]  /*23f80*/  PRMT R56, R65, 0x5410, R76 ;  /* 0x0000541041387816 */ /* 0x000fe2000000004c */
[----:B------:R-:W-:Y:S01]  /*23f90*/  FMUL R9, R8, R9 ;  /* 0x0000000908097220 */ /* 0x000fe20000400000 */
[----:B------:R-:W-:Y:S01]  /*23fa0*/  PRMT R58, R67, 0x5410, R78 ;  /* 0x00005410433a7816 */ /* 0x000fe2000000004e */
[----:B------:R-:W-:Y:S01]  /*23fb0*/  BAR.SYNC.DEFER_BLOCKING 0x0 ;  /* 0x0000000000007b1d */ /* 0x000fe20000010000 */
[----:B------:R-:W-:Y:S01]  /*23fc0*/  FFMA.FTZ R46, R29, R46, -0.72134751081466674805 ;  /* 0xbf38aa3b1d2e7423 */ /* 0x000fe2000001002e */
[----:B------:R-:W-:Y:S01]  /*23fd0*/  ISETP.GE.U32.AND P2, PT, R6, 0x7f800000, PT ;  /* 0x7f8000000600780c */ /* 0x000fe20003f46070 */
[----:B------:R-:W-:Y:S01]  /*23fe0*/  FMUL R9, R8, R9 ;  /* 0x0000000908097220 */ /* 0x000fe20000400000 */
[----:B------:R-:W-:Y:S01]  /*23ff0*/  PRMT R43, R43, 0x5410, R52 ;  /* 0x000054102b2b7816 */ /* 0x000fe20000000034 */
[----:B------:R-:W-:Y:S01]  /*24000*/  FMUL R46, R29, R46 ;  /* 0x0000002e1d2e7220 */ /* 0x000fe20000400000 */
[----:B------:R-:W-:Y:S01]  /*24010*/  LOP3.LUT R54, R54, 0xffff, RZ, 0xc0, !PT ;  /* 0x0000ffff36367812 */ /* 0x000fe200078ec0ff */
[----:B------:R-:W-:Y:S01]  /*24020*/  FFMA.FTZ R9, R8, 1.4426950216293334961, R9 ;  /* 0x3fb8aa3b08097823 */ /* 0x000fe20000010009 */
[----:B------:R-:W-:-:S02]  /*24030*/  @P1 IMAD.MOV.U32 R8, RZ, RZ, 0x7f800000 ;  /* 0x7f800000ff081424 */ /* 0x000fc400078e00ff */
[----:B------:R-:W-:Y:S01]  /*24040*/  FMUL R46, R29, R46 ;  /* 0x0000002e1d2e7220 */ /* 0x000fe20000400000 */
[C---:B------:R-:W-:Y:S01]  /*24050*/  FSETP.NEU.AND P0, PT, R7.reuse, RZ, PT ;  /* 0x000000ff0700720b */ /* 0x040fe20003f0d000 */
[----:B------:R-:W-:Y:S01]  /*24060*/  FADD R12, R12, R9 ;  /* 0x000000090c0c7221 */ /* 0x000fe20000000000 */
[----:B------:R-:W-:Y:S01]  /*24070*/  @P1 FFMA.FTZ R12, R7, R8, +INF ;  /* 0x7f800000070c1423 */ /* 0x000fe20000010008 */
[----:B------:R-:W-:Y:S01]  /*24080*/  FFMA.FTZ R46, R29, 1.4426950216293334961, R46 ;  /* 0x3fb8aa3b1d2e7823 */ /* 0x000fe2000001002e */
[----:B------:R-:W-:Y:S01]  /*24090*/  LOP3.LUT R8, R4, 0xffff, RZ, 0xc0, !PT ;  /* 0x0000ffff04087812 */ /* 0x000fe200078ec0ff */
[----:B------:R-:W-:Y:S01]  /*240a0*/  @P2 IMAD.MOV.U32 R5, RZ, RZ, 0x7f800000 ;  /* 0x7f800000ff052424 */ /* 0x000fe200078e00ff */
[C---:B------:R-:W-:Y:S01]  /*240b0*/  FSETP.NEU.AND P1, PT, R6.reuse, RZ, PT ;  /* 0x000000ff0600720b */ /* 0x040fe20003f2d000 */
[----:B------:R-:W-:Y:S01]  /*240c0*/  FADD R11, R11, R46 ;  /* 0x0000002e0b0b7221 */ /* 0x000fe20000000000 */
[--C-:B------:R-:W-:Y:S01]  /*240d0*/  PRMT R4, R35, 0x4210, R8.reuse ;  /* 0x0000421023047816 */ /* 0x100fe20000000008 */
[----:B------:R-:W-:Y:S01]  /*240e0*/  @P2 FFMA.FTZ R11, R6, R5, +INF ;  /* 0x7f800000060b2423 */ /* 0x000fe20000010005 */
[----:B------:R-:W-:Y:S01]  /*240f0*/  PRMT R5, R43, 0x5210, R8 ;  /* 0x000052102b057816 */ /* 0x000fe20000000008 */
[----:B------:R-:W-:Y:S01]  /*24100*/  IMAD R9, R216, UR5, RZ ;  /* 0x00000005d8097c24 */ /* 0x000fe2000f8e02ff */
[--C-:B------:R-:W-:Y:S01]  /*24110*/  PRMT R6, R39, 0x4210, R54.reuse ;  /* 0x0000421027067816 */ /* 0x100fe20000000036 */
[----:B------:R-:W-:Y:S01]  /*24120*/  USHF.R.S32.HI UR5, URZ, 0x1f, UR4 ;  /* 0x0000001f3f057899 */ /* 0x000fe20008011404 */
[----:B------:R-:W1:Y:S01]  /*24130*/  LDS.128 R76, [R166] ;  /* 0x00000000a64c7984 */ /* 0x000e620000000c00 */
[----:B------:R-:W-:-:S02]  /*24140*/  PRMT R7, R45, 0x5210, R54 ;  /* 0x000052102d077816 */ /* 0x000fc40000000036 */
[----:B------:R-:W-:Y:S01]  /*24150*/  PRMT R74, R30, 0x3340, R1 ;  /* 0x000033401e4a7816 */ /* 0x000fe20000000001 */
[----:B------:R-:W-:Y:S01]  /*24160*/  BAR.SYNC.DEFER_BLOCKING 0x0 ;  /* 0x0000000000007b1d */ /* 0x000fe20000010000 */
[----:B------:R-:W-:Y:S02]  /*24170*/  PRMT R52, R59, 0x5410, R72 ;  /* 0x000054103b347816 */ /* 0x000fe40000000048 */
[----:B------:R-:W-:Y:S02]  /*24180*/  PRMT R63, R61, 0x5410, R74 ;  /* 0x000054103d3f7816 */ /* 0x000fe4000000004a */
[----:B0-----:R-:W-:Y:S02]  /*24190*/  LOP3.LUT R19, R70, 0xffff, RZ, 0xc0, !PT ;  /* 0x0000ffff46137812 */ /* 0x001fe400078ec0ff */
[----:B------:R-:W-:Y:S02]  /*241a0*/  PRMT R60, R49, 0x5410, R60 ;  /* 0x00005410313c7816 */ /* 0x000fe4000000003c */
[----:B------:R-:W-:-:S02]  /*241b0*/  LOP3.LUT R20, R20, 0xffff, RZ, 0xc0, !PT ;  /* 0x0000ffff14147812 */ /* 0x000fc400078ec0ff */
[--C-:B------:R-:W-:Y:S02]  /*241c0*/  PRMT R18, R26, 0x4210, R19.reuse ;  /* 0x000042101a127816 */ /* 0x100fe40000000013 */
[--C-:B------:R-:W-:Y:S02]  /*241d0*/  PRMT R16, R27, 0x4210, R20.reuse ;  /* 0x000042101b107816 */ /* 0x100fe40000000014 */
[----:B------:R-:W-:Y:S02]  /*241e0*/  PRMT R17, R47, 0x5210, R20 ;  /* 0x000052102f117816 */ /* 0x000fe40000000014 */
[----:B------:R-:W-:Y:S02]  /*241f0*/  PRMT R19, R60, 0x5210, R19 ;  /* 0x000052103c137816 */ /* 0x000fe40000000013 */
[----:B------:R-:W-:Y:S02]  /*24200*/  LOP3.LUT R21, R21, 0xffff, RZ, 0xc0, !PT ;  /* 0x0000ffff15157812 */ /* 0x000fe400078ec0ff */
[----:B------:R-:W-:-:S02]  /*24210*/  F2FP.SATFINITE.E4M3.F32.PACK_AB_MERGE_C R86, R87, R86, RZ ;  /* 0x000000565756723e */ /* 0x000fc400048070ff */
[----:B------:R-:W-:Y:S01]  /*24220*/  PRMT R62, R51, 0x5410, R62 ;  /* 0x00005410333e7816 */ /* 0x000fe2000000003e */
[----:B------:R0:W-:Y:S01]  /*24230*/  STSM.16.M88.4 [R2], R4 ;  /* 0x0000000402007844 */ /* 0x0001e20000000200 */
[----:B------:R-:W-:Y:S02]  /*24240*/  PRMT R64, R53, 0x5410, R64 ;  /* 0x0000541035407816 */ /* 0x000fe40000000040 */
[----:B------:R-:W-:Y:S01]  /*24250*/  F2FP.SATFINITE.E4M3.F32.PACK_AB_MERGE_C R102, R103, R102, RZ ;  /* 0x000000666766723e */ /* 0x000fe200048070ff */
[----:B------:R-:W-:Y:S01]  /*24260*/  BAR.SYNC.DEFER_BLOCKING 0x0 ;  /* 0x0000000000007b1d */ /* 0x000fe20000010000 */
[----:B------:R-:W-:Y:S01]  /*24270*/  IMAD R103, R210, 0x2, R3 ;  /* 0x00000002d2677824 */ /* 0x000fe200078e0203 */
[----:B------:R-:W-:Y:S02]  /*24280*/  LOP3.LUT R22, R22, 0xffff, RZ, 0xc0, !PT ;  /* 0x0000ffff16167812 */ /* 0x000fe400078ec0ff */
[----:B------:R-:W-:Y:S01]  /*24290*/  PRMT R55, R55, 0x5410, R66 ;  /* 0x0000541037377816 */ /* 0x000fe20000000042 */
[----:B------:R-:W-:Y:S01]  /*242a0*/  IMAD R34, R210, 0x2, R103 ;  /* 0x00000002d2227824 */ /* 0x000fe200078e0267 */
[----:B------:R-:W-:-:S02]  /*242b0*/  PRMT R68, R57, 0x5410, R68 ;  /* 0x0000541039447816 */ /* 0x000fc40000000044 */
[----:B------:R-:W-:Y:S01]  /*242c0*/  F2FP.SATFINITE.E4M3.F32.PACK_AB_MERGE_C R150, R151, R150, RZ ;  /* 0x000000969796723e */ /* 0x000fe200048070ff */
[----:B------:R-:W-:Y:S01]  /*242d0*/  IMAD R14, R210, 0x2, R34 ;  /* 0x00000002d20e7824 */ /* 0x000fe200078e0222 */
[----:B------:R-:W-:Y:S02]  /*242e0*/  LOP3.LUT R23, R23, 0xffff, RZ, 0xc0, !PT ;  /* 0x0000ffff17177812 */ /* 0x000fe400078ec0ff */
[--C-:B0-----:R-:W-:Y:S01]  /*242f0*/  PRMT R4, R44, 0x4210, R21.reuse ;  /* 0x000042102c047816 */ /* 0x101fe20000000015 */
[----:B------:R-:W-:Y:S01]  /*24300*/  IMAD R15, R210, 0x2, R14 ;  /* 0x00000002d20f7824 */ /* 0x000fe200078e020e */
[----:B------:R-:W-:Y:S02]  /*24310*/  LOP3.LUT R7, R86, 0xffff, RZ, 0xc0, !PT ;  /* 0x0000ffff56077812 */ /* 0x000fe400078ec0ff */
[----:B------:R-:W-:Y:S01]  /*24320*/  PRMT R5, R62, 0x5210, R21 ;  /* 0x000052103e057816 */ /* 0x000fe20000000015 */
[----:B------:R-:W-:Y:S01]  /*24330*/  IMAD R32, R210, 0x2, R15 ;  /* 0x00000002d2207824 */ /* 0x000fe200078e020f */
[----:B------:R-:W-:-:S02]  /*24340*/  PRMT R6, R42, 0x4210, R7 ;  /* 0x000042102a067816 */ /* 0x000fc40000000007 */
[----:B------:R-:W-:Y:S01]  /*24350*/  PRMT R7, R64, 0x5210, R7 ;  /* 0x0000521040077816 */ /* 0x000fe20000000007 */
[C---:B------:R-:W-:Y:S01]  /*24360*/  IMAD R30, R210.reuse, 0x2, R32 ;  /* 0x00000002d21e7824 */ /* 0x040fe200078e0220 */
[----:B------:R-:W-:Y:S01]  /*24370*/  F2FP.SATFINITE.E4M3.F32.PACK_AB_MERGE_C R118, R119, R118, RZ ;  /* 0x000000767776723e */ /* 0x000fe200048070ff */
[----:B------:R-:W0:Y:S02]  /*24380*/  LDS.128 R72, [R166] ;  /* 0x00000000a6487984 */ /* 0x000e240000000c00 */
[----:B------:R-:W-:Y:S01]  /*24390*/  IMAD R28, R210, 0x4, R30 ;  /* 0x00000004d21c7824 */ /* 0x000fe200078e021e */
[----:B------:R-:W-:Y:S01]  /*243a0*/  LOP3.LUT R118, R118, 0xffff, RZ, 0xc0, !PT ;  /* 0x0000ffff76767812 */ /* 0x000fe200078ec0ff */
[----:B------:R-:W-:Y:S02]  /*243b0*/  BAR.SYNC.DEFER_BLOCKING 0x0 ;  /* 0x0000000000007b1d */ /* 0x000fe40000010000 */
[----:B------:R-:W-:Y:S01]  /*243c0*/  IMAD R165, R210, 0x2, R28 ;  /* 0x00000002d2a57824 */ /* 0x000fe200078e021c */
[----:B------:R-:W-:-:S02]  /*243d0*/  F2FP.SATFINITE.E4M3.F32.PACK_AB_MERGE_C R132, R133, R132, RZ ;  /* 0x000000848584723e */ /* 0x000fc400048070ff */
[----:B------:R-:W-:Y:S01]  /*243e0*/  SHF.R.U32.HI R31, RZ, 0x8, R146 ;  /* 0x00000008ff1f7819 */ /* 0x000fe20000011692 */
[C---:B------:R-:W-:Y:S01]  /*243f0*/  IMAD R161, R210.reuse, 0x2, R165 ;  /* 0x00000002d2a17824 */ /* 0x040fe200078e02a5 */
[----:B------:R-:W-:Y:S02]  /*24400*/  F2FP.SATFINITE.E4M3.F32.PACK_AB_MERGE_C R134, R135, R134, RZ ;  /* 0x000000868786723e */ /* 0x000fe400048070ff */
[----:B------:R-:W-:Y:S01]  /*24410*/  LOP3.LUT R88, R31, 0xffff, RZ, 0xc0, !PT ;  /* 0x0000ffff1f587812 */ /* 0x000fe200078ec0ff */
[----:B------:R-:W-:Y:S01]  /*24420*/  IMAD R163, R210, 0x2, R161 ;  /* 0x00000002d2a37824 */ /* 0x000fe200078e02a1 */
[----:B------:R-:W-:Y:S02]  /*24430*/  LOP3.LUT R85, R132, 0xffff, RZ, 0xc0, !PT ;  /* 0x0000ffff84557812 */ /* 0x000fe400078ec0ff */
[----:B------:R-:W-:Y:S01]  /*24440*/  PRMT R31, R88, 0x3340, R1 ;  /* 0x00003340581f7816 */ /* 0x000fe20000000001 */
[----:B------:R-:W-:Y:S01]  /*24450*/  IMAD R159, R210, 0x2, R163 ;  /* 0x00000002d29f7824 */ /* 0x000fe200078e02a3 */
[----:B------:R-:W-:-:S02]  /*24460*/  LOP3.LUT R87, R134, 0xffff, RZ, 0xc0, !PT ;  /* 0x0000ffff86577812 */ /* 0x000fc400078ec0ff */
[----:B------:R-:W-:Y:S01]  /*24470*/  PRMT R82, R82, 0x5410, R31 ;  /* 0x0000541052527816 */ /* 0x000fe2000000001f */
[----:B------:R-:W-:Y:S01]  /*24480*/  IMAD R157, R210, 0x2, R159 ;  /* 0x00000002d29d7824 */ /* 0x000fe200078e029f */
[----:B------:R-:W-:Y:S02]  /*24490*/  PRMT R84, R84, 0x4210, R85 ;  /* 0x0000421054547816 */ /* 0x000fe40000000055 */
[----:B------:R-:W-:Y:S01]  /*244a0*/  PRMT R86, R36, 0x4210, R87 ;  /* 0x0000421024567816 */ /* 0x000fe20000000057 */
[----:B------:R-:W-:Y:S01]  /*244b0*/  IMAD R155, R210, 0x2, R157 ;  /* 0x00000002d29b7824 */ /* 0x000fe200078e029d */
[----:B------:R-:W-:Y:S01]  /*244c0*/  PRMT R85, R56, 0x5210, R85 ;  /* 0x0000521038557816 */ /* 0x000fe20000000055 */
[----:B------:R2:W-:Y:S02]  /*244d0*/  STSM.16.M88.4 [R2], R16 ;  /* 0x0000001002007844 */ /* 0x0005e40000000200 */
[----:B------:R-:W-:Y:S01]  /*244e0*/  IMAD R153, R210, 0x4, R155 ;  /* 0x00000004d2997824 */ /* 0x000fe200078e029b */
[----:B------:R-:W-:Y:S01]  /*244f0*/  PRMT R87, R58, 0x5210, R87 ;  /* 0x000052103a577816 */ /* 0x000fe20000000057 */
[----:B------:R-:W-:Y:S02]  /*24500*/  BAR.SYNC.DEFER_BLOCKING 0x0 ;  /* 0x0000000000007b1d */ /* 0x000fe40000010000 */
[----:B------:R-:W-:Y:S01]  /*24510*/  IMAD R151, R210, 0x2, R153 ;  /* 0x00000002d2977824 */ /* 0x000fe200078e0299 */
[----:B------:R-:W-:-:S02]  /*24520*/  F2FP.SATFINITE.E4M3.F32.PACK_AB_MERGE_C R148, R149, R148, RZ ;  /* 0x000000949594723e */ /* 0x000fc400048070ff */
[----:B------:R-:W-:Y:S01]  /*24530*/  LOP3.LUT R95, R150, 0xffff, RZ, 0xc0, !PT ;  /* 0x0000ffff965f7812 */ /* 0x000fe200078ec0ff */
[----:B------:R-:W-:Y:S01]  /*24540*/  IMAD R147, R210, 0x2, R151 ;  /* 0x00000002d2937824 */ /* 0x000fe200078e0297 */
[----:B------:R-:W-:Y:S02]  /*24550*/  LOP3.LUT R93, R148, 0xffff, RZ, 0xc0, !PT ;  /* 0x0000ffff945d7812 */ /* 0x000fe400078ec0ff */
[----:B------:R-:W-:Y:S01]  /*24560*/  PRMT R94, R94, 0x4210, R95 ;  /* 0x000042105e5e7816 */ /* 0x000fe2000000005f */
[----:B------:R-:W-:Y:S01]  /*24570*/  IMAD R145, R210, 0x2, R147 ;  /* 0x00000002d2917824 */ /* 0x000fe200078e0293 */
[----:B------:R-:W-:Y:S02]  /*24580*/  PRMT R92, R92, 0x4210, R93 ;  /* 0x000042105c5c7816 */ /* 0x000fe4000000005d */
[----:B--2---:R-:W-:Y:S01]  /*24590*/  LOP3.LUT R19, R102, 0xffff, RZ, 0xc0, !PT ;  /* 0x0000ffff66137812 */ /* 0x004fe200078ec0ff */
[----:B------:R-:W-:Y:S01]  /*245a0*/  IMAD R141, R210, 0x2, R145 ;  /* 0x00000002d28d7824 */ /* 0x000fe200078e0291 */
[----:B------:R-:W-:-:S02]  /*245b0*/  PRMT R16, R25, 0x4210, R22 ;  /* 0x0000421019107816 */ /* 0x000fc40000000016 */
[----:B------:R-:W-:Y:S01]  /*245c0*/  PRMT R18, R24, 0x4210, R19 ;  /* 0x0000421018127816 */ /* 0x000fe20000000013 */
[----:B------:R-:W-:Y:S01]  /*245d0*/  IMAD R51, R210, 0x2, R141 ;  /* 0x00000002d2337824 */ /* 0x000fe200078e028d */
[----:B------:R-:W-:Y:S02]  /*245e0*/  PRMT R17, R55, 0x5210, R22 ;  /* 0x0000521037117816 */ /* 0x000fe40000000016 */
[----:B------:R-:W-:Y:S01]  /*245f0*/  PRMT R19, R68, 0x5210, R19 ;  /* 0x0000521044137816 */ /* 0x000fe20000000013 */
[----:B------:R-:W-:Y:S01]  /*24600*/  IMAD R33, R210, 0x2, R51 ;  /* 0x00000002d2217824 */ /* 0x000fe200078e0233 */
[----:B------:R-:W-:Y:S01]  /*24610*/  PRMT R93, R80, 0x5210, R93 ;  /* 0x00005210505d7816 */ /* 0x000fe2000000005d */
[----:B------:R-:W2:Y:S02]  /*24620*/  LDS.128 R44, [R166] ;  /* 0x00000000a62c7984 */ /* 0x000ea40000000c00 */
[----:B------:R-:W-:Y:S01]  /*24630*/  IMAD R133, R210, 0x4, R33 ;  /* 0x00000004d2857824 */ /* 0x000fe200078e0221 */
[----:B------:R-:W3:Y:S01]  /*24640*/  LDC.64 R80, c[0x0][0x228] ;  /* 0x00008a00ff507b82 */ /* 0x000ee20000000a00 */
[----:B------:R-:W-:-:S07]  /*24650*/  PRMT R95, R82, 0x5210, R95 ;  /* 0x00005210525f7816 */ /* 0x000fce000000005f */
[----:B------:R-:W-:Y:S01]  /*24660*/  BAR.SYNC.DEFER_BLOCKING 0x0 ;  /* 0x0000000000007b1d */ /* 0x000fe20000010000 */
[----:B------:R-:W-:Y:S01]  /*24670*/  IMAD R129, R210, 0x2, R133 ;  /* 0x00000002d2817824 */ /* 0x000fe200078e0285 */
[C---:B-1----:R-:W-:Y:S02]  /*24680*/  PRMT R96, R78.reuse, 0x7773, RZ ;  /* 0x000077734e607816 */ /* 0x042fe400000000ff */
[----:B------:R-:W-:Y:S01]  /*24690*/  PRMT R36, R78, 0x7772, RZ ;  /* 0x000077724e247816 */ /* 0x000fe200000000ff */
[----:B------:R-:W-:Y:S01]  /*246a0*/  IMAD R49, R210, 0x2, R129 ;  /* 0x00000002d2317824 */ /* 0x000fe200078e0281 */
[----:B------:R-:W-:Y:S02]  /*246b0*/  PRMT R58, R78, 0x7770, RZ ;  /* 0x000077704e3a7816 */ /* 0x000fe400000000ff */
[----:B0-----:R-:W-:Y:S01]  /*246c0*/  PRMT R117, R74, 0x7773, RZ ;  /* 0x000077734a757816 */ /* 0x001fe200000000ff */
[----:B------:R-:W-:Y:S01]  /*246d0*/  IMAD R127, R210, 0x2, R49 ;  /* 0x00000002d27f7824 */ /* 0x000fe200078e0231 */
[----:B------:R-:W-:-:S02]  /*246e0*/  PRMT R137, R74, 0x7772, RZ ;  /* 0x000077724a897816 */ /* 0x000fc400000000ff */
[----:B------:R-:W-:Y:S01]  /*246f0*/  PRMT R149, R74, 0x7771, RZ ;  /* 0x000077714a957816 */ /* 0x000fe200000000ff */
[----:B------:R-:W-:Y:S01]  /*24700*/  IMAD R125, R210, 0x2, R127 ;  /* 0x00000002d27d7824 */ /* 0x000fe200078e027f */
[----:B------:R-:W-:Y:S02]  /*24710*/  PRMT R82, R74, 0x7770, RZ ;  /* 0x000077704a527816 */ /* 0x000fe400000000ff */
[----:B------:R-:W-:Y:S01]  /*24720*/  PRMT R100, R76, 0x7773, RZ ;  /* 0x000077734c647816 */ /* 0x000fe200000000ff */
[----:B------:R-:W-:Y:S01]  /*24730*/  IMAD R119, R210, 0x2, R125 ;  /* 0x00000002d2777824 */ /* 0x000fe200078e027d */
[C---:B------:R-:W-:Y:S02]  /*24740*/  PRMT R54, R76.reuse, 0x7771, RZ ;  /* 0x000077714c367816 */ /* 0x040fe400000000ff */
[----:B------:R-:W-:Y:S01]  /*24750*/  PRMT R66, R76, 0x7770, RZ ;  /* 0x000077704c427816 */ /* 0x000fe200000000ff */
[C---:B------:R-:W-:Y:S01]  /*24760*/  IMAD R115, R210.reuse, 0x2, R119 ;  /* 0x00000002d2737824 */ /* 0x040fe200078e0277 */
[----:B---3--:R-:W-:Y:S01]  /*24770*/  IADD3 R80, P2, P3, R9, UR4, R80 ;  /* 0x0000000409507c10 */ /* 0x008fe2000fb5e050 */
[----:B------:R-:W-:Y:S01]  /*24780*/  ULDC UR4, c[0x0][0x27c] ;  /* 0x00009f0000047ab9 */ /* 0x000fe20000000800 */
[----:B------:R0:W-:Y:S01]  /*24790*/  STSM.16.M88.4 [R2], R4 ;  /* 0x0000000402007844 */ /* 0x0001e20000000200 */
[----:B------:R-:W-:Y:S01]  /*247a0*/  IMAD R111, R210, 0x4, R115 ;  /* 0x00000004d26f7824 */ /* 0x000fe200078e0273 */
[----:B------:R-:W-:Y:S01]  /*247b0*/  PRMT R123, R72, 0x7773, RZ ;  /* 0x00007773487b7816 */ /* 0x000fe200000000ff */
[----:B------:R-:W-:Y:S01]  /*247c0*/  UIMAD UR4, UR18, UR4, URZ ;  /* 0x00000004120472a4 */ /* 0x000fe2000f8e023f */
[----:B------:R-:W-:Y:S01]  /*247d0*/  BAR.SYNC.DEFER_BLOCKING 0x0 ;  /* 0x0000000000007b1d */ /* 0x000fe20000010000 */
[----:B------:R-:W-:Y:S01]  /*247e0*/  IMAD R29, R210, 0x2, R111 ;  /* 0x00000002d21d7824 */ /* 0x000fe200078e026f */
[C---:B------:R-:W-:Y:S01]  /*247f0*/  PRMT R139, R72.reuse, 0x7772, RZ ;  /* 0x00007772488b7816 */ /* 0x040fe200000000ff */
[----:B------:R-:W-:Y:S01]  /*24800*/  USHF.L.U32 UR7, UR4, 0x2, URZ ;  /* 0x0000000204077899 */ /* 0x000fe2000800063f */
[----:B------:R-:W-:Y:S01]  /*24810*/  PRMT R48, R72, 0x7771, RZ ;  /* 0x0000777148307816 */ /* 0x000fe200000000ff */
[----:B------:R-:W-:Y:S01]  /*24820*/  IMAD R31, R210, 0x2, R29 ;  /* 0x00000002d21f7824 */ /* 0x000fe200078e021d */
[----:B------:R-:W-:-:S02]  /*24830*/  PRMT R64, R77, 0x7770, RZ ;  /* 0x000077704d407816 */ /* 0x000fc400000000ff */
[C---:B------:R-:W-:Y:S01]  /*24840*/  PRMT R56, R79.reuse, 0x7770, RZ ;  /* 0x000077704f387816 */ /* 0x040fe200000000ff */
[----:B------:R-:W-:Y:S01]  /*24850*/  IMAD R35, R210, 0x2, R31 ;  /* 0x00000002d2237824 */ /* 0x000fe200078e021f */
[----:B------:R-:W-:Y:S02]  /*24860*/  PRMT R42, R79, 0x7771, RZ ;  /* 0x000077714f2a7816 */ /* 0x000fe400000000ff */
[----:B0-----:R-:W-:Y:S01]  /*24870*/  PRMT R4, R40, 0x4210, R23 ;  /* 0x0000421028047816 */ /* 0x001fe20000000017 */
[----:B------:R-:W-:Y:S01]  /*24880*/  IMAD R39, R210, 0x2, R35 ;  /* 0x00000002d2277824 */ /* 0x000fe200078e0223 */
[----:B------:R-:W-:Y:S02]  /*24890*/  PRMT R5, R52, 0x5210, R23 ;  /* 0x0000521034057816 */ /* 0x000fe40000000017 */
[--C-:B------:R-:W-:Y:S01]  /*248a0*/  PRMT R6, R37, 0x4210, R118.reuse ;  /* 0x0000421025067816 */ /* 0x100fe20000000076 */
[----:B------:R-:W-:Y:S01]  /*248b0*/  IMAD R41, R210, 0x2, R39 ;  /* 0x00000002d2297824 */ /* 0x000fe200078e0227 */
[----:B------:R-:W-:-:S02]  /*248c0*/  PRMT R7, R63, 0x5210, R118 ;  /* 0x000052103f077816 */ /* 0x000fc40000000076 */
[----:B------:R-:W-:Y:S01]  /*248d0*/  PRMT R40, R76, 0x7772, RZ ;  /* 0x000077724c287816 */ /* 0x000fe200000000ff */
[C---:B------:R-:W-:Y:S01]  /*248e0*/  IMAD R43, R210.reuse, 0x2, R41 ;  /* 0x00000002d22b7824 */ /* 0x040fe200078e0229 */
[----:B------:R-:W-:Y:S01]  /*248f0*/  PRMT R52, R77, 0x7771, RZ ;  /* 0x000077714d347816 */ /* 0x000fe200000000ff */
[----:B------:R-:W0:Y:S02]  /*24900*/  LDS.128 R24, [R166] ;  /* 0x00000000a6187984 */ /* 0x000e240000000c00 */
[----:B------:R-:W-:Y:S01]  /*24910*/  IMAD R61, R210, 0x4, R43 ;  /* 0x00000004d23d7824 */ /* 0x000fe200078e022b */
[----:B--2---:R-:W-:Y:S01]  /*24920*/  PRMT R71, R44, 0x7773, RZ ;  /* 0x000077732c477816 */ /* 0x004fe200000000ff */
[----:B------:R-:W-:Y:S02]  /*24930*/  BAR.SYNC.DEFER_BLOCKING 0x0 ;  /* 0x0000000000007b1d */ /* 0x000fe40000010000 */
[----:B------:R-:W-:Y:S01]  /*24940*/  IMAD R57, R210, 0x2, R61 ;  /* 0x00000002d2397824 */ /* 0x000fe200078e023d */
[----:B------:R-:W-:-:S02]  /*24950*/  PRMT R105, R44, 0x7771, RZ ;  /* 0x000077712c697816 */ /* 0x000fc400000000ff */
[----:B------:R-:W-:Y:S01]  /*24960*/  PRMT R37, R44, 0x7770, RZ ;  /* 0x000077702c257816 */ /* 0x000fe200000000ff */
[C---:B------:R-:W-:Y:S01]  /*24970*/  IMAD R53, R210.reuse, 0x2, R57 ;  /* 0x00000002d2357824 */ /* 0x040fe200078e0239 */
[C---:B------:R-:W-:Y:S02]  /*24980*/  PRMT R38, R77.reuse, 0x7772, RZ ;  /* 0x000077724d267816 */ /* 0x040fe400000000ff */
[----:B------:R-:W-:Y:S01]  /*24990*/  PRMT R98, R77, 0x7773, RZ ;  /* 0x000077734d627816 */ /* 0x000fe200000000ff */
[C---:B------:R-:W-:Y:S01]  /*249a0*/  IMAD R55, R210.reuse, 0x2, R53 ;  /* 0x00000002d2377824 */ /* 0x040fe200078e0235 */
[----:B------:R-:W-:Y:S02]  /*249b0*/  PRMT R50, R73, 0x7770, RZ ;  /* 0x0000777049327816 */ /* 0x000fe400000000ff */
[----:B------:R-:W-:Y:S01]  /*249c0*/  PRMT R62, R75, 0x7770, RZ ;  /* 0x000077704b3e7816 */ /* 0x000fe200000000ff */
[----:B------:R-:W-:Y:S01]  /*249d0*/  IMAD R59, R210, 0x2, R55 ;  /* 0x00000002d23b7824 */ /* 0x000fe200078e0237 */
[----:B------:R-:W-:-:S02]  /*249e0*/  PRMT R121, R73, 0x7773, RZ ;  /* 0x0000777349797816 */ /* 0x000fc400000000ff */
[C---:B------:R-:W-:Y:S01]  /*249f0*/  PRMT R135, R73.reuse, 0x7772, RZ ;  /* 0x0000777249877816 */ /* 0x040fe200000000ff */
[----:B------:R-:W-:Y:S01]  /*24a00*/  IMAD R67, R210, 0x2, R59 ;  /* 0x00000002d2437824 */ /* 0x000fe200078e023b */
[----:B------:R-:W-:Y:S02]  /*24a10*/  PRMT R60, R73, 0x7771, RZ ;  /* 0x00007771493c7816 */ /* 0x000fe400000000ff */
[----:B------:R-:W-:Y:S01]  /*24a20*/  PRMT R73, R46, 0x7773, RZ ;  /* 0x000077732e497816 */ /* 0x000fe200000000ff */
[----:B------:R-:W-:Y:S01]  /*24a30*/  IMAD R69, R210, 0x2, R67 ;  /* 0x00000002d2457824 */ /* 0x000fe200078e0243 */
[----:B------:R-:W-:Y:S01]  /*24a40*/  PRMT R97, R46, 0x7771, RZ ;  /* 0x000077712e617816 */ /* 0x000fe200000000ff */
[----:B------:R-:W-:Y:S02]  /*24a50*/  STSM.16.M88.4 [R2], R16 ;  /* 0x0000001002007844 */ /* 0x000fe40000000200 */
[----:B------:R-:W-:Y:S01]  /*24a60*/  IMAD R88, R210, 0x4, R69 ;  /* 0x00000004d2587824 */ /* 0x000fe200078e0245 */
[----:B------:R-:W-:Y:S01]  /*24a70*/  PRMT R109, R46, 0x7770, RZ ;  /* 0x000077702e6d7816 */ /* 0x000fe200000000ff */
[----:B------:R-:W-:Y:S02]  /*24a80*/  BAR.SYNC.DEFER_BLOCKING 0x0 ;  /* 0x0000000000007b1d */ /* 0x000fe40000010000 */
[----:B------:R-:W-:Y:S01]  /*24a90*/  IMAD R90, R210, 0x2, R88 ;  /* 0x00000002d25a7824 */ /* 0x000fe200078e0258 */
[----:B------:R-:W-:-:S02]  /*24aa0*/  PRMT R113, R75, 0x7773, RZ ;  /* 0x000077734b717816 */ /* 0x000fc400000000ff */
[C---:B------:R-:W-:Y:S01]  /*24ab0*/  PRMT R131, R75.reuse, 0x7772, RZ ;  /* 0x000077724b837816 */ /* 0x040fe200000000ff */
[----:B------:R-:W-:Y:S01]  /*24ac0*/  IMAD R83, R210, 0x2, R90 ;  /* 0x00000002d2537824 */ /* 0x000fe200078e025a */
[----:B------:R-:W-:Y:S02]  /*24ad0*/  PRMT R143, R75, 0x7771, RZ ;  /* 0x000077714b8f7816 */ /* 0x000fe400000000ff */
[C---:B0-----:R-:W-:Y:S02]  /*24ae0*/  PRMT R192, R26.reuse, 0x7773, RZ ;  /* 0x000077731ac07816 */ /* 0x041fe400000000ff */
[C---:B------:R-:W-:Y:S02]  /*24af0*/  PRMT R202, R26.reuse, 0x7772, RZ ;  /* 0x000077721aca7816 */ /* 0x040fe400000000ff */
[C---:B------:R-:W-:Y:S02]  /*24b00*/  PRMT R205, R26.reuse, 0x7771, RZ ;  /* 0x000077711acd7816 */ /* 0x040fe400000000ff */
[----:B------:R-:W-:-:S02]  /*24b10*/  PRMT R215, R26, 0x7770, RZ ;  /* 0x000077701ad77816 */ /* 0x000fc400000000ff */
[C---:B------:R-:W-:Y:S02]  /*24b20*/  PRMT R196, R24.reuse, 0x7773, RZ ;  /* 0x0000777318c47816 */ /* 0x040fe400000000ff */
[C---:B------:R-:W-:Y:S02]  /*24b30*/  PRMT R206, R24.reuse, 0x7772, RZ ;  /* 0x0000777218ce7816 */ /* 0x040fe400000000ff */
[C---:B------:R-:W-:Y:S02]  /*24b40*/  PRMT R251, R24.reuse, 0x7771, RZ ;  /* 0x0000777118fb7816 */ /* 0x040fe400000000ff */
[----:B------:R-:W-:Y:S01]  /*24b50*/  PRMT R200, R24, 0x7770, RZ ;  /* 0x0000777018c87816 */ /* 0x000fe200000000ff */
[----:B------:R-:W0:Y:S01]  /*24b60*/  LDS.128 R20, [R166] ;  /* 0x00000000a6147984 */ /* 0x000e220000000c00 */
[C---:B------:R-:W-:Y:S02]  /*24b70*/  PRMT R75, R45.reuse, 0x7773, RZ ;  /* 0x000077732d4b7816 */ /* 0x040fe400000000ff */
[C---:B------:R-:W-:Y:S01]  /*24b80*/  PRMT R91, R45.reuse, 0x7772, RZ ;  /* 0x000077722d5b7816 */ /* 0x040fe200000000ff */
[----:B------:R-:W-:Y:S01]  /*24b90*/  BAR.SYNC.DEFER_BLOCKING 0x0 ;  /* 0x0000000000007b1d */ /* 0x000fe20000010000 */
[----:B------:R-:W-:-:S02]  /*24ba0*/  PRMT R63, R45, 0x7771, RZ ;  /* 0x000077712d3f7816 */ /* 0x000fc400000000ff */
[----:B------:R-:W-:Y:S02]  /*24bb0*/  PRMT R107, R45, 0x7770, RZ ;  /* 0x000077702d6b7816 */ /* 0x000fe400000000ff */
[C---:B------:R-:W-:Y:S02]  /*24bc0*/  PRMT R65, R47.reuse, 0x7773, RZ ;  /* 0x000077732f417816 */ /* 0x040fe400000000ff */
[C---:B------:R-:W-:Y:S02]  /*24bd0*/  PRMT R77, R47.reuse, 0x7772, RZ ;  /* 0x000077722f4d7816 */ /* 0x040fe400000000ff */
[----:B------:R-:W-:Y:S02]  /*24be0*/  PRMT R45, R47, 0x7770, RZ ;  /* 0x000077702f2d7816 */ /* 0x000fe400000000ff */
[C---:B------:R-:W-:Y:S02]  /*24bf0*/  PRMT R194, R25.reuse, 0x7773, RZ ;  /* 0x0000777319c27816 */ /* 0x040fe400000000ff */
[----:B------:R-:W-:-:S02]  /*24c00*/  PRMT R204, R25, 0x7772, RZ ;  /* 0x0000777219cc7816 */ /* 0x000fc400000000ff */
[C---:B------:R-:W-:Y:S02]  /*24c10*/  PRMT R211, R25.reuse, 0x7771, RZ ;  /* 0x0000777119d37816 */ /* 0x040fe400000000ff */
[----:B------:R-:W-:Y:S02]  /*24c20*/  PRMT R207, R25, 0x7770, RZ ;  /* 0x0000777019cf7816 */ /* 0x000fe400000000ff */
[----:B------:R-:W-:Y:S02]  /*24c30*/  LEA.HI R25, R218, 0x3e, RZ, 0x1a ;  /* 0x0000003eda197811 */ /* 0x000fe400078fd0ff */
[C---:B------:R-:W-:Y:S02]  /*24c40*/  PRMT R190, R27.reuse, 0x7773, RZ ;  /* 0x000077731bbe7816 */ /* 0x040fe400000000ff */
[----:B------:R-:W-:Y:S01]  /*24c50*/  PRMT R198, R27, 0x7772, RZ ;  /* 0x000077721bc67816 */ /* 0x000fe200000000ff */
[----:B------:R-:W-:Y:S01]  /*24c60*/  STSM.16.M88.4 [R2], R4 ;  /* 0x0000000402007844 */ /* 0x000fe20000000200 */
[----:B------:R-:W-:Y:S01]  /*24c70*/  IMAD R25, R25, R210, RZ ;  /* 0x000000d219197224 */ /* 0x000fe200078e02ff */
[C---:B------:R-:W-:Y:S01]  /*24c80*/  PRMT R208, R27.reuse, 0x7771, RZ ;  /* 0x000077711bd07816 */ /* 0x040fe200000000ff */
[----:B------:R-:W-:Y:S01]  /*24c90*/  BAR.SYNC.DEFER_BLOCKING 0x0 ;  /* 0x0000000000007b1d */ /* 0x000fe20000010000 */
[----:B------:R-:W-:-:S02]  /*24ca0*/  PRMT R209, R27, 0x7770, RZ ;  /* 0x000077701bd17816 */ /* 0x000fc400000000ff */
[----:B------:R-:W-:Y:S02]  /*24cb0*/  FSEL R12, R12, -INF , P0 ;  /* 0xff8000000c0c7808 */ /* 0x000fe40000000000 */
[----:B------:R-:W-:Y:S02]  /*24cc0*/  FSEL R11, R11, -INF , P1 ;  /* 0xff8000000b0b7808 */ /* 0x000fe40000800000 */
[----:B0-----:R-:W-:Y:S01]  /*24cd0*/  PRMT R243, R22, 0x7773, RZ ;  /* 0x0000777316f37816 */ /* 0x001fe200000000ff */
[----:B------:R-:W-:Y:S01]  /*24ce0*/  FFMA R12, R12, 0.69314718246459960938, R13 ;  /* 0x3f3172180c0c7823 */ /* 0x000fe2000000000d */
[C---:B------:R-:W-:Y:S01]  /*24cf0*/  PRMT R168, R22.reuse, 0x7772, RZ ;  /* 0x0000777216a87816 */ /* 0x040fe200000000ff */
[----:B------:R-:W-:Y:S01]  /*24d00*/  FFMA R13, R11, 0.69314718246459960938, R10 ;  /* 0x3f3172180b0d7823 */ /* 0x000fe2000000000a */
        /* <DEDUP_REMOVED lines=14> */
[C---:B------:R-:W-:Y:S02]  /*24df0*/  PRMT R174, R23.reuse, 0x7771, RZ ;  /* 0x0000777117ae7816 */ /* 0x040fe400000000ff */
[----:B------:R-:W-:Y:S01]  /*24e00*/  PRMT R182, R23, 0x7770, RZ ;  /* 0x0000777017b67816 */ /* 0x000fe200000000ff */
[----:B------:R1:W-:Y:S01]  /*24e10*/  STSM.16.M88.4 [R2], R84 ;  /* 0x0000005402007844 */ /* 0x0003e20000000200 */
[----:B------:R-:W-:Y:S01]  /*24e20*/  BAR.SYNC.DEFER_BLOCKING 0x0 ;  /* 0x0000000000007b1d */ /* 0x000fe20000010000 */
[----:B0-----:R-:W-:-:S02]  /*24e30*/  PRMT R169, R17, 0x7773, RZ ;  /* 0x0000777311a97816 */ /* 0x001fc400000000ff */
[C---:B------:R-:W-:Y:S01]  /*24e40*/  PRMT R221, R17.reuse, 0x7772, RZ ;  /* 0x0000777211dd7816 */ /* 0x040fe200000000ff */
[----:B-1----:R-:W-:Y:S01]  /*24e50*/  IMAD R85, R210, 0x2, R83 ;  /* 0x00000002d2557824 */ /* 0x002fe200078e0253 */
[----:B------:R-:W-:Y:S02]  /*24e60*/  PRMT R84, R72, 0x7770, RZ ;  /* 0x0000777048547816 */ /* 0x000fe400000000ff */
[C---:B------:R-:W-:Y:S01]  /*24e70*/  PRMT R229, R17.reuse, 0x7771, RZ ;  /* 0x0000777111e57816 */ /* 0x040fe200000000ff */
[----:B------:R-:W-:Y:S01]  /*24e80*/  IMAD R87, R210, 0x2, R85 ;  /* 0x00000002d2577824 */ /* 0x000fe200078e0255 */
[----:B------:R-:W-:Y:S02]  /*24e90*/  PRMT R237, R17, 0x7770, RZ ;  /* 0x0000777011ed7816 */ /* 0x000fe400000000ff */
[----:B------:R-:W-:Y:S01]  /*24ea0*/  LEA.HI R17, R218, 0xe, RZ, 0x1a ;  /* 0x0000000eda117811 */ /* 0x000fe200078fd0ff */
[----:B------:R-:W-:Y:S01]  /*24eb0*/  IMAD R89, R210, 0x2, R87 ;  /* 0x00000002d2597824 */ /* 0x000fe200078e0257 */
[----:B------:R-:W-:-:S02]  /*24ec0*/  PRMT R167, R16, 0x7773, RZ ;  /* 0x0000777310a77816 */ /* 0x000fc400000000ff */
[C---:B------:R-:W-:Y:S01]  /*24ed0*/  PRMT R223, R16.reuse, 0x7772, RZ ;  /* 0x0000777210df7816 */ /* 0x040fe200000000ff */
[----:B------:R-:W0:Y:S01]  /*24ee0*/  LDS.128 R4, [R166] ;  /* 0x00000000a6047984 */ /* 0x000e220000000c00 */
[C---:B------:R-:W-:Y:S02]  /*24ef0*/  PRMT R231, R16.reuse, 0x7771, RZ ;  /* 0x0000777110e77816 */ /* 0x040fe400000000ff */
[----:B------:R-:W-:Y:S01]  /*24f00*/  PRMT R239, R16, 0x7770, RZ ;  /* 0x0000777010ef7816 */ /* 0x000fe200000000ff */
[----:B------:R-:W-:Y:S01]  /*24f10*/  BAR.SYNC.DEFER_BLOCKING 0x0 ;  /* 0x0000000000007b1d */ /* 0x000fe20000010000 */
[----:B------:R-:W-:Y:S02]  /*24f20*/  PRMT R86, R79, 0x7773, RZ ;  /* 0x000077734f567816 */ /* 0x000fe400000000ff */
[C---:B------:R-:W-:Y:S02]  /*24f30*/  PRMT R179, R18.reuse, 0x7773, RZ ;  /* 0x0000777312b37816 */ /* 0x040fe400000000ff */
[----:B------:R-:W-:-:S02]  /*24f40*/  PRMT R219, R18, 0x7772, RZ ;  /* 0x0000777212db7816 */ /* 0x000fc400000000ff */
[C---:B------:R-:W-:Y:S02]  /*24f50*/  PRMT R227, R18.reuse, 0x7771, RZ ;  /* 0x0000777112e37816 */ /* 0x040fe400000000ff */
[----:B------:R-:W-:Y:S02]  /*24f60*/  PRMT R235, R18, 0x7770, RZ ;  /* 0x0000777012eb7816 */ /* 0x000fe400000000ff */
[C---:B------:R-:W-:Y:S02]  /*24f70*/  PRMT R177, R19.reuse, 0x7773, RZ ;  /* 0x0000777313b17816 */ /* 0x040fe400000000ff */
[C---:B------:R-:W-:Y:S02]  /*24f80*/  PRMT R217, R19.reuse, 0x7772, RZ ;  /* 0x0000777213d97816 */ /* 0x040fe400000000ff */
[C---:B------:R-:W-:Y:S02]  /*24f90*/  PRMT R225, R19.reuse, 0x7771, RZ ;  /* 0x0000777113e17816 */ /* 0x040fe400000000ff */
[----:B------:R-:W-:Y:S01]  /*24fa0*/  PRMT R233, R19, 0x7770, RZ ;  /* 0x0000777013e97816 */ /* 0x000fe200000000ff */
[----:B------:R1:W-:Y:S01]  /*24fb0*/  STSM.16.M88.4 [R2], R92 ;  /* 0x0000005c02007844 */ /* 0x0003e20000000200 */
[----:B0-----:R-:W-:-:S02]  /*24fc0*/  PRMT R189, R6, 0x7773, RZ ;  /* 0x0000777306bd7816 */ /* 0x001fc400000000ff */
[----:B------:R-:W-:Y:S02]  /*24fd0*/  PRMT R191, R6, 0x7772, RZ ;  /* 0x0000777206bf7816 */ /* 0x000fe400000000ff */
[----:B-1----:R-:W-:Y:S01]  /*24fe0*/  PRMT R94, R78, 0x7771, RZ ;  /* 0x000077714e5e7816 */ /* 0x002fe200000000ff */
[----:B------:R-:W-:Y:S01]  /*24ff0*/  IMAD R78, R210, 0x2, R89 ;  /* 0x00000002d24e7824 */ /* 0x000fe200078e0259 */
[----:B------:R-:W-:Y:S02]  /*25000*/  SHF.R.S32.HI R2, RZ, 0x1f, R9 ;  /* 0x0000001fff027819 */ /* 0x000fe40000011409 */
[----:B------:R-:W-:Y:S01]  /*25010*/  PRMT R193, R6, 0x7771, RZ ;  /* 0x0000777106c17816 */ /* 0x000fe200000000ff */
[----:B------:R-:W-:Y:S01]  /*25020*/  IMAD R70, R210, 0x4, R78 ;  /* 0x00000004d2467824 */ /* 0x000fe200078e024e */
[----:B------:R-:W-:Y:S01]  /*25030*/  IADD3.X R81, R2, UR5, R81, P2, P3 ;  /* 0x0000000502517c10 */ /* 0x000fe200097e6451 */
[----:B------:R-:W-:Y:S01]  /*25040*/  UIMAD.WIDE UR4, UR4, 0x4, URZ ;  /* 0x00000004040478a5 */ /* 0x000fe2000f8e023f */
[-C--:B------:R-:W-:Y:S01]  /*25050*/  IADD3 R8, P3, R103, R80.reuse, RZ ;  /* 0x0000005067087210 */ /* 0x080fe20007f7e0ff */
[----:B------:R-:W-:Y:S01]  /*25060*/  IMAD R74, R210, 0x2, R70 ;  /* 0x00000002d24a7824 */ /* 0x000fe200078e0246 */
[----:B------:R-:W-:-:S02]  /*25070*/  IADD3 R2, P2, R3, R80, RZ ;  /* 0x0000005003027210 */ /* 0x000fc40007f5e0ff */
[-C--:B------:R-:W-:Y:S01]  /*25080*/  LEA.HI.X.SX32 R9, R103, R81.reuse, 0x1, P3 ;  /* 0x0000005167097211 */ /* 0x080fe200018f0eff */
[----:B------:R-:W-:Y:S01]  /*25090*/  IMAD R99, R210, 0x2, R74 ;  /* 0x00000002d2637824 */ /* 0x000fe200078e024a */
[----:B------:R-:W-:Y:S01]  /*250a0*/  LEA.HI.X.SX32 R3, R3, R81, 0x1, P2 ;  /* 0x0000005103037211 */ /* 0x000fe200010f0eff */
[----:B------:R-:W-:Y:S01]  /*250b0*/  BAR.SYNC.DEFER_BLOCKING 0x0 ;  /* 0x0000000000007b1d */ /* 0x000fe20000010000 */
[----:B------:R-:W-:Y:S01]  /*250c0*/  PRMT R203, R6, 0x7770, RZ ;  /* 0x0000777006cb7816 */ /* 0x000fe200000000ff */
[----:B------:R-:W-:Y:S01]  /*250d0*/  IMAD R101, R210, 0x2, R99 ;  /* 0x00000002d2657824 */ /* 0x000fe200078e0263 */
[----:B------:R-:W-:Y:S02]  /*250e0*/  IADD3 R6, P2, R34, R80, RZ ;  /* 0x0000005022067210 */ /* 0x000fe40007f5e0ff */
[----:B------:R-:W-:Y:S01]  /*250f0*/  PRMT R171, R4, 0x7773, RZ ;  /* 0x0000777304ab7816 */ /* 0x000fe200000000ff */
[----:B------:R-:W-:Y:S01]  /*25100*/  IMAD R103, R210, 0x2, R101 ;  /* 0x00000002d2677824 */ /* 0x000fe200078e0265 */
[----:B------:R-:W-:-:S02]  /*25110*/  PRMT R173, R4, 0x7772, RZ ;  /* 0x0000777204ad7816 */ /* 0x000fc400000000ff */
[----:B------:R-:W-:Y:S01]  /*25120*/  PRMT R175, R4, 0x7771, RZ ;  /* 0x0000777104af7816 */ /* 0x000fe200000000ff */
[----:B------:R-:W-:Y:S01]  /*25130*/  IMAD R76, R210, 0x2, R103 ;  /* 0x00000002d24c7824 */ /* 0x000fe200078e0267 */
[----:B------:R-:W-:Y:S02]  /*25140*/  PRMT R187, R4, 0x7770, RZ ;  /* 0x0000777004bb7816 */ /* 0x000fe400000000ff */
[C---:B------:R-:W-:Y:S01]  /*25150*/  PRMT R197, R7.reuse, 0x7773, RZ ;  /* 0x0000777307c57816 */ /* 0x040fe200000000ff */
[C---:B------:R-:W-:Y:S01]  /*25160*/  IMAD R72, R210.reuse, 0x2, R76 ;  /* 0x00000002d2487824 */ /* 0x040fe200078e024c */
[C---:B------:R-:W-:Y:S02]  /*25170*/  PRMT R199, R7.reuse, 0x7772, RZ ;  /* 0x0000777207c77816 */ /* 0x040fe400000000ff */
[C---:B------:R-:W-:Y:S01]  /*25180*/  PRMT R201, R7.reuse, 0x7771, RZ ;  /* 0x0000777107c97816 */ /* 0x040fe200000000ff */
[----:B------:R-:W-:Y:S01]  /*25190*/  IMAD R68, R210, 0x4, R72 ;  /* 0x00000004d2447824 */ /* 0x000fe200078e0248 */
[----:B------:R-:W-:-:S02]  /*251a0*/  PRMT R213, R7, 0x7770, RZ ;  /* 0x0000777007d57816 */ /* 0x000fc400000000ff */
[----:B------:R-:W-:Y:S02]  /*251b0*/  IADD3 R4, P3, R14, R80, RZ ;  /* 0x000000500e047210 */ /* 0x000fe40007f7e0ff */
[-C--:B------:R-:W-:Y:S01]  /*251c0*/  LEA.HI.X.SX32 R7, R34, R81.reuse, 0x1, P2 ;  /* 0x0000005122077211 */ /* 0x080fe200010f0eff */
[----:B------:R0:W-:Y:S01]  /*251d0*/  STG.E.U8 desc[UR44][R2.64], R66 ;  /* 0x0000004202007986 */ /* 0x0001e2000c10112c */
[C---:B------:R-:W-:Y:S02]  /*251e0*/  PRMT R181, R5.reuse, 0x7773, RZ ;  /* 0x0000777305b57816 */ /* 0x040fe400000000ff */
[C---:B------:R-:W-:Y:S01]  /*251f0*/  PRMT R183, R5.reuse, 0x7772, RZ ;  /* 0x0000777205b77816 */ /* 0x040fe200000000ff */
[----:B------:R1:W-:Y:S01]  /*25200*/  STG.E.U8 desc[UR44][R8.64], R64 ;  /* 0x0000004008007986 */ /* 0x0003e2000c10112c */
[C---:B------:R-:W-:Y:S02]  /*25210*/  PRMT R185, R5.reuse, 0x7771, RZ ;  /* 0x0000777105b97816 */ /* 0x040fe400000000ff */
[----:B------:R-:W-:Y:S01]  /*25220*/  PRMT R195, R5, 0x7770, RZ ;  /* 0x0000777005c37816 */ /* 0x000fe200000000ff */
[----:B------:R2:W-:Y:S01]  /*25230*/  STG.E.U8 desc[UR44][R6.64], R58 ;  /* 0x0000003a06007986 */ /* 0x0005e2000c10112c */
[----:B------:R-:W-:-:S02]  /*25240*/  LEA.HI.X.SX32 R5, R14, R81, 0x1, P3 ;  /* 0x000000510e057211 */ /* 0x000fc400018f0eff */
[CC--:B------:R-:W-:Y:S01]  /*25250*/  IADD3 R14, P2, R15.reuse, R80.reuse, RZ ;  /* 0x000000500f0e7210 */ /* 0x0c0fe20007f5e0ff */
[----:B0-----:R-:W-:Y:S01]  /*25260*/  IMAD R66, R210, 0x2, R68 ;  /* 0x00000002d2427824 */ /* 0x001fe200078e0244 */
[----:B------:R-:W-:Y:S01]  /*25270*/  IADD3 R2, P3, R32, R80, RZ ;  /* 0x0000005020027210 */ /* 0x000fe20007f7e0ff */
[----:B------:R0:W-:Y:S01]  /*25280*/  STG.E.U8 desc[UR44][R4.64], R56 ;  /* 0x0000003804007986 */ /* 0x0001e2000c10112c */
[-C--:B------:R-:W-:Y:S01]  /*25290*/  LEA.HI.X.SX32 R15, R15, R81.reuse, 0x1, P2 ;  /* 0x000000510f0f7211 */ /* 0x080fe200010f0eff */
[----:B-1----:R-:W-:Y:S01]  /*252a0*/  IMAD R64, R210, 0x2, R66 ;  /* 0x00000002d2407824 */ /* 0x002fe200078e0242 */
[----:B------:R-:W-:Y:S01]  /*252b0*/  LEA.HI.X.SX32 R3, R32, R81, 0x1, P3 ;  /* 0x0000005120037211 */ /* 0x000fe200018f0eff */
[----:B------:R-:W-:Y:S01]  /*252c0*/  IMAD R9, R17, R210, RZ ;  /* 0x000000d211097224 */ /* 0x000fe200078e02ff */
[----:B------:R-:W-:Y:S01]  /*252d0*/  IADD3 R16, P2, R30, R80, RZ ;  /* 0x000000501e107210 */ /* 0x000fe20007f5e0ff */
[----:B--2---:R-:W-:Y:S01]  /*252e0*/  IMAD R58, R210, 0x2, R64 ;  /* 0x00000002d23a7824 */ /* 0x004fe200078e0240 */
[----:B------:R1:W-:Y:S01]  /*252f0*/  STG.E.U8 desc[UR44][R14.64], R54 ;  /* 0x000000360e007986 */ /* 0x0003e2000c10112c */
[----:B------:R-:W-:-:S02]  /*25300*/  PRMT R93, R44, 0x7772, RZ ;  /* 0x000077722c5d7816 */ /* 0x000fc400000000ff */
[CC--:B------:R-:W-:Y:S01]  /*25310*/  IADD3 R8, P3, R9.reuse, R80.reuse, RZ ;  /* 0x0000005009087210 */ /* 0x0c0fe20007f7e0ff */
[----:B------:R2:W-:Y:S01]  /*25320*/  STG.E.U8 desc[UR44][R2.64], R52 ;  /* 0x0000003402007986 */ /* 0x0005e2000c10112c */
[----:B0-----:R-:W-:Y:S01]  /*25330*/  IMAD R56, R210, 0x2, R58 ;  /* 0x00000002d2387824 */ /* 0x001fe200078e023a */
[-C--:B------:R-:W-:Y:S02]  /*25340*/  LEA.HI.X.SX32 R17, R30, R81.reuse, 0x1, P2 ;  /* 0x000000511e117211 */ /* 0x080fe400010f0eff */
[-C--:B------:R-:W-:Y:S02]  /*25350*/  IADD3 R4, P2, R28, R80.reuse, RZ ;  /* 0x000000501c047210 */ /* 0x080fe40007f5e0ff */
[----:B------:R-:W-:Y:S01]  /*25360*/  LEA.HI.X.SX32 R9, R9, R81, 0x1, P3 ;  /* 0x0000005109097211 */ /* 0x000fe200018f0eff */
[----:B------:R0:W-:Y:S01]  /*25370*/  STG.E.U8 desc[UR44][R16.64], R94 ;  /* 0x0000005e10007986 */ /* 0x0001e2000c10112c */
[----:B-1----:R-:W-:Y:S01]  /*25380*/  IMAD R54, R210, 0x2, R56 ;  /* 0x00000002d2367824 */ /* 0x002fe200078e0238 */
[----:B------:R-:W-:-:S02]  /*25390*/  IADD3 R6, P3, R165, R80, RZ ;  /* 0x00000050a5067210 */ /* 0x000fc40007f7e0ff */
[-C--:B------:R-:W-:Y:S01]  /*253a0*/  LEA.HI.X.SX32 R5, R28, R81.reuse, 0x1, P2 ;  /* 0x000000511c057211 */ /* 0x080fe200010f0eff */
[C---:B--2---:R-:W-:Y:S01]  /*253b0*/  IMAD R52, R210.reuse, 0x2, R54 ;  /* 0x00000002d2347824 */ /* 0x044fe200078e0236 */
[----:B------:R1:W-:Y:S01]  /*253c0*/  STG.E.U8 desc[UR44][R8.64], R42 ;  /* 0x0000002a08007986 */ /* 0x0003e2000c10112c */
[-C--:B------:R-:W-:Y:S02]  /*253d0*/  IADD3 R14, P2, R161, R80.reuse, RZ ;  /* 0x00000050a10e7210 */ /* 0x080fe40007f5e0ff */
[----:B------:R-:W-:Y:S01]  /*253e0*/  IMAD R44, R210, 0x4, R52 ;  /* 0x00000004d22c7824 */ /* 0x000fe200078e0234 */
[-C--:B------:R-:W-:Y:S01]  /*253f0*/  LEA.HI.X.SX32 R7, R165, R81.reuse, 0x1, P3 ;  /* 0x00000051a5077211 */ /* 0x080fe200018f0eff */
[----:B------:R2:W-:Y:S01]  /*25400*/  STG.E.U8 desc[UR44][R4.64], R40 ;  /* 0x0000002804007986 */ /* 0x0005e2000c10112c */
[----:B------:R-:W-:Y:S02]  /*25410*/  LEA.HI.X.SX32 R15, R161, R81, 0x1, P2 ;  /* 0x00000051a10f7211 */ /* 0x000fe400010f0eff */
[----:B------:R-:W-:Y:S01]  /*25420*/  IADD3 R2, P3, R163, R80, RZ ;  /* 0x00000050a3027210 */ /* 0x000fe20007f7e0ff */
[----:B------:R3:W-:Y:S01]  /*25430*/  STG.E.U8 desc[UR44][R6.64], R38 ;  /* 0x0000002606007986 */ /* 0x0007e2000c10112c */
[----:B0-----:R-:W-:Y:S01]  /*25440*/  LEA.HI R17, R218, 0x1e, RZ, 0x1a ;  /* 0x0000001eda117811 */ /* 0x001fe200078fd0ff */
[----:B-1----:R-:W-:-:S02]  /*25450*/  IMAD R42, R210, 0x2, R44 ;  /* 0x00000002d22a7824 */ /* 0x002fc400078e022c */
[----:B------:R0:W-:Y:S01]  /*25460*/  STG.E.U8 desc[UR44][R14.64], R36 ;  /* 0x000000240e007986 */ /* 0x0001e2000c10112c */
[-C--:B------:R-:W-:Y:S02]  /*25470*/  LEA.HI.X.SX32 R3, R163, R81.reuse, 0x1, P3 ;  /* 0x00000051a3037211 */ /* 0x080fe400018f0eff */
[-C--:B------:R-:W-:Y:S01]  /*25480*/  IADD3 R8, P2, R159, R80.reuse, RZ ;  /* 0x000000509f087210 */ /* 0x080fe20007f5e0ff */
[C---:B--2---:R-:W-:Y:S01]  /*25490*/  IMAD R40, R210.reuse, 0x2, R42 ;  /* 0x00000002d2287824 */ /* 0x044fe200078e022a */
[----:B------:R-:W-:Y:S02]  /*254a0*/  IADD3 R4, P3, R157, R80, RZ ;  /* 0x000000509d047210 */ /* 0x000fe40007f7e0ff */
[-C--:B------:R-:W-:Y:S01]  /*254b0*/  LEA.HI.X.SX32 R9, R159, R81.reuse, 0x1, P2 ;  /* 0x000000519f097211 */ /* 0x080fe200010f0eff */
[C---:B---3--:R-:W-:Y:S01]  /*254c0*/  IMAD R38, R210.reuse, 0x2, R40 ;  /* 0x00000002d2267824 */ /* 0x048fe200078e0228 */
[----:B------:R-:W-:Y:S01]  /*254d0*/  PRMT R92, R79, 0x7772, RZ ;  /* 0x000077724f5c7816 */ /* 0x000fe200000000ff */
[----:B------:R-:W-:Y:S01]  /*254e0*/  IMAD R7, R17, R210, RZ ;  /* 0x000000d211077224 */ /* 0x000fe200078e02ff */
[-C--:B------:R-:W-:Y:S01]  /*254f0*/  IADD3 R16, P2, R155, R80.reuse, RZ ;  /* 0x000000509b107210 */ /* 0x080fe20007f5e0ff */
[C---:B0-----:R-:W-:Y:S01]  /*25500*/  IMAD R36, R210.reuse, 0x2, R38 ;  /* 0x00000002d2247824 */ /* 0x041fe200078e0226 */
[-C--:B------:R-:W-:Y:S01]  /*25510*/  LEA.HI.X.SX32 R5, R157, R81.reuse, 0x1, P3 ;  /* 0x000000519d057211 */ /* 0x080fe200018f0eff */
[----:B------:R0:W-:Y:S01]  /*25520*/  STG.E.U8 desc[UR44][R2.64], R92 ;  /* 0x0000005c02007986 */ /* 0x0001e2000c10112c */
[-C--:B------:R-:W-:Y:S01]  /*25530*/  IADD3 R14, P3, R7, R80.reuse, RZ ;  /* 0x00000050070e7210 */ /* 0x080fe20007f7e0ff */
[C---:B------:R-:W-:Y:S01]  /*25540*/  IMAD R34, R210.reuse, 0x2, R36 ;  /* 0x00000002d2227824 */ /* 0x040fe200078e0224 */
[-C--:B------:R-:W-:Y:S01]  /*25550*/  LEA.HI.X.SX32 R17, R155, R81.reuse, 0x1, P2 ;  /* 0x000000519b117211 */ /* 0x080fe200010f0eff */
[----:B------:R1:W-:Y:S01]  /*25560*/  STG.E.U8 desc[UR44][R8.64], R100 ;  /* 0x0000006408007986 */ /* 0x0003e2000c10112c */
[-C--:B------:R-:W-:Y:S01]  /*25570*/  IADD3 R6, P2, R153, R80.reuse, RZ ;  /* 0x0000005099067210 */ /* 0x080fe20007f5e0ff */
[C---:B------:R-:W-:Y:S01]  /*25580*/  IMAD R30, R210.reuse, 0x2, R34 ;  /* 0x00000002d21e7824 */ /* 0x040fe200078e0222 */
[-C--:B------:R-:W-:Y:S01]  /*25590*/  LEA.HI.X.SX32 R15, R7, R81.reuse, 0x1, P3 ;  /* 0x00000051070f7211 */ /* 0x080fe200018f0eff */
[----:B------:R2:W-:Y:S01]  /*255a0*/  STG.E.U8 desc[UR44][R4.64], R98 ;  /* 0x0000006204007986 */ /* 0x0005e2000c10112c */
[-C--:B------:R-:W-:Y:S01]  /*255b0*/  LEA.HI.X.SX32 R7, R153, R81.reuse, 0x1, P2 ;  /* 0x0000005199077211 */ /* 0x080fe200010f0eff */
[----:B------:R-:W-:Y:S01]  /*255c0*/  IMAD R28, R210, 0x4, R30 ;  /* 0x00000004d21c7824 */ /* 0x000fe200078e021e */
[----:B------:R-:W-:Y:S01]  /*255d0*/  PRMT R79, R46, 0x7772, RZ ;  /* 0x000077722e4f7816 */ /* 0x000fe200000000ff */
[----:B------:R3:W-:Y:S01]  /*255e0*/  STG.E.U8 desc[UR44][R16.64], R96 ;  /* 0x0000006010007986 */ /* 0x0007e2000c10112c */
[-C--:B0-----:R-:W-:Y:S01]  /*255f0*/  IADD3 R2, P3, R151, R80.reuse, RZ ;  /* 0x0000005097027210 */ /* 0x081fe20007f7e0ff */
[C---:B------:R-:W-:Y:S01]  /*25600*/  IMAD R26, R210.reuse, 0x2, R28 ;  /* 0x00000002d21a7824 */ /* 0x040fe200078e021c */
[----:B------:R-:W-:Y:S01]  /*25610*/  PRMT R95, R47, 0x7771, RZ ;  /* 0x000077712f5f7816 */ /* 0x000fe200000000ff */
[----:B------:R0:W-:Y:S01]  /*25620*/  STG.E.U8 desc[UR44][R14.64], R86 ;  /* 0x000000560e007986 */ /* 0x0001e2000c10112c */
[-C--:B-1----:R-:W-:Y:S01]  /*25630*/  IADD3 R8, P2, R147, R80.reuse, RZ ;  /* 0x0000005093087210 */ /* 0x082fe20007f5e0ff */
[C---:B------:R-:W-:Y:S01]  /*25640*/  IMAD R24, R210.reuse, 0x2, R26 ;  /* 0x00000002d2187824 */ /* 0x040fe200078e021a */
[-C--:B------:R-:W-:Y:S01]  /*25650*/  LEA.HI.X.SX32 R3, R151, R81.reuse, 0x1, P3 ;  /* 0x0000005197037211 */ /* 0x080fe200018f0eff */
[----:B------:R1:W-:Y:S01]  /*25660*/  STG.E.U8 desc[UR44][R6.64], R84 ;  /* 0x0000005406007986 */ /* 0x0003e2000c10112c */
[-C--:B--2---:R-:W-:Y:S01]  /*25670*/  IADD3 R4, P3, R145, R80.reuse, RZ ;  /* 0x0000005091047210 */ /* 0x084fe20007f7e0ff */
[C---:B------:R-:W-:Y:S01]  /*25680*/  IMAD R22, R210.reuse, 0x2, R24 ;  /* 0x00000002d2167824 */ /* 0x040fe200078e0218 */
[-C--:B------:R-:W-:Y:S01]  /*25690*/  LEA.HI.X.SX32 R9, R147, R81.reuse, 0x1, P2 ;  /* 0x0000005193097211 */ /* 0x080fe200010f0eff */
[----:B------:R2:W-:Y:S01]  /*256a0*/  STG.E.U8 desc[UR44][R2.64], R50 ;  /* 0x0000003202007986 */ /* 0x0005e2000c10112c */
[-C--:B------:R-:W-:Y:S01]  /*256b0*/  LEA.HI.X.SX32 R5, R145, R81.reuse, 0x1, P3 ;  /* 0x0000005191057211 */ /* 0x080fe200018f0eff */
[----:B------:R-:W-:Y:S01]  /*256c0*/  IMAD R20, R210, 0x2, R22 ;  /* 0x00000002d2147824 */ /* 0x000fe200078e0216 */
[CC--:B---3--:R-:W-:Y:S01]  /*256d0*/  IADD3 R16, P2, R141.reuse, R80.reuse, RZ ;  /* 0x000000508d107210 */ /* 0x0c8fe20007f5e0ff */
[----:B------:R3:W-:Y:S01]  /*256e0*/  STG.E.U8 desc[UR44][R8.64], R82 ;  /* 0x0000005208007986 */ /* 0x0007e2000c10112c */
[----:B0-----:R-:W-:Y:S01]  /*256f0*/  LEA.HI R15, R218, 0x2e, RZ, 0x1a ;  /* 0x0000002eda0f7811 */ /* 0x001fe200078fd0ff */
[----:B------:R-:W-:Y:S01]  /*25700*/  IMAD R18, R210, 0x2, R20 ;  /* 0x00000002d2127824 */ /* 0x000fe200078e0214 */
[----:B------:R-:W-:Y:S01]  /*25710*/  LEA.HI.X.SX32 R17, R141, R81, 0x1, P2 ;  /* 0x000000518d117211 */ /* 0x000fe200010f0eff */
[----:B------:R0:W-:Y:S01]  /*25720*/  STG.E.U8 desc[UR44][R4.64], R62 ;  /* 0x0000003e04007986 */ /* 0x0001e2000c10112c */
[----:B-1----:R-:W-:-:S02]  /*25730*/  IADD3 R6, P3, R51, R80, RZ ;  /* 0x0000005033067210 */ /* 0x002fc40007f7e0ff */
[----:B------:R-:W-:Y:S01]  /*25740*/  IADD3 R84, P5, R85, R80, RZ ;  /* 0x0000005055547210 */ /* 0x000fe20007fbe0ff */
[----:B--2---:R-:W-:Y:S01]  /*25750*/  IMAD R3, R15, R210, RZ ;  /* 0x000000d20f037224 */ /* 0x004fe200078e02ff */
[-C--:B------:R-:W-:Y:S01]  /*25760*/  IADD3 R50, P2, R33, R80.reuse, RZ ;  /* 0x0000005021327210 */ /* 0x080fe20007f5e0ff */
[C---:B------:R-:W-:Y:S01]  /*25770*/  IMAD R2, R210.reuse, 0x2, R18 ;  /* 0x00000002d2027824 */ /* 0x040fe200078e0212 */
[-C--:B------:R-:W-:Y:S01]  /*25780*/  LEA.HI.X.SX32 R7, R51, R81.reuse, 0x1, P3 ;  /* 0x0000005133077211 */ /* 0x080fe200018f0eff */
[----:B------:R1:W-:Y:S01]  /*25790*/  STG.E.U8 desc[UR44][R16.64], R48 ;  /* 0x0000003010007986 */ /* 0x0003e2000c10112c */
[-C--:B------:R-:W-:Y:S01]  /*257a0*/  IADD3 R32, P3, R3, R80.reuse, RZ ;  /* 0x0000005003207210 */ /* 0x080fe20007f7e0ff */
[C---:B---3--:R-:W-:Y:S01]  /*257b0*/  IMAD R8, R210.reuse, 0x4, R2 ;  /* 0x00000004d2087824 */ /* 0x048fe200078e0202 */
[-C--:B------:R-:W-:Y:S01]  /*257c0*/  LEA.HI.X.SX32 R51, R33, R81.reuse, 0x1, P2 ;  /* 0x0000005121337211 */ /* 0x080fe200010f0eff */
[----:B------:R2:W-:Y:S01]  /*257d0*/  STG.E.U8 desc[UR44][R6.64], R60 ;  /* 0x0000003c06007986 */ /* 0x0005e2000c10112c */
[-C--:B0-----:R-:W-:Y:S01]  /*257e0*/  IADD3 R4, P2, R133, R80.reuse, RZ ;  /* 0x0000005085047210 */ /* 0x081fe20007f5e0ff */
[----:B------:R-:W-:Y:S01]  /*257f0*/  IMAD R14, R210, 0x2, R8 ;  /* 0x00000002d20e7824 */ /* 0x000fe200078e0208 */
[----:B------:R-:W-:Y:S01]  /*25800*/  LEA.HI.X.SX32 R33, R3, R81, 0x1, P3 ;  /* 0x0000005103217211 */ /* 0x000fe200018f0eff */
[----:B------:R-:W-:Y:S01]  /*25810*/  STG.E.U8 desc[UR44][R50.64], R149 ;  /* 0x0000009532007986 */ /* 0x000fe2000c10112c */
[----:B------:R-:W-:-:S02]  /*25820*/  IADD3 R46, P3, R129, R80, RZ ;  /* 0x00000050812e7210 */ /* 0x000fc40007f7e0ff */
[-C--:B------:R-:W-:Y:S01]  /*25830*/  LEA.HI.X.SX32 R5, R133, R81.reuse, 0x1, P2 ;  /* 0x0000005185057211 */ /* 0x080fe200010f0eff */
        /* <DEDUP_REMOVED lines=10> */
[C---:B------:R-:W-:Y:S01]  /*258e0*/  IMAD R3, R210.reuse, 0x2, R17 ;  /* 0x00000002d2037824 */ /* 0x040fe200078e0211 */
[-C--:B------:R-:W-:Y:S01]  /*258f0*/  IADD3 R82, P6, R83, R80.reuse, RZ ;  /* 0x0000005053527210 */ /* 0x080fe20007fde0ff */
[----:B------:R3:W-:Y:S01]  /*25900*/  STG.E.U8 desc[UR44][R48.64], R137 ;  /* 0x0000008930007986 */ /* 0x0007e2000c10112c */
[-C--:B0-----:R-:W-:Y:S01]  /*25910*/  IADD3 R32, P2, R125, R80.reuse, RZ ;  /* 0x000000507d207210 */ /* 0x081fe20007f5e0ff */
[C---:B------:R-:W-:Y:S01]  /*25920*/  IMAD R9, R210.reuse, 0x2, R3 ;  /* 0x00000002d2097824 */ /* 0x040fe200078e0203 */
[-C--:B------:R-:W-:Y:S01]  /*25930*/  LEA.HI.X.SX32 R83, R83, R81.reuse, 0x1, P6 ;  /* 0x0000005153537211 */ /* 0x080fe200030f0eff */
[----:B------:R0:W-:Y:S01]  /*25940*/  STG.E.U8 desc[UR44][R6.64], R131 ;  /* 0x0000008306007986 */ /* 0x0001e2000c10112c */
[----:B-1----:R-:W-:Y:S01]  /*25950*/  IADD3 R4, P3, R119, R80, RZ ;  /* 0x0000005077047210 */ /* 0x002fe20007f7e0ff */
[----:B------:R-:W-:Y:S01]  /*25960*/  IMAD R15, R210, 0x2, R9 ;  /* 0x00000002d20f7824 */ /* 0x000fe200078e0209 */
[----:B------:R-:W-:-:S02]  /*25970*/  LEA.HI.X.SX32 R33, R125, R81, 0x1, P2 ;  /* 0x000000517d217211 */ /* 0x000fc400010f0eff */
[-C--:B------:R-:W-:Y:S01]  /*25980*/  IADD3 R50, P2, R115, R80.reuse, RZ ;  /* 0x0000005073327210 */ /* 0x080fe20007f5e0ff */
[C---:B------:R-:W-:Y:S01]  /*25990*/  IMAD R19, R210.reuse, 0x4, R15 ;  /* 0x00000004d2137824 */ /* 0x040fe200078e020f */
[-C--:B------:R-:W-:Y:S01]  /*259a0*/  LEA.HI.X.SX32 R5, R119, R81.reuse, 0x1, P3 ;  /* 0x0000005177057211 */ /* 0x080fe200018f0eff */
[----:B------:R1:W-:Y:S01]  /*259b0*/  STG.E.U8 desc[UR44][R32.64], R123 ;  /* 0x0000007b20007986 */ /* 0x0003e2000c10112c */
[-C--:B--2---:R-:W-:Y:S01]  /*259c0*/  IADD3 R46, P3, R25, R80.reuse, RZ ;  /* 0x00000050192e7210 */ /* 0x084fe20007f7e0ff */
[C---:B------:R-:W-:Y:S01]  /*259d0*/  IMAD R21, R210.reuse, 0x2, R19 ;  /* 0x00000002d2157824 */ /* 0x040fe200078e0213 */
[-C--:B------:R-:W-:Y:S01]  /*259e0*/  LEA.HI.X.SX32 R51, R115, R81.reuse, 0x1, P2 ;  /* 0x0000005173337211 */ /* 0x080fe200010f0eff */
[----:B------:R2:W-:Y:S01]  /*259f0*/  STG.E.U8 desc[UR44][R4.64], R121 ;  /* 0x0000007904007986 */ /* 0x0005e2000c10112c */
[-C--:B---3--:R-:W-:Y:S01]  /*25a00*/  IADD3 R48, P2, R111, R80.reuse, RZ ;  /* 0x000000506f307210 */ /* 0x088fe20007f5e0ff */
[C---:B------:R-:W-:Y:S01]  /*25a10*/  IMAD R23, R210.reuse, 0x2, R21 ;  /* 0x00000002d2177824 */ /* 0x040fe200078e0215 */
[-C--:B------:R-:W-:Y:S01]  /*25a20*/  LEA.HI.X.SX32 R47, R25, R81.reuse, 0x1, P3 ;  /* 0x00000051192f7211 */ /* 0x080fe200018f0eff */
[----:B------:R3:W-:Y:S01]  /*25a30*/  STG.E.U8 desc[UR44][R50.64], R117 ;  /* 0x0000007532007986 */ /* 0x0007e2000c10112c */
[-C--:B0-----:R-:W-:Y:S01]  /*25a40*/  IADD3 R6, P3, R29, R80.reuse, RZ ;  /* 0x000000501d067210 */ /* 0x081fe20007f7e0ff */
[C---:B------:R-:W-:Y:S01]  /*25a50*/  IMAD R25, R210.reuse, 0x2, R23 ;  /* 0x00000002d2197824 */ /* 0x040fe200078e0217 */
[-C--:B------:R-:W-:Y:S01]  /*25a60*/  LEA.HI.X.SX32 R49, R111, R81.reuse, 0x1, P2 ;  /* 0x000000516f317211 */ /* 0x080fe200010f0eff */
[----:B------:R0:W-:Y:S01]  /*25a70*/  STG.E.U8 desc[UR44][R46.64], R113 ;  /* 0x000000712e007986 */ /* 0x0001e2000c10112c */
[-C--:B-1----:R-:W-:Y:S01]  /*25a80*/  IADD3 R32, P2, R31, R80.reuse, RZ ;  /* 0x000000501f207210 */ /* 0x082fe20007f5e0ff */
[C---:B------:R-:W-:Y:S01]  /*25a90*/  IMAD R27, R210.reuse, 0x2, R25 ;  /* 0x00000002d21b7824 */ /* 0x040fe200078e0219 */
[-C--:B------:R-:W-:Y:S01]  /*25aa0*/  LEA.HI.X.SX32 R7, R29, R81.reuse, 0x1, P3 ;  /* 0x000000511d077211 */ /* 0x080fe200018f0eff */
[----:B------:R1:W-:Y:S01]  /*25ab0*/  STG.E.U8 desc[UR44][R48.64], R37 ;  /* 0x0000002530007986 */ /* 0x0003e2000c10112c */
[-C--:B--2---:R-:W-:Y:S01]  /*25ac0*/  IADD3 R4, P3, R35, R80.reuse, RZ ;  /* 0x0000005023047210 */ /* 0x084fe20007f7e0ff */
[----:B------:R-:W-:Y:S01]  /*25ad0*/  IMAD R29, R210, 0x2, R27 ;  /* 0x00000002d21d7824 */ /* 0x000fe200078e021b */
[-C--:B------:R-:W-:Y:S01]  /*25ae0*/  LEA.HI.X.SX32 R33, R31, R81.reuse, 0x1, P2 ;  /* 0x000000511f217211 */ /* 0x080fe200010f0eff */
[----:B------:R2:W-:Y:S01]  /*25af0*/  STG.E.U8 desc[UR44][R6.64], R107 ;  /* 0x0000006b06007986 */ /* 0x0005e2000c10112c */
[----:B---3--:R-:W-:Y:S01]  /*25b00*/  LEA.HI R51, R218, 0x4e, RZ, 0x1a ;  /* 0x0000004eda337811 */ /* 0x008fe200078fd0ff */
[C---:B------:R-:W-:Y:S01]  /*25b10*/  IMAD R31, R210.reuse, 0x2, R29 ;  /* 0x00000002d21f7824 */ /* 0x040fe200078e021d */
[-C--:B------:R-:W-:Y:S01]  /*25b20*/  LEA.HI.X.SX32 R5, R35, R81.reuse, 0x1, P3 ;  /* 0x0000005123057211 */ /* 0x080fe200018f0eff */
[----:B------:R3:W-:Y:S01]  /*25b30*/  STG.E.U8 desc[UR44][R32.64], R109 ;  /* 0x0000006d20007986 */ /* 0x0007e2000c10112c */
[-C--:B0-----:R-:W-:Y:S01]  /*25b40*/  IADD3 R46, P2, R39, R80.reuse, RZ ;  /* 0x00000050272e7210 */ /* 0x081fe20007f5e0ff */
[C---:B------:R-:W-:Y:S01]  /*25b50*/  IMAD R35, R210.reuse, 0x4, R31 ;  /* 0x00000004d2237824 */ /* 0x040fe200078e021f */
[-C--:B------:R-:W-:Y:S01]  /*25b60*/  IADD3 R50, P3, R41, R80.reuse, RZ ;  /* 0x0000005029327210 */ /* 0x080fe20007f7e0ff */
[----:B------:R0:W-:Y:S01]  /*25b70*/  STG.E.U8 desc[UR44][R4.64], R45 ;  /* 0x0000002d04007986 */ /* 0x0001e2000c10112c */
[-C--:B------:R-:W-:Y:S01]  /*25b80*/  LEA.HI.X.SX32 R47, R39, R81.reuse, 0x1, P2 ;  /* 0x00000051272f7211 */ /* 0x080fe200010f0eff */
[C---:B-1----:R-:W-:Y:S01]  /*25b90*/  IMAD R37, R210.reuse, 0x2, R35 ;  /* 0x00000002d2257824 */ /* 0x042fe200078e0223 */
[----:B------:R-:W-:Y:S01]  /*25ba0*/  IADD3 R48, P2, R43, R80, RZ ;  /* 0x000000502b307210 */ /* 0x000fe20007f5e0ff */
[----:B--2---:R-:W-:Y:S01]  /*25bb0*/  IMAD R7, R51, R210, RZ ;  /* 0x000000d233077224 */ /* 0x004fe200078e02ff */
[-C--:B------:R-:W-:Y:S01]  /*25bc0*/  LEA.HI.X.SX32 R51, R41, R81.reuse, 0x1, P3 ;  /* 0x0000005129337211 */ /* 0x080fe200018f0eff */
[----:B------:R1:W-:Y:S01]  /*25bd0*/  STG.E.U8 desc[UR44][R46.64], R105 ;  /* 0x000000692e007986 */ /* 0x0003e2000c10112c */
[-C--:B------:R-:W-:Y:S01]  /*25be0*/  LEA.HI.X.SX32 R49, R43, R81.reuse, 0x1, P2 ;  /* 0x000000512b317211 */ /* 0x080fe200010f0eff */
[C---:B------:R-:W-:Y:S01]  /*25bf0*/  IMAD R39, R210.reuse, 0x2, R37 ;  /* 0x00000002d2277824 */ /* 0x040fe200078e0225 */
[-C--:B---3--:R-:W-:Y:S01]  /*25c00*/  IADD3 R32, P3, R7, R80.reuse, RZ ;  /* 0x0000005007207210 */ /* 0x088fe20007f7e0ff */
[----:B------:R-:W-:Y:S01]  /*25c10*/  STG.E.U8 desc[UR44][R50.64], R63 ;  /* 0x0000003f32007986 */ /* 0x000fe2000c10112c */
[-C--:B------:R-:W-:Y:S01]  /*25c20*/  IADD3 R6, P2, R61, R80.reuse, RZ ;  /* 0x000000503d067210 */ /* 0x080fe20007f5e0ff */
[C---:B------:R-:W-:Y:S01]  /*25c30*/  IMAD R41, R210.reuse, 0x2, R39 ;  /* 0x00000002d2297824 */ /* 0x040fe200078e0227 */
[-C--:B------:R-:W-:Y:S01]  /*25c40*/  LEA.HI.X.SX32 R33, R7, R81.reuse, 0x1, P3 ;  /* 0x0000005107217211 */ /* 0x080fe200018f0eff */
[----:B------:R2:W-:Y:S01]  /*25c50*/  STG.E.U8 desc[UR44][R48.64], R97 ;  /* 0x0000006130007986 */ /* 0x0005e2000c10112c */
[-C--:B0-----:R-:W-:Y:S01]  /*25c60*/  IADD3 R4, P3, R57, R80.reuse, RZ ;  /* 0x0000005039047210 */ /* 0x081fe20007f7e0ff */
[C---:B------:R-:W-:Y:S01]  /*25c70*/  IMAD R43, R210.reuse, 0x2, R41 ;  /* 0x00000002d22b7824 */ /* 0x040fe200078e0229 */
[-C--:B------:R-:W-:Y:S01]  /*25c80*/  LEA.HI.X.SX32 R7, R61, R81.reuse, 0x1, P2 ;  /* 0x000000513d077211 */ /* 0x080fe200010f0eff */
[----:B------:R0:W-:Y:S01]  /*25c90*/  STG.E.U8 desc[UR44][R32.64], R95 ;  /* 0x0000005f20007986 */ /* 0x0001e2000c10112c */
[-C--:B------:R-:W-:Y:S01]  /*25ca0*/  IADD3 R60, P2, R53, R80.reuse, RZ ;  /* 0x00000050353c7210 */ /* 0x080fe20007f5e0ff */
[C---:B------:R-:W-:Y:S01]  /*25cb0*/  IMAD R45, R210.reuse, 0x2, R43 ;  /* 0x00000002d22d7824 */ /* 0x040fe200078e022b */
[-C--:B------:R-:W-:Y:S01]  /*25cc0*/  LEA.HI.X.SX32 R5, R57, R81.reuse, 0x1, P3 ;  /* 0x0000005139057211 */ /* 0x080fe200018f0eff */
[----:B------:R3:W-:Y:S01]  /*25cd0*/  STG.E.U8 desc[UR44][R6.64], R93 ;  /* 0x0000005d06007986 */ /* 0x0007e2000c10112c */
[-C--:B------:R-:W-:Y:S01]  /*25ce0*/  IADD3 R62, P3, R55, R80.reuse, RZ ;  /* 0x00000050373e7210 */ /* 0x080fe20007f7e0ff */
[C---:B-1----:R-:W-:Y:S01]  /*25cf0*/  IMAD R47, R210.reuse, 0x2, R45 ;  /* 0x00000002d22f7824 */ /* 0x042fe200078e022d */
[-C--:B------:R-:W-:Y:S01]  /*25d00*/  LEA.HI.X.SX32 R61, R53, R81.reuse, 0x1, P2 ;  /* 0x00000051353d7211 */ /* 0x080fe200010f0eff */
[----:B------:R1:W-:Y:S01]  /*25d10*/  STG.E.U8 desc[UR44][R4.64], R91 ;  /* 0x0000005b04007986 */ /* 0x0003e2000c10112c */
[-C--:B--2---:R-:W-:Y:S01]  /*25d20*/  IADD3 R48, P2, R59, R80.reuse, RZ ;  /* 0x000000503b307210 */ /* 0x084fe20007f5e0ff */
[----:B------:R-:W-:Y:S01]  /*25d30*/  IMAD R51, R210, 0x4, R47 ;  /* 0x00000004d2337824 */ /* 0x000fe200078e022f */
[-C--:B------:R-:W-:Y:S01]  /*25d40*/  LEA.HI.X.SX32 R63, R55, R81.reuse, 0x1, P3 ;  /* 0x00000051373f7211 */ /* 0x080fe200018f0eff */
[----:B------:R-:W-:Y:S01]  /*25d50*/  STG.E.U8 desc[UR44][R60.64], R79 ;  /* 0x0000004f3c007986 */ /* 0x000fe2000c10112c */
[----:B0-----:R-:W-:Y:S01]  /*25d60*/  LEA.HI R33, R218, 0x5e, RZ, 0x1a ;  /* 0x0000005eda217811 */ /* 0x001fe200078fd0ff */
[C---:B------:R-:W-:Y:S01]  /*25d70*/  IMAD R53, R210.reuse, 0x2, R51 ;  /* 0x00000002d2357824 */ /* 0x040fe200078e0233 */
[-C--:B------:R-:W-:Y:S01]  /*25d80*/  LEA.HI.X.SX32 R49, R59, R81.reuse, 0x1, P2 ;  /* 0x000000513b317211 */ /* 0x080fe200010f0eff */
[----:B------:R0:W-:Y:S01]  /*25d90*/  STG.E.U8 desc[UR44][R62.64], R77 ;  /* 0x0000004d3e007986 */ /* 0x0001e2000c10112c */
[----:B---3--:R-:W-:Y:S01]  /*25da0*/  IADD3 R6, P3, R67, R80, RZ ;  /* 0x0000005043067210 */ /* 0x008fe20007f7e0ff */
[----:B------:R-:W-:Y:S01]  /*25db0*/  IMAD R46, R33, R210, RZ ;  /* 0x000000d2212e7224 */ /* 0x000fe200078e02ff */
[-C--:B------:R-:W-:Y:S01]  /*25dc0*/  IADD3 R32, P2, R69, R80.reuse, RZ ;  /* 0x0000005045207210 */ /* 0x080fe20007f5e0ff */
[----:B------:R2:W-:Y:S01]  /*25dd0*/  STG.E.U8 desc[UR44][R48.64], R71 ;  /* 0x0000004730007986 */ /* 0x0005e2000c10112c */
[----:B------:R-:W-:Y:S01]  /*25de0*/  LEA.HI.X.SX32 R7, R67, R81, 0x1, P3 ;  /* 0x0000005143077211 */ /* 0x000fe200018f0eff */
[----:B------:R-:W-:Y:S01]  /*25df0*/  IMAD R55, R210, 0x2, R53 ;  /* 0x00000002d2377824 */ /* 0x000fe200078e0235 */
[----:B-1----:R-:W-:-:S02]  /*25e00*/  IADD3 R4, P4, R46, R80, RZ ;  /* 0x000000502e047210 */ /* 0x002fc40007f9e0ff */
[-C--:B------:R-:W-:Y:S01]  /*25e10*/  LEA.HI.X.SX32 R33, R69, R81.reuse, 0x1, P2 ;  /* 0x0000005145217211 */ /* 0x080fe200010f0eff */
[----:B------:R1:W-:Y:S01]  /*25e20*/  STG.E.U8 desc[UR44][R6.64], R75 ;  /* 0x0000004b06007986 */ /* 0x0003e2000c10112c */
[-C--:B------:R-:W-:Y:S01]  /*25e30*/  LEA.HI.X.SX32 R5, R46, R81.reuse, 0x1, P4 ;  /* 0x000000512e057211 */ /* 0x080fe200020f0eff */
[----:B------:R-:W-:Y:S01]  /*25e40*/  IMAD R57, R210, 0x2, R55 ;  /* 0x00000002d2397824 */ /* 0x000fe200078e0237 */
[----:B0-----:R-:W-:Y:S01]  /*25e50*/  LEA.HI R77, R218, 0x6e, RZ, 0x1a ;  /* 0x0000006eda4d7811 */ /* 0x001fe200078fd0ff */
[----:B------:R0:W-:Y:S01]  /*25e60*/  STG.E.U8 desc[UR44][R32.64], R73 ;  /* 0x0000004920007986 */ /* 0x0001e2000c10112c */
[----:B------:R-:W-:Y:S01]  /*25e70*/  IADD3 R86, P2, R87, R80, RZ ;  /* 0x0000005057567210 */ /* 0x000fe20007f5e0ff */
[----:B------:R-:W-:Y:S01]  /*25e80*/  IMAD R59, R210, 0x2, R57 ;  /* 0x00000002d23b7824 */ /* 0x000fe200078e0239 */
[C---:B------:R-:W-:Y:S01]  /*25e90*/  LEA.HI R91, R218.reuse, 0x7e, RZ, 0x1a ;  /* 0x0000007eda5b7811 */ /* 0x040fe200078fd0ff */
[----:B------:R3:W-:Y:S01]  /*25ea0*/  STG.E.U8 desc[UR44][R4.64], R65 ;  /* 0x0000004104007986 */ /* 0x0007e2000c10112c */
[-C--:B------:R-:W-:Y:S01]  /*25eb0*/  IMAD R46, R77, R210.reuse, RZ ;  /* 0x000000d24d2e7224 */ /* 0x080fe200078e02ff */
[----:B--2---:R-:W-:Y:S01]  /*25ec0*/  LEA.HI R49, R218, 0x8e, RZ, 0x1a ;  /* 0x0000008eda317811 */ /* 0x004fe200078fd0ff */
[----:B------:R-:W-:Y:S01]  /*25ed0*/  IMAD R61, R210, 0x2, R59 ;  /* 0x00000002d23d7824 */ /* 0x000fe200078e023b */
[----:B-1----:R-:W-:Y:S01]  /*25ee0*/  LEA.HI R7, R218, 0xbe, RZ, 0x1a ;  /* 0x000000beda077811 */ /* 0x002fe200078fd0ff */
[----:B------:R-:W-:Y:S01]  /*25ef0*/  IMAD R48, R91, R210, RZ ;  /* 0x000000d25b307224 */ /* 0x000fe200078e02ff */
[----:B------:R-:W-:Y:S01]  /*25f00*/  IADD3 R6, P3, R90, R80, RZ ;  /* 0x000000505a067210 */ /* 0x000fe20007f7e0ff */
[-C--:B------:R-:W-:Y:S01]  /*25f10*/  IMAD R50, R49, R210.reuse, RZ ;  /* 0x000000d231327224 */ /* 0x080fe200078e02ff */
[C---:B------:R-:W-:Y:S01]  /*25f20*/  LEA.HI R93, R218.reuse, 0x9e, RZ, 0x1a ;  /* 0x0000009eda5d7811 */ /* 0x040fe200078fd0ff */
[----:B0-----:R-:W-:Y:S01]  /*25f30*/  IMAD R32, R7, R210, RZ ;  /* 0x000000d207207224 */ /* 0x001fe200078e02ff */
[----:B------:R-:W-:Y:S01]  /*25f40*/  LEA.HI R95, R218, 0xae, RZ, 0x1a ;  /* 0x000000aeda5f7811 */ /* 0x000fe200078fd0ff */
[----:B------:R-:W-:Y:S01]  /*25f50*/  IMAD R63, R210, 0x2, R61 ;  /* 0x00000002d23f7824 */ /* 0x000fe200078e023d */
[----:B---3--:R-:W-:Y:S01]  /*25f60*/  IADD3 R4, P4, R88, R80, RZ ;  /* 0x0000005058047210 */ /* 0x008fe20007f9e0ff */
[-C--:B------:R-:W-:Y:S01]  /*25f70*/  IMAD R60, R93, R210.reuse, RZ ;  /* 0x000000d25d3c7224 */ /* 0x080fe200078e02ff */
[-C--:B------:R-:W-:Y:S01]  /*25f80*/  LEA.HI.X.SX32 R7, R90, R81.reuse, 0x1, P3 ;  /* 0x000000515a077211 */ /* 0x080fe200018f0eff */
[----:B------:R-:W-:Y:S01]  /*25f90*/  IMAD R62, R95, R210, RZ ;  /* 0x000000d25f3e7224 */ /* 0x000fe200078e02ff */
[----:B------:R-:W-:Y:S01]  /*25fa0*/  LEA.HI.X.SX32 R5, R88, R81, 0x1, P4 ;  /* 0x0000005158057211 */ /* 0x000fe200020f0eff */
[----:B------:R-:W-:Y:S01]  /*25fb0*/  IMAD R67, R210, 0x4, R63 ;  /* 0x00000004d2437824 */ /* 0x000fe200078e023f */
[----:B------:R-:W-:-:S02]  /*25fc0*/  IADD3 R88, P4, R89, R80, RZ ;  /* 0x0000005059587210 */ /* 0x000fc40007f9e0ff */
[----:B------:R-:W-:Y:S01]  /*25fd0*/  LEA.HI R97, R218, 0xde, RZ, 0x1a ;  /* 0x000000deda617811 */ /* 0x000fe200078fd0ff */
[----:B------:R-:W-:Y:S01]  /*25fe0*/  STG.E.U8 desc[UR44][R4.64], R200 ;  /* 0x000000c804007986 */ /* 0x000fe2000c10112c */
[-C--:B------:R-:W-:Y:S01]  /*25ff0*/  IADD3 R90, P3, R78, R80.reuse, RZ ;  /* 0x000000504e5a7210 */ /* 0x080fe20007f7e0ff */
[----:B------:R-:W-:Y:S01]  /*26000*/  IMAD R69, R210, 0x2, R67 ;  /* 0x00000002d2457824 */ /* 0x000fe200078e0243 */
[-C--:B------:R-:W-:Y:S01]  /*26010*/  LEA.HI.X.SX32 R85, R85, R81.reuse, 0x1, P5 ;  /* 0x0000005155557211 */ /* 0x080fe200028f0eff */
[----:B------:R-:W-:Y:S01]  /*26020*/  STG.E.U8 desc[UR44][R6.64], R207 ;  /* 0x000000cf06007986 */ /* 0x000fe2000c10112c */
[----:B------:R-:W-:Y:S01]  /*26030*/  IADD3 R92, P6, R46, R80, RZ ;  /* 0x000000502e5c7210 */ /* 0x000fe20007fde0ff */
[----:B------:R-:W-:Y:S01]  /*26040*/  IMAD R49, R97, R210, RZ ;  /* 0x000000d261317224 */ /* 0x000fe200078e02ff */
[-C--:B------:R-:W-:Y:S01]  /*26050*/  IADD3 R94, P5, R70, R80.reuse, RZ ;  /* 0x00000050465e7210 */ /* 0x080fe20007fbe0ff */
[----:B------:R-:W-:Y:S01]  /*26060*/  STG.E.U8 desc[UR44][R82.64], R215 ;  /* 0x000000d752007986 */ /* 0x000fe2000c10112c */
[-C--:B------:R-:W-:Y:S01]  /*26070*/  LEA.HI.X.SX32 R87, R87, R81.reuse, 0x1, P2 ;  /* 0x0000005157577211 */ /* 0x080fe200010f0eff */
[----:B------:R-:W-:Y:S01]  /*26080*/  IMAD R71, R210, 0x2, R69 ;  /* 0x00000002d2477824 */ /* 0x000fe200078e0245 */
        /* <DEDUP_REMOVED lines=12> */
[----:B------:R-:W-:Y:S01]  /*26150*/  LEA.HI.X.SX32 R95, R70, R81, 0x1, P5 ;  /* 0x00000051465f7211 */ /* 0x000fe200028f0eff */
[----:B------:R-:W-:Y:S01]  /*26160*/  STG.E.U8 desc[UR44][R90.64], R205 ;  /* 0x000000cd5a007986 */ /* 0x000fe2000c10112c */
[----:B------:R-:W-:-:S02]  /*26170*/  IADD3 R102, P6, R103, R80, RZ ;  /* 0x0000005067667210 */ /* 0x000fc40007fde0ff */
[-C--:B------:R-:W-:Y:S01]  /*26180*/  IADD3 R104, P5, R76, R80.reuse, RZ ;  /* 0x000000504c687210 */ /* 0x080fe20007fbe0ff */
[----:B------:R-:W-:Y:S01]  /*26190*/  STG.E.U8 desc[UR44][R92.64], R208 ;  /* 0x000000d05c007986 */ /* 0x000fe2000c10112c */
[-C--:B------:R-:W-:Y:S02]  /*261a0*/  LEA.HI.X.SX32 R97, R74, R81.reuse, 0x1, P2 ;  /* 0x000000514a617211 */ /* 0x080fe400010f0eff */
[-C--:B------:R-:W-:Y:S01]  /*261b0*/  IADD3 R106, P2, R72, R80.reuse, RZ ;  /* 0x00000050486a7210 */ /* 0x080fe20007f5e0ff */
[----:B------:R-:W-:Y:S01]  /*261c0*/  STG.E.U8 desc[UR44][R94.64], R206 ;  /* 0x000000ce5e007986 */ /* 0x000fe2000c10112c */
[-C--:B------:R-:W-:Y:S02]  /*261d0*/  LEA.HI.X.SX32 R99, R99, R81.reuse, 0x1, P4 ;  /* 0x0000005163637211 */ /* 0x080fe400020f0eff */
[----:B------:R-:W-:Y:S01]  /*261e0*/  IADD3 R108, P4, R48, R80, RZ ;  /* 0x00000050306c7210 */ /* 0x000fe20007f9e0ff */
[----:B------:R-:W-:Y:S01]  /*261f0*/  STG.E.U8 desc[UR44][R96.64], R204 ;  /* 0x000000cc60007986 */ /* 0x000fe2000c10112c */
[----:B------:R-:W-:-:S02]  /*26200*/  LEA.HI.X.SX32 R101, R101, R81, 0x1, P3 ;  /* 0x0000005165657211 */ /* 0x000fc400018f0eff */
[-C--:B------:R-:W-:Y:S01]  /*26210*/  IADD3 R110, P3, R68, R80.reuse, RZ ;  /* 0x00000050446e7210 */ /* 0x080fe20007f7e0ff */
[----:B------:R-:W-:Y:S01]  /*26220*/  STG.E.U8 desc[UR44][R98.64], R202 ;  /* 0x000000ca62007986 */ /* 0x000fe2000c10112c */
[-C--:B------:R-:W-:Y:S02]  /*26230*/  LEA.HI.X.SX32 R103, R103, R81.reuse, 0x1, P6 ;  /* 0x0000005167677211 */ /* 0x080fe400030f0eff */
[-C--:B------:R-:W-:Y:S01]  /*26240*/  LEA.HI.X.SX32 R105, R76, R81.reuse, 0x1, P5 ;  /* 0x000000514c697211 */ /* 0x080fe200028f0eff */
[----:B------:R-:W-:Y:S01]  /*26250*/  STG.E.U8 desc[UR44][R100.64], R198 ;  /* 0x000000c664007986 */ /* 0x000fe2000c10112c */
[-C--:B------:R-:W-:Y:S02]  /*26260*/  IADD3 R112, P6, R66, R80.reuse, RZ ;  /* 0x0000005042707210 */ /* 0x080fe40007fde0ff */
[----:B------:R-:W-:Y:S01]  /*26270*/  IADD3 R114, P5, R64, R80, RZ ;  /* 0x0000005040727210 */ /* 0x000fe20007fbe0ff */
[----:B------:R-:W-:Y:S01]  /*26280*/  STG.E.U8 desc[UR44][R102.64], R196 ;  /* 0x000000c466007986 */ /* 0x000fe2000c10112c */
[----:B------:R-:W-:-:S02]  /*26290*/  LEA.HI.X.SX32 R107, R72, R81, 0x1, P2 ;  /* 0x00000051486b7211 */ /* 0x000fc400010f0eff */
        /* <DEDUP_REMOVED lines=9> */
[-C--:B------:R-:W-:Y:S01]  /*26330*/  LEA.HI.X.SX32 R115, R64, R81.reuse, 0x1, P5 ;  /* 0x0000005140737211 */ /* 0x080fe200028f0eff */
[----:B------:R-:W-:Y:S01]  /*26340*/  STG.E.U8 desc[UR44][R110.64], R188 ;  /* 0x000000bc6e007986 */ /* 0x000fe2000c10112c */
[-C--:B------:R-:W-:Y:S02]  /*26350*/  IADD3 R122, P6, R52, R80.reuse, RZ ;  /* 0x00000050347a7210 */ /* 0x080fe40007fde0ff */
        /* <DEDUP_REMOVED lines=9> */
[-C--:B------:R-:W-:Y:S01]  /*263f0*/  IADD3 R130, P3, R40, R80.reuse, RZ ;  /* 0x0000005028827210 */ /* 0x080fe20007f7e0ff */
[----:B------:R-:W0:Y:S01]  /*26400*/  LDS.128 R4, [R166] ;  /* 0x00000000a6047984 */ /* 0x000e220000000c00 */
[-C--:B------:R-:W-:Y:S02]  /*26410*/  LEA.HI.X.SX32 R123, R52, R81.reuse, 0x1, P6 ;  /* 0x00000051347b7211 */ /* 0x080fe400030f0eff */
        /* <DEDUP_REMOVED lines=53> */
[----:B------:R-:W-:Y:S02]  /*26770*/  LEA.HI.X.SX32 R159, R8, R81, 0x1, P4 ;  /* 0x00000051089f7211 */ /* 0x000fe400020f0eff */
[----:B------:R-:W-:Y:S01]  /*26780*/  LEA.HI R33, R218, 0xce, RZ, 0x1a ;  /* 0x000000ceda217811 */ /* 0x000fe200078fd0ff */
[----:B------:R-:W-:Y:S01]  /*26790*/  STG.E.U8 desc[UR44][R154.64], R227 ;  /* 0x000000e39a007986 */ /* 0x000fe2000c10112c */
[----:B------:R-:W-:-:S02]  /*267a0*/  IADD3 R8, P4, R9, R80, RZ ;  /* 0x0000005009087210 */ /* 0x000fc40007f9e0ff */
[-C--:B------:R-:W-:Y:S01]  /*267b0*/  LEA.HI.X.SX32 R161, R14, R81.reuse, 0x1, P3 ;  /* 0x000000510ea17211 */ /* 0x080fe200018f0eff */
[----:B------:R-:W-:Y:S01]  /*267c0*/  STG.E.U8 desc[UR44][R156.64], R225 ;  /* 0x000000e19c007986 */ /* 0x000fe2000c10112c */
[----:B------:R-:W-:Y:S01]  /*267d0*/  IADD3 R14, P3, R15, R80, RZ ;  /* 0x000000500f0e7210 */ /* 0x000fe20007f7e0ff */
[----:B------:R-:W-:Y:S01]  /*267e0*/  IMAD R33, R33, R210, RZ ;  /* 0x000000d221217224 */ /* 0x000fe200078e02ff */
[-C--:B------:R-:W-:Y:S01]  /*267f0*/  LEA.HI.X.SX32 R163, R16, R81.reuse, 0x1, P6 ;  /* 0x0000005110a37211 */ /* 0x080fe200030f0eff */
[----:B------:R-:W-:Y:S01]  /*26800*/  STG.E.U8 desc[UR44][R158.64], R223 ;  /* 0x000000df9e007986 */ /* 0x000fe2000c10112c */
[----:B------:R-:W-:Y:S02]  /*26810*/  LEA.HI.X.SX32 R165, R17, R81, 0x1, P5 ;  /* 0x0000005111a57211 */ /* 0x000fe400028f0eff */
[-C--:B------:R-:W-:Y:S01]  /*26820*/  IADD3 R16, P6, R32, R80.reuse, RZ ;  /* 0x0000005020107210 */ /* 0x080fe20007fde0ff */
[----:B------:R-:W-:Y:S01]  /*26830*/  STG.E.U8 desc[UR44][R160.64], R221 ;  /* 0x000000dda0007986 */ /* 0x000fe2000c10112c */
[----:B------:R-:W-:-:S02]  /*26840*/  IADD3 R18, P5, R19, R80, RZ ;  /* 0x0000005013127210 */ /* 0x000fc40007fbe0ff */
[-C--:B------:R-:W-:Y:S01]  /*26850*/  LEA.HI.X.SX32 R3, R3, R81.reuse, 0x1, P2 ;  /* 0x0000005103037211 */ /* 0x080fe200010f0eff */
[----:B------:R-:W-:Y:S01]  /*26860*/  STG.E.U8 desc[UR44][R162.64], R219 ;  /* 0x000000dba2007986 */ /* 0x000fe2000c10112c */
[-C--:B------:R-:W-:Y:S02]  /*26870*/  IADD3 R20, P2, R21, R80.reuse, RZ ;  /* 0x0000005015147210 */ /* 0x080fe40007f5e0ff */
[-C--:B------:R-:W-:Y:S01]  /*26880*/  LEA.HI.X.SX32 R9, R9, R81.reuse, 0x1, P4 ;  /* 0x0000005109097211 */ /* 0x080fe200020f0eff */
[----:B------:R-:W-:Y:S01]  /*26890*/  STG.E.U8 desc[UR44][R164.64], R217 ;  /* 0x000000d9a4007986 */ /* 0x000fe2000c10112c */
[-C--:B------:R-:W-:Y:S02]  /*268a0*/  IADD3 R22, P4, R23, R80.reuse, RZ ;  /* 0x0000005017167210 */ /* 0x080fe40007f9e0ff */
[----:B------:R-:W-:Y:S01]  /*268b0*/  LEA.HI.X.SX32 R15, R15, R81, 0x1, P3 ;  /* 0x000000510f0f7211 */ /* 0x000fe200018f0eff */
[----:B------:R-:W-:Y:S01]  /*268c0*/  STG.E.U8 desc[UR44][R2.64], R167 ;  /* 0x000000a702007986 */ /* 0x000fe2000c10112c */
[----:B------:R-:W-:-:S02]  /*268d0*/  IADD3 R24, P3, R25, R80, RZ ;  /* 0x0000005019187210 */ /* 0x000fc40007f7e0ff */
[-C--:B------:R-:W-:Y:S01]  /*268e0*/  LEA.HI.X.SX32 R17, R32, R81.reuse, 0x1, P6 ;  /* 0x0000005120117211 */ /* 0x080fe200030f0eff */
[----:B------:R-:W-:Y:S01]  /*268f0*/  STG.E.U8 desc[UR44][R8.64], R169 ;  /* 0x000000a908007986 */ /* 0x000fe2000c10112c */
[-C--:B------:R-:W-:Y:S02]  /*26900*/  LEA.HI.X.SX32 R19, R19, R81.reuse, 0x1, P5 ;  /* 0x0000005113137211 */ /* 0x080fe400028f0eff */
[-C--:B------:R-:W-:Y:S01]  /*26910*/  IADD3 R26, P6, R27, R80.reuse, RZ ;  /* 0x000000501b1a7210 */ /* 0x080fe20007fde0ff */
[----:B------:R-:W-:Y:S01]  /*26920*/  STG.E.U8 desc[UR44][R14.64], R179 ;  /* 0x000000b30e007986 */ /* 0x000fe2000c10112c */
[-C--:B------:R-:W-:Y:S02]  /*26930*/  IADD3 R28, P5, R29, R80.reuse, RZ ;  /* 0x000000501d1c7210 */ /* 0x080fe40007fbe0ff */
[----:B------:R-:W-:Y:S01]  /*26940*/  LEA.HI.X.SX32 R21, R21, R81, 0x1, P2 ;  /* 0x0000005115157211 */ /* 0x000fe200010f0eff */
[----:B------:R-:W-:Y:S01]  /*26950*/  STG.E.U8 desc[UR44][R16.64], R177 ;  /* 0x000000b110007986 */ /* 0x000fe2000c10112c */
[----:B------:R-:W-:-:S02]  /*26960*/  IADD3 R30, P2, R31, R80, RZ ;  /* 0x000000501f1e7210 */ /* 0x000fc40007f5e0ff */
[-C--:B------:R-:W-:Y:S01]  /*26970*/  LEA.HI.X.SX32 R23, R23, R81.reuse, 0x1, P4 ;  /* 0x0000005117177211 */ /* 0x080fe200020f0eff */
[----:B------:R-:W-:Y:S01]  /*26980*/  STG.E.U8 desc[UR44][R18.64], R187 ;  /* 0x000000bb12007986 */ /* 0x000fe2000c10112c */
[-C--:B------:R-:W-:Y:S02]  /*26990*/  IADD3 R32, P4, R33, R80.reuse, RZ ;  /* 0x0000005021207210 */ /* 0x080fe40007f9e0ff */
[-C--:B------:R-:W-:Y:S01]  /*269a0*/  LEA.HI.X.SX32 R25, R25, R81.reuse, 0x1, P3 ;  /* 0x0000005119197211 */ /* 0x080fe200018f0eff */
[----:B------:R-:W-:Y:S01]  /*269b0*/  STG.E.U8 desc[UR44][R20.64], R195 ;  /* 0x000000c314007986 */ /* 0x000fe2000c10112c */
[----:B------:R-:W-:Y:S02]  /*269c0*/  IADD3 R34, P3, R35, R80, RZ ;  /* 0x0000005023227210 */ /* 0x000fe40007f7e0ff */
[-C--:B------:R-:W-:Y:S01]  /*269d0*/  LEA.HI.X.SX32 R27, R27, R81.reuse, 0x1, P6 ;  /* 0x000000511b1b7211 */ /* 0x080fe200030f0eff */
[----:B------:R-:W-:Y:S01]  /*269e0*/  STG.E.U8 desc[UR44][R22.64], R203 ;  /* 0x000000cb16007986 */ /* 0x000fe2000c10112c */
[----:B------:R-:W-:-:S02]  /*269f0*/  LEA.HI.X.SX32 R29, R29, R81, 0x1, P5 ;  /* 0x000000511d1d7211 */ /* 0x000fc400028f0eff */
[-C--:B------:R-:W-:Y:S01]  /*26a00*/  IADD3 R36, P6, R37, R80.reuse, RZ ;  /* 0x0000005025247210 */ /* 0x080fe20007fde0ff */
        /* <DEDUP_REMOVED lines=10> */
[----:B------:R-:W-:Y:S02]  /*26ab0*/  LEA.HI R65, R218, 0xee, RZ, 0x1a ;  /* 0x000000eeda417811 */ /* 0x000fe400078fd0ff */
[----:B------:R-:W-:Y:S01]  /*26ac0*/  IADD3 R44, P3, R45, R80, RZ ;  /* 0x000000502d2c7210 */ /* 0x000fe20007f7e0ff */
[----:B------:R-:W-:Y:S01]  /*26ad0*/  STG.E.U8 desc[UR44][R32.64], R201 ;  /* 0x000000c920007986 */ /* 0x000fe2000c10112c */
[-C--:B------:R-:W-:Y:S01]  /*26ae0*/  LEA.HI.X.SX32 R37, R37, R81.reuse, 0x1, P6 ;  /* 0x0000005125257211 */ /* 0x080fe200030f0eff */
[----:B------:R-:W-:Y:S01]  /*26af0*/  IMAD R65, R65, R210, RZ ;  /* 0x000000d241417224 */ /* 0x000fe200078e02ff */
[----:B------:R-:W-:Y:S01]  /*26b00*/  LEA.HI.X.SX32 R39, R39, R81, 0x1, P5 ;  /* 0x0000005127277211 */ /* 0x000fe200028f0eff */
[----:B------:R-:W-:Y:S01]  /*26b10*/  STG.E.U8 desc[UR44][R34.64], R173 ;  /* 0x000000ad22007986 */ /* 0x000fe2000c10112c */
[----:B------:R-:W-:-:S02]  /*26b20*/  IADD3 R46, P6, R47, R80, RZ ;  /* 0x000000502f2e7210 */ /* 0x000fc40007fde0ff */
[-C--:B------:R-:W-:Y:S01]  /*26b30*/  IADD3 R48, P5, R49, R80.reuse, RZ ;  /* 0x0000005031307210 */ /* 0x080fe20007fbe0ff */
[----:B------:R1:W-:Y:S01]  /*26b40*/  STG.E.U8 desc[UR44][R36.64], R183 ;  /* 0x000000b724007986 */ /* 0x0003e2000c10112c */
        /* <DEDUP_REMOVED lines=9> */
[-C--:B------:R-:W-:Y:S01]  /*26be0*/  LEA.HI.X.SX32 R47, R47, R81.reuse, 0x1, P6 ;  /* 0x000000512f2f7211 */ /* 0x080fe200030f0eff */
[----:B-1----:R-:W1:Y:S01]  /*26bf0*/  LDC.64 R36, c[0x0][0x230] ;  /* 0x00008c00ff247b82 */ /* 0x002e620000000a00 */
[-C--:B------:R-:W-:Y:S01]  /*26c00*/  LEA.HI.X.SX32 R49, R49, R81.reuse, 0x1, P5 ;  /* 0x0000005131317211 */ /* 0x080fe200028f0eff */
[----:B------:R-:W-:Y:S01]  /*26c10*/  STG.E.U8 desc[UR44][R44.64], R181 ;  /* 0x000000b52c007986 */ /* 0x000fe2000c10112c */
[----:B------:R-:W-:Y:S02]  /*26c20*/  LEA.HI R79, R218, 0xfe, RZ, 0x1a ;  /* 0x000000feda4f7811 */ /* 0x000fe400078fd0ff */
[-C--:B------:R-:W-:Y:S01]  /*26c30*/  IADD3 R56, P6, R57, R80.reuse, RZ ;  /* 0x0000005039387210 */ /* 0x080fe20007fde0ff */
[----:B------:R-:W-:Y:S01]  /*26c40*/  STG.E.U8 desc[UR44][R46.64], R189 ;  /* 0x000000bd2e007986 */ /* 0x000fe2000c10112c */
[----:B------:R-:W-:Y:S01]  /*26c50*/  IADD3 R58, P5, R59, R80, RZ ;  /* 0x000000503b3a7210 */ /* 0x000fe20007fbe0ff */
[----:B------:R-:W-:Y:S01]  /*26c60*/  IMAD R79, R79, R210, RZ ;  /* 0x000000d24f4f7224 */ /* 0x000fe200078e02ff */
[----:B------:R-:W-:Y:S01]  /*26c70*/  LEA.HI.X.SX32 R51, R51, R81, 0x1, P2 ;  /* 0x0000005133337211 */ /* 0x000fe200010f0eff */
[----:B------:R-:W-:Y:S01]  /*26c80*/  STG.E.U8 desc[UR44][R48.64], R197 ;  /* 0x000000c530007986 */ /* 0x000fe2000c10112c */
[----:B------:R-:W-:Y:S01]  /*26c90*/  IADD3 R60, P2, R61, R80, RZ ;  /* 0x000000503d3c7210 */ /* 0x000fe20007f5e0ff */
[----:B------:R-:W-:Y:S01]  /*26ca0*/  IMAD R210, R210, 0x2, R77 ;  /* 0x00000002d2d27824 */ /* 0x000fe200078e024d */
[----:B0-----:R-:W-:-:S02]  /*26cb0*/  PRMT R83, R4, 0x7770, RZ ;  /* 0x0000777004537816 */ /* 0x001fc400000000ff */
[----:B------:R-:W-:Y:S02]  /*26cc0*/  LEA.HI.X.SX32 R53, R53, R81, 0x1, P4 ;  /* 0x0000005135357211 */ /* 0x000fe400020f0eff */
[C---:B------:R-:W-:Y:S01]  /*26cd0*/  PRMT R9, R5.reuse, 0x7773, RZ ;  /* 0x0000777305097816 */ /* 0x040fe200000000ff */
[----:B------:R-:W-:Y:S01]  /*26ce0*/  STG.E.U8 desc[UR44][R50.64], R83 ;  /* 0x0000005332007986 */ /* 0x000fe2000c10112c */
[C---:B------:R-:W-:Y:S02]  /*26cf0*/  PRMT R21, R5.reuse, 0x7772, RZ ;  /* 0x0000777205157816 */ /* 0x040fe400000000ff */
[C---:B------:R-:W-:Y:S02]  /*26d00*/  PRMT R29, R5.reuse, 0x7771, RZ ;  /* 0x00007771051d7816 */ /* 0x040fe400000000ff */
[----:B------:R-:W-:Y:S02]  /*26d10*/  PRMT R35, R5, 0x7770, RZ ;  /* 0x0000777005237816 */ /* 0x000fe400000000ff */
[----:B------:R-:W-:-:S02]  /*26d20*/  IADD3 R62, P4, R63, R80, RZ ;  /* 0x000000503f3e7210 */ /* 0x000fc40007f9e0ff */
[----:B------:R-:W-:Y:S01]  /*26d30*/  LEA.HI.X.SX32 R55, R55, R81, 0x1, P3 ;  /* 0x0000005137377211 */ /* 0x000fe200018f0eff */
[----:B------:R-:W-:Y:S01]  /*26d40*/  STG.E.U8 desc[UR44][R52.64], R35 ;  /* 0x0000002334007986 */ /* 0x000fe2000c10112c */
[----:B------:R-:W-:Y:S02]  /*26d50*/  PRMT R33, R6, 0x7770, RZ ;  /* 0x0000777006217816 */ /* 0x000fe400000000ff */
[C---:B------:R-:W-:Y:S02]  /*26d60*/  PRMT R5, R7.reuse, 0x7773, RZ ;  /* 0x0000777307057816 */ /* 0x040fe400000000ff */
[C---:B------:R-:W-:Y:S01]  /*26d70*/  PRMT R17, R7.reuse, 0x7772, RZ ;  /* 0x0000777207117816 */ /* 0x040fe200000000ff */
[----:B------:R-:W-:Y:S01]  /*26d80*/  STG.E.U8 desc[UR44][R54.64], R33 ;  /* 0x0000002136007986 */ /* 0x000fe2000c10112c */
[----:B------:R-:W-:Y:S02]  /*26d90*/  PRMT R25, R7, 0x7771, RZ ;  /* 0x0000777107197816 */ /* 0x000fe400000000ff */
[----:B------:R-:W-:-:S02]  /*26da0*/  IADD3 R64, P3, R65, R80, RZ ;  /* 0x0000005041407210 */ /* 0x000fc40007f7e0ff */
[-C--:B------:R-:W-:Y:S02]  /*26db0*/  LEA.HI.X.SX32 R57, R57, R81.reuse, 0x1, P6 ;  /* 0x0000005139397211 */ /* 0x080fe400030f0eff */
[-C--:B------:R-:W-:Y:S02]  /*26dc0*/  LEA.HI.X.SX32 R59, R59, R81.reuse, 0x1, P5 ;  /* 0x000000513b3b7211 */ /* 0x080fe400028f0eff */
[----:B------:R-:W-:Y:S02]  /*26dd0*/  PRMT R7, R7, 0x7770, RZ ;  /* 0x0000777007077816 */ /* 0x000fe400000000ff */
[-C--:B------:R-:W-:Y:S02]  /*26de0*/  IADD3 R66, P6, R67, R80.reuse, RZ ;  /* 0x0000005043427210 */ /* 0x080fe40007fde0ff */
[----:B------:R-:W-:Y:S01]  /*26df0*/  IADD3 R68, P5, R69, R80, RZ ;  /* 0x0000005045447210 */ /* 0x000fe20007fbe0ff */
[----:B------:R-:W-:Y:S01]  /*26e00*/  STG.E.U8 desc[UR44][R56.64], R7 ;  /* 0x0000000738007986 */ /* 0x000fe2000c10112c */
[----:B------:R-:W-:-:S02]  /*26e10*/  LEA.HI.X.SX32 R61, R61, R81, 0x1, P2 ;  /* 0x000000513d3d7211 */ /* 0x000fc400010f0eff */
[----:B------:R-:W-:Y:S02]  /*26e20*/  PRMT R31, R4, 0x7771, RZ ;  /* 0x00007771041f7816 */ /* 0x000fe400000000ff */
[-C--:B------:R-:W-:Y:S02]  /*26e30*/  IADD3 R70, P2, R71, R80.reuse, RZ ;  /* 0x0000005047467210 */ /* 0x080fe40007f5e0ff */
[-C--:B------:R-:W-:Y:S01]  /*26e40*/  LEA.HI.X.SX32 R63, R63, R81.reuse, 0x1, P4 ;  /* 0x000000513f3f7211 */ /* 0x080fe200020f0eff */
[----:B------:R-:W-:Y:S01]  /*26e50*/  STG.E.U8 desc[UR44][R58.64], R31 ;  /* 0x0000001f3a007986 */ /* 0x000fe2000c10112c */
[----:B------:R-:W-:Y:S02]  /*26e60*/  PRMT R27, R6, 0x7771, RZ ;  /* 0x00007771061b7816 */ /* 0x000fe400000000ff */
        /* <DEDUP_REMOVED lines=8> */
[----:B------:R-:W-:Y:S02]  /*26ef0*/  PRMT R23, R4, 0x7772, RZ ;  /* 0x0000777204177816 */ /* 0x000fe400000000ff */
[-C--:B------:R-:W-:Y:S02]  /*26f00*/  IADD3 R76, P6, R77, R80.reuse, RZ ;  /* 0x000000504d4c7210 */ /* 0x080fe40007fde0ff */
[----:B------:R-:W-:Y:S01]  /*26f10*/  IADD3 R78, P5, R79, R80, RZ ;  /* 0x000000504f4e7210 */ /* 0x000fe20007fbe0ff */
[----:B------:R-:W-:Y:S01]  /*26f20*/  STG.E.U8 desc[UR44][R66.64], R23 ;  /* 0x0000001742007986 */ /* 0x000fe2000c10112c */
[----:B------:R-:W-:-:S02]  /*26f30*/  LEA.HI.X.SX32 R71, R71, R81, 0x1, P2 ;  /* 0x0000005147477211 */ /* 0x000fc400010f0eff */
[----:B------:R-:W-:Y:S01]  /*26f40*/  IADD3 R80, P2, R210, R80, RZ ;  /* 0x00000050d2507210 */ /* 0x000fe20007f5e0ff */
[----:B------:R-:W-:Y:S01]  /*26f50*/  STG.E.U8 desc[UR44][R68.64], R21 ;  /* 0x0000001544007986 */ /* 0x000fe2000c10112c */
[----:B------:R-:W-:Y:S02]  /*26f60*/  PRMT R19, R6, 0x7772, RZ ;  /* 0x0000777206137816 */ /* 0x000fe400000000ff */
[-C--:B------:R-:W-:Y:S02]  /*26f70*/  LEA.HI.X.SX32 R73, R73, R81.reuse, 0x1, P4 ;  /* 0x0000005149497211 */ /* 0x080fe400020f0eff */
[-C--:B------:R-:W-:Y:S01]  /*26f80*/  LEA.HI.X.SX32 R75, R75, R81.reuse, 0x1, P3 ;  /* 0x000000514b4b7211 */ /* 0x080fe200018f0eff */
[----:B------:R-:W-:Y:S01]  /*26f90*/  STG.E.U8 desc[UR44][R70.64], R19 ;  /* 0x0000001346007986 */ /* 0x000fe2000c10112c */
[----:B------:R-:W-:Y:S01]  /*26fa0*/  PRMT R15, R4, 0x7773, RZ ;  /* 0x00007773040f7816 */ /* 0x000fe200000000ff */
[----:B------:R-:W-:Y:S01]  /*26fb0*/  IMAD.HI R4, R216, 0x4, RZ ;  /* 0x00000004d8047827 */ /* 0x000fe200078e02ff */
[-C--:B------:R-:W-:Y:S01]  /*26fc0*/  LEA.HI.X.SX32 R77, R77, R81.reuse, 0x1, P6 ;  /* 0x000000514d4d7211 */ /* 0x080fe200030f0eff */
[----:B------:R-:W-:Y:S01]  /*26fd0*/  STG.E.U8 desc[UR44][R72.64], R17 ;  /* 0x0000001148007986 */ /* 0x000fe2000c10112c */
[----:B------:R-:W-:-:S02]  /*26fe0*/  LEA.HI.X.SX32 R79, R79, R81, 0x1, P5 ;  /* 0x000000514f4f7211 */ /* 0x000fc400028f0eff */
[----:B------:R-:W-:Y:S01]  /*26ff0*/  LEA.HI.X.SX32 R81, R210, R81, 0x1, P2 ;  /* 0x00000051d2517211 */ /* 0x000fe200010f0eff */
[----:B------:R-:W-:Y:S01]  /*27000*/  STG.E.U8 desc[UR44][R74.64], R15 ;  /* 0x0000000f4a007986 */ /* 0x000fe2000c10112c */
[----:B------:R-:W-:Y:S01]  /*27010*/  PRMT R3, R6, 0x7773, RZ ;  /* 0x0000777306037816 */ /* 0x000fe200000000ff */
[C---:B------:R-:W-:Y:S01]  /*27020*/  IMAD.SHL.U32 R6, R218.reuse, 0x2, RZ ;  /* 0x00000002da067824 */ /* 0x040fe200078e00ff */
[----:B------:R-:W-:Y:S01]  /*27030*/  LOP3.LUT P2, RZ, R218, 0x40, RZ, 0xc0, !PT ;  /* 0x00000040daff7812 */ /* 0x000fe2000784c0ff */
[----:B------:R-:W-:Y:S03]  /*27040*/  STG.E.U8 desc[UR44][R76.64], R9 ;  /* 0x000000094c007986 */ /* 0x000fe6000c10112c */
[----:B------:R-:W-:Y:S01]  /*27050*/  LOP3.LUT R6, R6, 0xf8, RZ, 0xc0, !PT ;  /* 0x000000f806067812 */ /* 0x000fe200078ec0ff */
[----:B------:R0:W-:Y:S04]  /*27060*/  STG.E.U8 desc[UR44][R80.64], R3 ;  /* 0x0000000350007986 */ /* 0x0001e8000c10112c */
[----:B------:R2:W-:Y:S01]  /*27070*/  STG.E.U8 desc[UR44][R78.64], R5 ;  /* 0x000000054e007986 */ /* 0x0005e2000c10112c */
[----:B------:R-:W-:Y:S01]  /*27080*/  BAR.SYNC.DEFER_BLOCKING 0x0 ;  /* 0x0000000000007b1d */ /* 0x000fe20000010000 */
[----:B0-----:R-:W-:-:S05]  /*27090*/  IMAD.SHL.U32 R3, R216, 0x4, RZ ;  /* 0x00000004d8037824 */ /* 0x001fca00078e00ff */
[----:B-1----:R-:W-:-:S04]  /*270a0*/  IADD3 R2, P0, P1, R3, UR7, R36 ;  /* 0x0000000703027c10 */ /* 0x002fc8000f91e024 */
[----:B------:R-:W-:Y:S01]  /*270b0*/  IADD3.X R3, R4, UR5, R37, P0, P1 ;  /* 0x0000000504037c10 */ /* 0x000fe200087e2425 */
[----:B------:R2:W-:Y:S01]  /*270c0*/  STS.64 [R6+UR19], R12 ;  /* 0x0000000c06007988 */ /* 0x0005e20008000a13 */
[----:B------:R-:W-:Y:S06]  /*270d0*/  BAR.SYNC.DEFER_BLOCKING 0x0 ;  /* 0x0000000000007b1d */ /* 0x000fec0000010000 */
[----:B------:R-:W-:Y:S05]  /*270e0*/  @P2 EXIT ;  /* 0x000000000000294d */ /* 0x000fea0003800000 */
[----:B--2---:R-:W0:Y:S04]  /*270f0*/  LDS R5, [R0] ;  /* 0x0000000000057984 */ /* 0x004e280000000800 */
[----:B0-----:R-:W-:Y:S01]  /*27100*/  STG.E desc[UR44][R2.64], R5 ;  /* 0x0000000502007986 */ /* 0x001fe2000c10192c */
[----:B------:R-:W-:Y:S05]  /*27110*/  EXIT ;  /* 0x000000000000794d */ /* 0x000fea0003800000 */
.L_x_2:
[----:B------:R-:W-:-:S00]  /*27120*/  BRA `(.L_x_2) ;  /* 0xfffffffc00fc7947 */ /* 0x000fc0000383ffff */
[----:B------:R-:W-:-:S00]  /*27130*/  NOP ;  /* 0x0000000000007918 */ /* 0x000fc00000000000 */
        /* <DEDUP_REMOVED lines=12> */
.L_x_3:


//--------------------- .nv.global.init           --------------------------
	.section	.nv.global.init,"aw",@progbits
.nv.global.init:
	.type		_$_str,@object
	.size		_$_str,(.L_0 - _$_str)
_$_str:
        /*0000*/ 	.byte	0x5f, 0x5f, 0x43, 0x55, 0x44, 0x41, 0x5f, 0x46, 0x54, 0x5a, 0x00
.L_0:


//--------------------- .nv.shared.attn_fwd       --------------------------
	.section	.nv.shared.attn_fwd,"aw",@nobits
	.sectionflags	@""
	.align	16
	.zero		1024


//--------------------- .nv.shared.reserved.0     --------------------------
	.section	.nv.shared.reserved.0,"aw",@nobits
	.weak		__nv_reservedSMEM_offset_0_alias
	.size		__nv_reservedSMEM_offset_0_alias, 0, 0
	.other		__nv_reservedSMEM_offset_0_alias,@"STO_CUDA_RESERVED_SHARED STV_DEFAULT"
__nv_reservedSMEM_offset_0_alias:
	.zero		0


//--------------------- .nv.constant0.attn_fwd    --------------------------
	.section	.nv.constant0.attn_fwd,"a",@progbits
	.sectionflags	@""
	.align	4
.nv.constant0.attn_fwd:
	.zero		664


//--------------------- SYMBOLS --------------------------

	.type		.nv.reservedSmem.offset0,@object
	.size		.nv.reservedSmem.offset0,0x4
